	.target	sm_90a

	.elftype	@"ET_EXEC"


//--------------------- .note.nv.tkinfo           --------------------------
	.section	.note.nv.tkinfo,"",@"SHT_NOTE"
	.sectionflags	@"SHF_NOTE_NV_TKINFO"
	.tkinfo
        /*0018*/ 	.word	0x00000002
        /*0030*/ 	.string	""
        /*0030*/ 	.string	"ptxas"
        /*0030*/ 	.string	"Cuda compilation tools, release 13.0, V13.0.88"
        /*0030*/ 	.string	"Build cuda_13.0.r13.0/compiler.36424714_0"
        /*0030*/ 	.string	"-arch sm_90a -m 64 "



//--------------------- .note.nv.cuinfo           --------------------------
	.section	.note.nv.cuinfo,"",@"SHT_NOTE"
	.sectionflags	@"SHF_NOTE_NV_CUINFO"
        /*0018*/ 	.short	0x0002
        /*001a*/ 	.short	0x005a
        /*001c*/ 	.short	0x0082
	.zero		2


//--------------------- .nv.info                  --------------------------
	.section	.nv.info,"",@"SHT_CUDA_INFO"
	.align	4


	//----- nvinfo : EIATTR_REGCOUNT
	.align		4
        /*0000*/ 	.byte	0x04, 0x2f
        /*0002*/ 	.short	(.L_12 - .L_11)
	.align		4
.L_11:
        /*0004*/ 	.word	index@(_ZN7cutlass13device_kernelINS_4gemm6kernel13GemmUniversalIN4cute5tupleIJiiiiEEENS1_10collective13CollectiveMmaINS1_37MainloopSm90TmaGmmaWarpSpecializedFP8ILi2ENS5_IJNS4_1CILi2EEENSA_ILi1EEESC_EEENS1_35KernelTmaWarpSpecializedCooperativeEEENS5_IJNSA_ILi512EEENSA_ILi96EEENSA_ILi128EEEEEENS_12float_e4m3_tENS5_IJlSC_lEEESK_SL_NS4_8TiledMMAINS4_8MMA_AtomIJNS4_4SM904GMMA30MMA_64x96x32_F32E4M3E4M3_SS_TNILNSP_7ScaleInE1ELSR_1EEEEEENS4_6LayoutISD_NS5_IJSC_NSA_ILi0EEESV_EEEEENS5_IJNS4_10UnderscoreESY_SY_EEEEENS4_13SM90_TMA_LOADENS4_14ComposedLayoutINS4_7SwizzleILi3ELi4ELi3EEENS4_18smem_ptr_flag_bitsILi8EEENSU_INS5_IJNSA_ILi8EEESI_EEENS5_IJSI_SC_EEEEEEEvNS4_8identityENS4_23SM90_TMA_LOAD_MULTICASTES1B_vS1C_EENS_8epilogue10collective6detail29Sm90TmaWarpSpecializedAdapterINS1G_15DefaultEpilogueISK_SL_SL_NS1F_6thread17LinearCombinationISK_Li1EffLNS1K_9ScaleType4KindE0ELNS_15FloatRoundStyleE2ESK_EENS1_15EpilogueDefaultEEEEEvvEEEEvNT_6ParamsE)
        /*0008*/ 	.word	0x000000a8


	//----- nvinfo : EIATTR_FRAME_SIZE
	.align		4
.L_12:
        /*000c*/ 	.byte	0x04, 0x11
        /*000e*/ 	.short	(.L_14 - .L_13)
	.align		4
.L_13:
        /*0010*/ 	.word	index@(_ZN7cutlass13device_kernelINS_4gemm6kernel13GemmUniversalIN4cute5tupleIJiiiiEEENS1_10collective13CollectiveMmaINS1_37MainloopSm90TmaGmmaWarpSpecializedFP8ILi2ENS5_IJNS4_1CILi2EEENSA_ILi1EEESC_EEENS1_35KernelTmaWarpSpecializedCooperativeEEENS5_IJNSA_ILi512EEENSA_ILi96EEENSA_ILi128EEEEEENS_12float_e4m3_tENS5_IJlSC_lEEESK_SL_NS4_8TiledMMAINS4_8MMA_AtomIJNS4_4SM904GMMA30MMA_64x96x32_F32E4M3E4M3_SS_TNILNSP_7ScaleInE1ELSR_1EEEEEENS4_6LayoutISD_NS5_IJSC_NSA_ILi0EEESV_EEEEENS5_IJNS4_10UnderscoreESY_SY_EEEEENS4_13SM90_TMA_LOADENS4_14ComposedLayoutINS4_7SwizzleILi3ELi4ELi3EEENS4_18smem_ptr_flag_bitsILi8EEENSU_INS5_IJNSA_ILi8EEESI_EEENS5_IJSI_SC_EEEEEEEvNS4_8identityENS4_23SM90_TMA_LOAD_MULTICASTES1B_vS1C_EENS_8epilogue10collective6detail29Sm90TmaWarpSpecializedAdapterINS1G_15DefaultEpilogueISK_SL_SL_NS1F_6thread17LinearCombinationISK_Li1EffLNS1K_9ScaleType4KindE0ELNS_15FloatRoundStyleE2ESK_EENS1_15EpilogueDefaultEEEEEvvEEEEvNT_6ParamsE)
        /*0014*/ 	.word	0x00000310


	//----- nvinfo : EIATTR_MIN_STACK_SIZE
	.align		4
.L_14:
        /*0018*/ 	.byte	0x04, 0x12
        /*001a*/ 	.short	(.L_16 - .L_15)
	.align		4
.L_15:
        /*001c*/ 	.word	index@(_ZN7cutlass13device_kernelINS_4gemm6kernel13GemmUniversalIN4cute5tupleIJiiiiEEENS1_10collective13CollectiveMmaINS1_37MainloopSm90TmaGmmaWarpSpecializedFP8ILi2ENS5_IJNS4_1CILi2EEENSA_ILi1EEESC_EEENS1_35KernelTmaWarpSpecializedCooperativeEEENS5_IJNSA_ILi512EEENSA_ILi96EEENSA_ILi128EEEEEENS_12float_e4m3_tENS5_IJlSC_lEEESK_SL_NS4_8TiledMMAINS4_8MMA_AtomIJNS4_4SM904GMMA30MMA_64x96x32_F32E4M3E4M3_SS_TNILNSP_7ScaleInE1ELSR_1EEEEEENS4_6LayoutISD_NS5_IJSC_NSA_ILi0EEESV_EEEEENS5_IJNS4_10UnderscoreESY_SY_EEEEENS4_13SM90_TMA_LOADENS4_14ComposedLayoutINS4_7SwizzleILi3ELi4ELi3EEENS4_18smem_ptr_flag_bitsILi8EEENSU_INS5_IJNSA_ILi8EEESI_EEENS5_IJSI_SC_EEEEEEEvNS4_8identityENS4_23SM90_TMA_LOAD_MULTICASTES1B_vS1C_EENS_8epilogue10collective6detail29Sm90TmaWarpSpecializedAdapterINS1G_15DefaultEpilogueISK_SL_SL_NS1F_6thread17LinearCombinationISK_Li1EffLNS1K_9ScaleType4KindE0ELNS_15FloatRoundStyleE2ESK_EENS1_15EpilogueDefaultEEEEEvvEEEEvNT_6ParamsE)
        /*0020*/ 	.word	0x00000310
.L_16:


//--------------------- .nv.compat                --------------------------
	.section	.nv.compat,"",@"SHT_CUDA_COMPAT_INFO"
	.align	4
        /*0000*/ 	.byte	0x02, 0x09, 0x01, 0x00, 0x02, 0x02, 0x04, 0x00, 0x02, 0x05, 0x05, 0x00, 0x03, 0x07, 0x01, 0x01
        /*0010*/ 	.byte	0x02, 0x03, 0x01, 0x00, 0x02, 0x06, 0x01, 0x00, 0x04, 0x0b, 0x08, 0x00, 0x00, 0x00, 0x00, 0x00
        /*0020*/ 	.byte	0x00, 0x00, 0x00, 0x00


//--------------------- .nv.info._ZN7cutlass13device_kernelINS_4gemm6kernel13GemmUniversalIN4cute5tupleIJiiiiEEENS1_10collective13CollectiveMmaINS1_37MainloopSm90TmaGmmaWarpSpecializedFP8ILi2ENS5_IJNS4_1CILi2EEENSA_ILi1EEESC_EEENS1_35KernelTmaWarpSpecializedCooperativeEEENS5_IJNSA_ILi512EEENSA_ILi96EEENSA_ILi128EEEEEENS_12float_e4m3_tENS5_IJlSC_lEEESK_SL_NS4_8TiledMMAINS4_8MMA_AtomIJNS4_4SM904GMMA30MMA_64x96x32_F32E4M3E4M3_SS_TNILNSP_7ScaleInE1ELSR_1EEEEEENS4_6LayoutISD_NS5_IJSC_NSA_ILi0EEESV_EEEEENS5_IJNS4_10UnderscoreESY_SY_EEEEENS4_13SM90_TMA_LOADENS4_14ComposedLayoutINS4_7SwizzleILi3ELi4ELi3EEENS4_18smem_ptr_flag_bitsILi8EEENSU_INS5_IJNSA_ILi8EEESI_EEENS5_IJSI_SC_EEEEEEEvNS4_8identityENS4_23SM90_TMA_LOAD_MULTICASTES1B_vS1C_EENS_8epilogue10collective6detail29Sm90TmaWarpSpecializedAdapterINS1G_15DefaultEpilogueISK_SL_SL_NS1F_6thread17LinearCombinationISK_Li1EffLNS1K_9ScaleType4KindE0ELNS_15FloatRoundStyleE2ESK_EENS1_15EpilogueDefaultEEEEEvvEEEEvNT_6ParamsE --------------------------
	.section	.nv.info._ZN7cutlass13device_kernelINS_4gemm6kernel13GemmUniversalIN4cute5tupleIJiiiiEEENS1_10collective13CollectiveMmaINS1_37MainloopSm90TmaGmmaWarpSpecializedFP8ILi2ENS5_IJNS4_1CILi2EEENSA_ILi1EEESC_EEENS1_35KernelTmaWarpSpecializedCooperativeEEENS5_IJNSA_ILi512EEENSA_ILi96EEENSA_ILi128EEEEEENS_12float_e4m3_tENS5_IJlSC_lEEESK_SL_NS4_8TiledMMAINS4_8MMA_AtomIJNS4_4SM904GMMA30MMA_64x96x32_F32E4M3E4M3_SS_TNILNSP_7ScaleInE1ELSR_1EEEEEENS4_6LayoutISD_NS5_IJSC_NSA_ILi0EEESV_EEEEENS5_IJNS4_10UnderscoreESY_SY_EEEEENS4_13SM90_TMA_LOADENS4_14ComposedLayoutINS4_7SwizzleILi3ELi4ELi3EEENS4_18smem_ptr_flag_bitsILi8EEENSU_INS5_IJNSA_ILi8EEESI_EEENS5_IJSI_SC_EEEEEEEvNS4_8identityENS4_23SM90_TMA_LOAD_MULTICASTES1B_vS1C_EENS_8epilogue10collective6detail29Sm90TmaWarpSpecializedAdapterINS1G_15DefaultEpilogueISK_SL_SL_NS1F_6thread17LinearCombinationISK_Li1EffLNS1K_9ScaleType4KindE0ELNS_15FloatRoundStyleE2ESK_EENS1_15EpilogueDefaultEEEEEvvEEEEvNT_6ParamsE,"",@"SHT_CUDA_INFO"
	.sectionflags	@""
	.align	4


	//----- nvinfo : EIATTR_CUDA_API_VERSION
	.align		4
        /*0000*/ 	.byte	0x04, 0x37
        /*0002*/ 	.short	(.L_18 - .L_17)
.L_17:
        /*0004*/ 	.word	0x00000082


	//----- nvinfo : EIATTR_KPARAM_INFO
	.align		4
.L_18:
        /*0008*/ 	.byte	0x04, 0x17
        /*000a*/ 	.short	(.L_20 - .L_19)
.L_19:
        /*000c*/ 	.word	0x00000000
        /*0010*/ 	.short	0x0000
        /*0012*/ 	.short	0x0070
        /*0014*/ 	.byte	0x00, 0xf0, 0x01, 0x10


	//----- nvinfo : EIATTR_SPARSE_MMA_MASK
	.align		4
.L_20:
        /*0018*/ 	.byte	0x03, 0x50
        /*001a*/ 	.short	0x0000


	//----- nvinfo : EIATTR_MAXREG_COUNT
	.align		4
        /*001c*/ 	.byte	0x03, 0x1b
        /*001e*/ 	.short	0x00a8


	//----- nvinfo : EIATTR_NUM_BARRIERS
	.align		4
        /*0020*/ 	.byte	0x02, 0x4c
        /*0022*/ 	.byte	0x01
	.zero		1


	//----- nvinfo : EIATTR_ANNOTATIONS
	.align		4
        /*0024*/ 	.byte	0x04, 0x55
        /*0026*/ 	.short	(.L_22 - .L_21)


	//   ....[0]....
.L_21:
        /*0028*/ 	.word	0x00000001
        /*002c*/ 	.byte	0xf0, 0x06, 0x00, 0x00, 0x01, 0x00, 0x00, 0x00, 0xc0, 0x07, 0x00, 0x00, 0x01, 0x00, 0x00, 0x00
        /* <DEDUP_REMOVED lines=780> */
        /*30fc*/ 	.byte	0x40, 0x15, 0x02, 0x00


	//----- nvinfo : EIATTR_MERCURY_ISA_VERSION
	.align		4
.L_22:
        /*3100*/ 	.byte	0x03, 0x5f
        /*3102*/ 	.short	0x0101


	//----- nvinfo : EIATTR_INT_WARP_WIDE_INSTR_OFFSETS
	.align		4
        /*3104*/ 	.byte	0x04, 0x31
        /*3106*/ 	.short	(.L_24 - .L_23)


	//   ....[0]....
.L_23:
        /*3108*/ 	.word	0x00000510


	//   ....[1]....
        /*310c*/ 	.word	0x00000530


	//   ....[2]....
        /*3110*/ 	.word	0x00000690


	//   ....[3]....
        /*3114*/ 	.word	0x00009b40


	//----- nvinfo : EIATTR_COOP_GROUP_MASK_REGIDS
	.align		4
.L_24:
        /*3118*/ 	.byte	0x04, 0x29
        /*311a*/ 	.short	(.L_26 - .L_25)


	//   ....[0]....
.L_25:
        /*311c*/ 	.word	0xffffffff


	//   ....[1]....
        /*3120*/ 	.word	0xffffffff


	//   ....[2]....
        /*3124*/ 	.word	0xffffffff


	//   ....[3]....
        /*3128*/ 	.word	0xffffffff


	//   ....[4]....
        /*312c*/ 	.word	0xffffffff


	//   ....[5]....
        /*3130*/ 	.word	0xffffffff


	//----- nvinfo : EIATTR_COOP_GROUP_INSTR_OFFSETS
	.align		4
.L_26:
        /*3134*/ 	.byte	0x04, 0x28
        /*3136*/ 	.short	(.L_28 - .L_27)


	//   ....[0]....
.L_27:
        /*3138*/ 	.word	0x00000070


	//   ....[1]....
        /*313c*/ 	.word	0x00000080


	//   ....[2]....
        /*3140*/ 	.word	0x000001a0


	//   ....[3]....
        /*3144*/ 	.word	0x00000380


	//   ....[4]....
        /*3148*/ 	.word	0x00000800


	//   ....[5]....
        /*314c*/ 	.word	0x00002220


	//----- nvinfo : EIATTR_REG_RECONFIG
	.align		4
.L_28:
        /*3150*/ 	.byte	0x01, 0x54
	.zero		2


	//----- nvinfo : EIATTR_MBARRIER_INSTR_OFFSETS
	.align		4
        /*3154*/ 	.byte	0x04, 0x39
        /*3156*/ 	.short	(.L_30 - .L_29)


	//   ....[0]....
.L_29:
        /*3158*/ 	.word	0x00000320
        /*315c*/ 	.word	0x000000ff
        /*3160*/ 	.word	0x00000000
        /*3164*/ 	.short	0x0100
        /*3166*/ 	.byte	0x0a
	.zero		1


	//   ....[1]....
        /*3168*/ 	.word	0x00000330
        /*316c*/ 	.word	0x000000ff
        /*3170*/ 	.word	0x00000010
        /*3174*/ 	.short	0x0100
        /*3176*/ 	.byte	0x0a
	.zero		1


	//   ....[2]....
        /*3178*/ 	.word	0x00000340
        /*317c*/ 	.word	0x000000ff
        /*3180*/ 	.word	0x00000008
        /*3184*/ 	.short	0x0100
        /*3186*/ 	.byte	0x0a
	.zero		1


	//   ....[3]....
        /*3188*/ 	.word	0x00000350
        /*318c*/ 	.word	0x000000ff
        /*3190*/ 	.word	0x00000018
        /*3194*/ 	.short	0x0100
        /*3196*/ 	.byte	0x0a
	.zero		1


	//   ....[4]....
        /*3198*/ 	.word	0x00000720
        /*319c*/ 	.word	0x000000ff
        /*31a0*/ 	.word	0x00000030
        /*31a4*/ 	.short	0x0100
        /*31a6*/ 	.byte	0x08
	.zero		1


	//   ....[5]....
        /*31a8*/ 	.word	0x000007a0
        /*31ac*/ 	.word	0x000000ff
        /*31b0*/ 	.word	0x00000038
        /*31b4*/ 	.short	0x0100
        /*31b6*/ 	.byte	0x08
	.zero		1


	//   ....[6]....
        /*31b8*/ 	.word	0x00002620
        /*31bc*/ 	.word	0x000000ff
        /*31c0*/ 	.word	0x00000000
        /*31c4*/ 	.short	0x010a
        /*31c6*/ 	.byte	0x14
	.zero		1


	//   ....[7]....
        /*31c8*/ 	.word	0x00002660
        /*31cc*/ 	.word	0x000000ff
        /*31d0*/ 	.word	0x00000000
        /*31d4*/ 	.short	0x010a
        /*31d6*/ 	.byte	0x14
	.zero		1


	//   ....[8]....
        /*31d8*/ 	.word	0x00004d70
        /*31dc*/ 	.word	0x000000ff
        /*31e0*/ 	.word	0x00000000
        /*31e4*/ 	.short	0x010a
        /*31e6*/ 	.byte	0x16
	.zero		1


	//   ....[9]....
        /*31e8*/ 	.word	0x00004db0
        /*31ec*/ 	.word	0x000000ff
        /*31f0*/ 	.word	0x00000000
        /*31f4*/ 	.short	0x010a
        /*31f6*/ 	.byte	0x16
	.zero		1


	//   ....[10]....
        /*31f8*/ 	.word	0x00007540
        /*31fc*/ 	.word	0x000000e5
        /*3200*/ 	.word	0x00000000
        /*3204*/ 	.short	0x0101
        /*3206*/ 	.byte	0x3f
	.zero		1


	//   ....[11]....
        /*3208*/ 	.word	0x00009be0
        /*320c*/ 	.word	0x00000018
        /*3210*/ 	.word	0x00000000
        /*3214*/ 	.short	0x0101
        /*3216*/ 	.byte	0x3f
	.zero		1


	//   ....[12]....
        /*3218*/ 	.word	0x00020850
        /*321c*/ 	.word	0x0000000f
        /*3220*/ 	.word	0x00000010
        /*3224*/ 	.short	0x010a
        /*3226*/ 	.byte	0x3f
	.zero		1


	//   ....[13]....
        /*3228*/ 	.word	0x00020c20
        /*322c*/ 	.word	0x00000002
        /*3230*/ 	.word	0x00000038
        /*3234*/ 	.short	0x0101
        /*3236*/ 	.byte	0x3f
	.zero		1


	//   ....[14]....
        /*3238*/ 	.word	0x000213b0
        /*323c*/ 	.word	0x00000005
        /*3240*/ 	.word	0x00000000
        /*3244*/ 	.short	0x010a
        /*3246*/ 	.byte	0x3f
	.zero		1


	//   ....[15]....
        /*3248*/ 	.word	0x00021430
        /*324c*/ 	.word	0x00000003
        /*3250*/ 	.word	0x00000000
        /*3254*/ 	.short	0x010a
        /*3256*/ 	.byte	0x3f
	.zero		1


	//   ....[16]....
        /*3258*/ 	.word	0x000214a0
        /*325c*/ 	.word	0x00000003
        /*3260*/ 	.word	0x00000000
        /*3264*/ 	.short	0x010a
        /*3266*/ 	.byte	0x3f
	.zero		1


	//   ....[17]....
        /*3268*/ 	.word	0x00021510
        /*326c*/ 	.word	0x00000000
        /*3270*/ 	.word	0x00000000
        /*3274*/ 	.short	0x010a
        /*3276*/ 	.byte	0x3f
	.zero		1


	//   ....[18]....
        /*3278*/ 	.word	0x000215f0
        /*327c*/ 	.word	0x0000000f
        /*3280*/ 	.word	0x00000010
        /*3284*/ 	.short	0x010a
        /*3286*/ 	.byte	0x3f
	.zero		1


	//   ....[19]....
        /*3288*/ 	.word	0x000216c0
        /*328c*/ 	.word	0x00000005
        /*3290*/ 	.word	0x00000000
        /*3294*/ 	.short	0x010a
        /*3296*/ 	.byte	0x3f
	.zero		1


	//----- nvinfo : EIATTR_NUM_MBARRIERS
	.align		4
.L_30:
        /*3298*/ 	.byte	0x03, 0x38
        /*329a*/ 	.short	0x0006


	//----- nvinfo : EIATTR_EXIT_INSTR_OFFSETS
	.align		4
        /*329c*/ 	.byte	0x04, 0x1c
        /*329e*/ 	.short	(.L_32 - .L_31)


	//   ....[0]....
.L_31:
        /*32a0*/ 	.word	0x000009b0


	//   ....[1]....
        /*32a4*/ 	.word	0x00001250


	//   ....[2]....
        /*32a8*/ 	.word	0x0001ff20


	//   ....[3]....
        /*32ac*/ 	.word	0x000204e0


	//   ....[4]....
        /*32b0*/ 	.word	0x00021480


	//----- nvinfo : EIATTR_MAX_THREADS
	.align		4
.L_32:
        /*32b4*/ 	.byte	0x04, 0x05
        /*32b6*/ 	.short	(.L_34 - .L_33)
.L_33:
        /*32b8*/ 	.word	0x00000180
        /*32bc*/ 	.word	0x00000001
        /*32c0*/ 	.word	0x00000001


	//----- nvinfo : EIATTR_CRS_STACK_SIZE
	.align		4
.L_34:
        /*32c4*/ 	.byte	0x04, 0x1e
        /*32c6*/ 	.short	(.L_36 - .L_35)
.L_35:
        /*32c8*/ 	.word	0x00000000


	//----- nvinfo : EIATTR_CBANK_PARAM_SIZE
	.align		4
.L_36:
        /*32cc*/ 	.byte	0x03, 0x19
        /*32ce*/ 	.short	0x0470


	//----- nvinfo : EIATTR_PARAM_CBANK
	.align		4
        /*32d0*/ 	.byte	0x04, 0x0a
        /*32d2*/ 	.short	(.L_38 - .L_37)
	.align		4
.L_37:
        /*32d4*/ 	.word	index@(.nv.constant0._ZN7cutlass13device_kernelINS_4gemm6kernel13GemmUniversalIN4cute5tupleIJiiiiEEENS1_10collective13CollectiveMmaINS1_37MainloopSm90TmaGmmaWarpSpecializedFP8ILi2ENS5_IJNS4_1CILi2EEENSA_ILi1EEESC_EEENS1_35KernelTmaWarpSpecializedCooperativeEEENS5_IJNSA_ILi512EEENSA_ILi96EEENSA_ILi128EEEEEENS_12float_e4m3_tENS5_IJlSC_lEEESK_SL_NS4_8TiledMMAINS4_8MMA_AtomIJNS4_4SM904GMMA30MMA_64x96x32_F32E4M3E4M3_SS_TNILNSP_7ScaleInE1ELSR_1EEEEEENS4_6LayoutISD_NS5_IJSC_NSA_ILi0EEESV_EEEEENS5_IJNS4_10UnderscoreESY_SY_EEEEENS4_13SM90_TMA_LOADENS4_14ComposedLayoutINS4_7SwizzleILi3ELi4ELi3EEENS4_18smem_ptr_flag_bitsILi8EEENSU_INS5_IJNSA_ILi8EEESI_EEENS5_IJSI_SC_EEEEEEEvNS4_8identityENS4_23SM90_TMA_LOAD_MULTICASTES1B_vS1C_EENS_8epilogue10collective6detail29Sm90TmaWarpSpecializedAdapterINS1G_15DefaultEpilogueISK_SL_SL_NS1F_6thread17LinearCombinationISK_Li1EffLNS1K_9ScaleType4KindE0ELNS_15FloatRoundStyleE2ESK_EENS1_15EpilogueDefaultEEEEEvvEEEEvNT_6ParamsE)
        /*32d8*/ 	.short	0x0210
        /*32da*/ 	.short	0x0470


	//----- nvinfo : EIATTR_SW_WAR
	.align		4
.L_38:
        /*32dc*/ 	.byte	0x04, 0x36
        /*32de*/ 	.short	(.L_40 - .L_39)
.L_39:
        /*32e0*/ 	.word	0x00000008
.L_40:


//--------------------- .nv.callgraph             --------------------------
	.section	.nv.callgraph,"",@"SHT_CUDA_CALLGRAPH"
	.align	4
	.sectionentsize	8
	.align		4
        /*0000*/ 	.word	0x00000000
	.align		4
        /*0004*/ 	.word	0xffffffff
	.align		4
        /*0008*/ 	.word	0x00000000
	.align		4
        /*000c*/ 	.word	0xfffffffe
	.align		4
        /*0010*/ 	.word	0x00000000
	.align		4
        /*0014*/ 	.word	0xfffffffd
	.align		4
        /*0018*/ 	.word	0x00000000
	.align		4
        /*001c*/ 	.word	0xfffffffc


//--------------------- .nv.constant4             --------------------------
	.section	.nv.constant4,"a",@progbits
	.align	8
	.align		8
.nv.constant4:
        /*0000*/ 	.dword	_ZN39_INTERNAL_5bbae6bc_4_k_cu_c4a66ca0_35034cuda3std3__45__cpo5beginE
	.align		8
        /*0008*/ 	.dword	_ZN39_INTERNAL_5bbae6bc_4_k_cu_c4a66ca0_35034cuda3std3__45__cpo3endE
	.align		8
        /*0010*/ 	.dword	_ZN39_INTERNAL_5bbae6bc_4_k_cu_c4a66ca0_35034cuda3std3__45__cpo6cbeginE
	.align		8
        /*0018*/ 	.dword	_ZN39_INTERNAL_5bbae6bc_4_k_cu_c4a66ca0_35034cuda3std3__45__cpo4cendE
	.align		8
        /*0020*/ 	.dword	_ZN39_INTERNAL_5bbae6bc_4_k_cu_c4a66ca0_35034cuda3std3__441_GLOBAL__N__5bbae6bc_4_k_cu_c4a66ca0_35036ignoreE
	.align		8
        /*0028*/ 	.dword	_ZN39_INTERNAL_5bbae6bc_4_k_cu_c4a66ca0_35034cuda3std3__419piecewise_constructE
	.align		8
        /*0030*/ 	.dword	_ZN39_INTERNAL_5bbae6bc_4_k_cu_c4a66ca0_35034cuda3std3__48in_placeE
	.align		8
        /*0038*/ 	.dword	_ZN39_INTERNAL_5bbae6bc_4_k_cu_c4a66ca0_35034cuda3std6ranges3__45__cpo4swapE
	.align		8
        /*0040*/ 	.dword	_ZN39_INTERNAL_5bbae6bc_4_k_cu_c4a66ca0_35034cuda3std6ranges3__45__cpo9iter_moveE
	.align		8
        /*0048*/ 	.dword	_ZN39_INTERNAL_5bbae6bc_4_k_cu_c4a66ca0_35034cute7productE
	.align		8
        /*0050*/ 	.dword	_ZN39_INTERNAL_5bbae6bc_4_k_cu_c4a66ca0_35034cute1_E


//--------------------- .text._ZN7cutlass13device_kernelINS_4gemm6kernel13GemmUniversalIN4cute5tupleIJiiiiEEENS1_10collective13CollectiveMmaINS1_37MainloopSm90TmaGmmaWarpSpecializedFP8ILi2ENS5_IJNS4_1CILi2EEENSA_ILi1EEESC_EEENS1_35KernelTmaWarpSpecializedCooperativeEEENS5_IJNSA_ILi512EEENSA_ILi96EEENSA_ILi128EEEEEENS_12float_e4m3_tENS5_IJlSC_lEEESK_SL_NS4_8TiledMMAINS4_8MMA_AtomIJNS4_4SM904GMMA30MMA_64x96x32_F32E4M3E4M3_SS_TNILNSP_7ScaleInE1ELSR_1EEEEEENS4_6LayoutISD_NS5_IJSC_NSA_ILi0EEESV_EEEEENS5_IJNS4_10UnderscoreESY_SY_EEEEENS4_13SM90_TMA_LOADENS4_14ComposedLayoutINS4_7SwizzleILi3ELi4ELi3EEENS4_18smem_ptr_flag_bitsILi8EEENSU_INS5_IJNSA_ILi8EEESI_EEENS5_IJSI_SC_EEEEEEEvNS4_8identityENS4_23SM90_TMA_LOAD_MULTICASTES1B_vS1C_EENS_8epilogue10collective6detail29Sm90TmaWarpSpecializedAdapterINS1G_15DefaultEpilogueISK_SL_SL_NS1F_6thread17LinearCombinationISK_Li1EffLNS1K_9ScaleType4KindE0ELNS_15FloatRoundStyleE2ESK_EENS1_15EpilogueDefaultEEEEEvvEEEEvNT_6ParamsE --------------------------
	.section	.text._ZN7cutlass13device_kernelINS_4gemm6kernel13GemmUniversalIN4cute5tupleIJiiiiEEENS1_10collective13CollectiveMmaINS1_37MainloopSm90TmaGmmaWarpSpecializedFP8ILi2ENS5_IJNS4_1CILi2EEENSA_ILi1EEESC_EEENS1_35KernelTmaWarpSpecializedCooperativeEEENS5_IJNSA_ILi512EEENSA_ILi96EEENSA_ILi128EEEEEENS_12float_e4m3_tENS5_IJlSC_lEEESK_SL_NS4_8TiledMMAINS4_8MMA_AtomIJNS4_4SM904GMMA30MMA_64x96x32_F32E4M3E4M3_SS_TNILNSP_7ScaleInE1ELSR_1EEEEEENS4_6LayoutISD_NS5_IJSC_NSA_ILi0EEESV_EEEEENS5_IJNS4_10UnderscoreESY_SY_EEEEENS4_13SM90_TMA_LOADENS4_14ComposedLayoutINS4_7SwizzleILi3ELi4ELi3EEENS4_18smem_ptr_flag_bitsILi8EEENSU_INS5_IJNSA_ILi8EEESI_EEENS5_IJSI_SC_EEEEEEEvNS4_8identityENS4_23SM90_TMA_LOAD_MULTICASTES1B_vS1C_EENS_8epilogue10collective6detail29Sm90TmaWarpSpecializedAdapterINS1G_15DefaultEpilogueISK_SL_SL_NS1F_6thread17LinearCombinationISK_Li1EffLNS1K_9ScaleType4KindE0ELNS_15FloatRoundStyleE2ESK_EENS1_15EpilogueDefaultEEEEEvvEEEEvNT_6ParamsE,"ax",@progbits
	.align	128
.text._ZN7cutlass13device_kernelINS_4gemm6kernel13GemmUniversalIN4cute5tupleIJiiiiEEENS1_10collective13CollectiveMmaINS1_37MainloopSm90TmaGmmaWarpSpecializedFP8ILi2ENS5_IJNS4_1CILi2EEENSA_ILi1EEESC_EEENS1_35KernelTmaWarpSpecializedCooperativeEEENS5_IJNSA_ILi512EEENSA_ILi96EEENSA_ILi128EEEEEENS_12float_e4m3_tENS5_IJlSC_lEEESK_SL_NS4_8TiledMMAINS4_8MMA_AtomIJNS4_4SM904GMMA30MMA_64x96x32_F32E4M3E4M3_SS_TNILNSP_7ScaleInE1ELSR_1EEEEEENS4_6LayoutISD_NS5_IJSC_NSA_ILi0EEESV_EEEEENS5_IJNS4_10UnderscoreESY_SY_EEEEENS4_13SM90_TMA_LOADENS4_14ComposedLayoutINS4_7SwizzleILi3ELi4ELi3EEENS4_18smem_ptr_flag_bitsILi8EEENSU_INS5_IJNSA_ILi8EEESI_EEENS5_IJSI_SC_EEEEEEEvNS4_8identityENS4_23SM90_TMA_LOAD_MULTICASTES1B_vS1C_EENS_8epilogue10collective6detail29Sm90TmaWarpSpecializedAdapterINS1G_15DefaultEpilogueISK_SL_SL_NS1F_6thread17LinearCombinationISK_Li1EffLNS1K_9ScaleType4KindE0ELNS_15FloatRoundStyleE2ESK_EENS1_15EpilogueDefaultEEEEEvvEEEEvNT_6ParamsE:
        .type           _ZN7cutlass13device_kernelINS_4gemm6kernel13GemmUniversalIN4cute5tupleIJiiiiEEENS1_10collective13CollectiveMmaINS1_37MainloopSm90TmaGmmaWarpSpecializedFP8ILi2ENS5_IJNS4_1CILi2EEENSA_ILi1EEESC_EEENS1_35KernelTmaWarpSpecializedCooperativeEEENS5_IJNSA_ILi512EEENSA_ILi96EEENSA_ILi128EEEEEENS_12float_e4m3_tENS5_IJlSC_lEEESK_SL_NS4_8TiledMMAINS4_8MMA_AtomIJNS4_4SM904GMMA30MMA_64x96x32_F32E4M3E4M3_SS_TNILNSP_7ScaleInE1ELSR_1EEEEEENS4_6LayoutISD_NS5_IJSC_NSA_ILi0EEESV_EEEEENS5_IJNS4_10UnderscoreESY_SY_EEEEENS4_13SM90_TMA_LOADENS4_14ComposedLayoutINS4_7SwizzleILi3ELi4ELi3EEENS4_18smem_ptr_flag_bitsILi8EEENSU_INS5_IJNSA_ILi8EEESI_EEENS5_IJSI_SC_EEEEEEEvNS4_8identityENS4_23SM90_TMA_LOAD_MULTICASTES1B_vS1C_EENS_8epilogue10collective6detail29Sm90TmaWarpSpecializedAdapterINS1G_15DefaultEpilogueISK_SL_SL_NS1F_6thread17LinearCombinationISK_Li1EffLNS1K_9ScaleType4KindE0ELNS_15FloatRoundStyleE2ESK_EENS1_15EpilogueDefaultEEEEEvvEEEEvNT_6ParamsE,@function
        .size           _ZN7cutlass13device_kernelINS_4gemm6kernel13GemmUniversalIN4cute5tupleIJiiiiEEENS1_10collective13CollectiveMmaINS1_37MainloopSm90TmaGmmaWarpSpecializedFP8ILi2ENS5_IJNS4_1CILi2EEENSA_ILi1EEESC_EEENS1_35KernelTmaWarpSpecializedCooperativeEEENS5_IJNSA_ILi512EEENSA_ILi96EEENSA_ILi128EEEEEENS_12float_e4m3_tENS5_IJlSC_lEEESK_SL_NS4_8TiledMMAINS4_8MMA_AtomIJNS4_4SM904GMMA30MMA_64x96x32_F32E4M3E4M3_SS_TNILNSP_7ScaleInE1ELSR_1EEEEEENS4_6LayoutISD_NS5_IJSC_NSA_ILi0EEESV_EEEEENS5_IJNS4_10UnderscoreESY_SY_EEEEENS4_13SM90_TMA_LOADENS4_14ComposedLayoutINS4_7SwizzleILi3ELi4ELi3EEENS4_18smem_ptr_flag_bitsILi8EEENSU_INS5_IJNSA_ILi8EEESI_EEENS5_IJSI_SC_EEEEEEEvNS4_8identityENS4_23SM90_TMA_LOAD_MULTICASTES1B_vS1C_EENS_8epilogue10collective6detail29Sm90TmaWarpSpecializedAdapterINS1G_15DefaultEpilogueISK_SL_SL_NS1F_6thread17LinearCombinationISK_Li1EffLNS1K_9ScaleType4KindE0ELNS_15FloatRoundStyleE2ESK_EENS1_15EpilogueDefaultEEEEEvvEEEEvNT_6ParamsE,(.L_x_120 - _ZN7cutlass13device_kernelINS_4gemm6kernel13GemmUniversalIN4cute5tupleIJiiiiEEENS1_10collective13CollectiveMmaINS1_37MainloopSm90TmaGmmaWarpSpecializedFP8ILi2ENS5_IJNS4_1CILi2EEENSA_ILi1EEESC_EEENS1_35KernelTmaWarpSpecializedCooperativeEEENS5_IJNSA_ILi512EEENSA_ILi96EEENSA_ILi128EEEEEENS_12float_e4m3_tENS5_IJlSC_lEEESK_SL_NS4_8TiledMMAINS4_8MMA_AtomIJNS4_4SM904GMMA30MMA_64x96x32_F32E4M3E4M3_SS_TNILNSP_7ScaleInE1ELSR_1EEEEEENS4_6LayoutISD_NS5_IJSC_NSA_ILi0EEESV_EEEEENS5_IJNS4_10UnderscoreESY_SY_EEEEENS4_13SM90_TMA_LOADENS4_14ComposedLayoutINS4_7SwizzleILi3ELi4ELi3EEENS4_18smem_ptr_flag_bitsILi8EEENSU_INS5_IJNSA_ILi8EEESI_EEENS5_IJSI_SC_EEEEEEEvNS4_8identityENS4_23SM90_TMA_LOAD_MULTICASTES1B_vS1C_EENS_8epilogue10collective6detail29Sm90TmaWarpSpecializedAdapterINS1G_15DefaultEpilogueISK_SL_SL_NS1F_6thread17LinearCombinationISK_Li1EffLNS1K_9ScaleType4KindE0ELNS_15FloatRoundStyleE2ESK_EENS1_15EpilogueDefaultEEEEEvvEEEEvNT_6ParamsE)
        .other          _ZN7cutlass13device_kernelINS_4gemm6kernel13GemmUniversalIN4cute5tupleIJiiiiEEENS1_10collective13CollectiveMmaINS1_37MainloopSm90TmaGmmaWarpSpecializedFP8ILi2ENS5_IJNS4_1CILi2EEENSA_ILi1EEESC_EEENS1_35KernelTmaWarpSpecializedCooperativeEEENS5_IJNSA_ILi512EEENSA_ILi96EEENSA_ILi128EEEEEENS_12float_e4m3_tENS5_IJlSC_lEEESK_SL_NS4_8TiledMMAINS4_8MMA_AtomIJNS4_4SM904GMMA30MMA_64x96x32_F32E4M3E4M3_SS_TNILNSP_7ScaleInE1ELSR_1EEEEEENS4_6LayoutISD_NS5_IJSC_NSA_ILi0EEESV_EEEEENS5_IJNS4_10UnderscoreESY_SY_EEEEENS4_13SM90_TMA_LOADENS4_14ComposedLayoutINS4_7SwizzleILi3ELi4ELi3EEENS4_18smem_ptr_flag_bitsILi8EEENSU_INS5_IJNSA_ILi8EEESI_EEENS5_IJSI_SC_EEEEEEEvNS4_8identityENS4_23SM90_TMA_LOAD_MULTICASTES1B_vS1C_EENS_8epilogue10collective6detail29Sm90TmaWarpSpecializedAdapterINS1G_15DefaultEpilogueISK_SL_SL_NS1F_6thread17LinearCombinationISK_Li1EffLNS1K_9ScaleType4KindE0ELNS_15FloatRoundStyleE2ESK_EENS1_15EpilogueDefaultEEEEEvvEEEEvNT_6ParamsE,@"STO_CUDA_ENTRY STV_DEFAULT"
_ZN7cutlass13device_kernelINS_4gemm6kernel13GemmUniversalIN4cute5tupleIJiiiiEEENS1_10collective13CollectiveMmaINS1_37MainloopSm90TmaGmmaWarpSpecializedFP8ILi2ENS5_IJNS4_1CILi2EEENSA_ILi1EEESC_EEENS1_35KernelTmaWarpSpecializedCooperativeEEENS5_IJNSA_ILi512EEENSA_ILi96EEENSA_ILi128EEEEEENS_12float_e4m3_tENS5_IJlSC_lEEESK_SL_NS4_8TiledMMAINS4_8MMA_AtomIJNS4_4SM904GMMA30MMA_64x96x32_F32E4M3E4M3_SS_TNILNSP_7ScaleInE1ELSR_1EEEEEENS4_6LayoutISD_NS5_IJSC_NSA_ILi0EEESV_EEEEENS5_IJNS4_10UnderscoreESY_SY_EEEEENS4_13SM90_TMA_LOADENS4_14ComposedLayoutINS4_7SwizzleILi3ELi4ELi3EEENS4_18smem_ptr_flag_bitsILi8EEENSU_INS5_IJNSA_ILi8EEESI_EEENS5_IJSI_SC_EEEEEEEvNS4_8identityENS4_23SM90_TMA_LOAD_MULTICASTES1B_vS1C_EENS_8epilogue10collective6detail29Sm90TmaWarpSpecializedAdapterINS1G_15DefaultEpilogueISK_SL_SL_NS1F_6thread17LinearCombinationISK_Li1EffLNS1K_9ScaleType4KindE0ELNS_15FloatRoundStyleE2ESK_EENS1_15EpilogueDefaultEEEEEvvEEEEvNT_6ParamsE:
[----:B------:R-:W0:Y:S02]  /*0000*/  LDC R1, c[0x0][0x28] ;  /* 0x00000a00ff017b82 */ /* 0x000e240000000800 */
[----:B0-----:R-:W-:Y:S01]  /*0010*/  VIADD R1, R1, 0xfffffcf0 ;  /* 0xfffffcf001017836 */ /* 0x001fe20000000000 */
[----:B------:R-:W0:Y:S01]  /*0020*/  S2R R4, SR_TID.X ;  /* 0x0000000000047919 */ /* 0x000e220000002100 */
[----:B------:R-:W-:Y:S01]  /*0030*/  ELECT P0, URZ, PT ;  /* 0x00000000003f782f */ /* 0x000fe20003800000 */
[----:B------:R-:W-:Y:S01]  /*0040*/  BSSY B0, `(.L_x_0) ;  /* 0x0000015000007945 */ /* 0x000fe20003800000 */
[--C-:B0-----:R-:W-:Y:S02]  /*0050*/  SHF.R.U32.HI R0, RZ, 0x5, R4.reuse ;  /* 0x00000005ff007819 */ /* 0x101fe40000011604 */
[----:B------:R-:W-:-:S03]  /*0060*/  SHF.R.U32.HI R2, RZ, 0x7, R4 ;  /* 0x00000007ff027819 */ /* 0x000fc60000011604 */
[----:B------:R-:W0:Y:S04]  /*0070*/  SHFL.IDX PT, R3, R0, RZ, 0x1f ;  /* 0x00001fff00037589 */ /* 0x000e2800000e0000 */
[----:B------:R-:W1:Y:S01]  /*0080*/  SHFL.IDX PT, R2, R2, RZ, 0x1f ;  /* 0x00001fff02027589 */ /* 0x000e6200000e0000 */
[----:B0-----:R-:W-:Y:S02]  /*0090*/  R2UR UR4, R3 ;  /* 0x00000000030472ca */ /* 0x001fe400000e0000 */
[----:B-1----:R-:W-:-:S11]  /*00a0*/  R2UR UR8, R2 ;  /* 0x00000000020872ca */ /* 0x002fd600000e0000 */
[----:B------:R-:W-:Y:S02]  /*00b0*/  USHF.R.S32.HI UR5, URZ, 0x1f, UR4 ;  /* 0x0000001f3f057899 */ /* 0x000fe40008011404 */
[----:B------:R-:W-:Y:S02]  /*00c0*/  ISETP.NE.OR P0, PT, RZ, UR4, !P0 ;  /* 0x00000004ff007c0c */ /* 0x000fe4000c705670 */
[----:B------:R-:W-:-:S04]  /*00d0*/  ULEA.HI UR5, UR5, UR4, URZ, 0x2 ;  /* 0x0000000405057291 */ /* 0x000fc8000f8f103f */
[----:B------:R-:W-:-:S04]  /*00e0*/  ULOP3.LUT UR5, UR5, 0xfffffffc, URZ, 0xc0, !UPT ;  /* 0xfffffffc05057892 */ /* 0x000fc8000f8ec03f */
[----:B------:R-:W-:-:S03]  /*00f0*/  UIADD3 UR7, UR4, -UR5, URZ ;  /* 0x8000000504077290 */ /* 0x000fc6000fffe03f */
[----:B------:R-:W-:Y:S09]  /*0100*/  @P0 BRA `(.L_x_1) ;  /* 0x0000000000200947 */ /* 0x000ff20003800000 */
[----:B------:R-:W-:Y:S02]  /*0110*/  ULDC.64 UR4, c[0x0][0x198] ;  /* 0x0000660000047ab9 */ /* 0x000fe40000000a00 */
[----:B------:R-:W-:Y:S02]  /*0120*/  UIADD3 UR10, UP0, UR4, 0xf0, URZ ;  /* 0x000000f0040a7890 */ /* 0x000fe4000ff1e03f */
[----:B------:R-:W-:Y:S02]  /*0130*/  UIADD3 UR4, UP1, UR4, 0x1f0, URZ ;  /* 0x000001f004047890 */ /* 0x000fe4000ff3e03f */
[----:B------:R-:W-:Y:S02]  /*0140*/  UIADD3.X UR11, URZ, UR5, URZ, UP0, !UPT ;  /* 0x000000053f0b7290 */ /* 0x000fe400087fe43f */
[----:B------:R-:W-:-:S07]  /*0150*/  UIADD3.X UR5, URZ, UR5, URZ, UP1, !UPT ;  /* 0x000000053f057290 */ /* 0x000fce0008ffe43f */
[----:B------:R0:W-:Y:S02]  /*0160*/  UTMACCTL.PF [UR10] ;  /* 0x000000000a0079b9 */ /* 0x0001e40008040000 */
[----:B------:R0:W-:Y:S02]  /*0170*/  UTMACCTL.PF [UR4] ;  /* 0x00000000040079b9 */ /* 0x0001e40008040000 */
[----:B0-----:R-:W-:Y:S01]  /*0180*/  NOP ;  /* 0x0000000000007918 */ /* 0x001fe20000000000 */
.L_x_1:
[----:B------:R-:W-:Y:S05]  /*0190*/  BSYNC B0 ;  /* 0x0000000000007941 */ /* 0x000fea0003800000 */
.L_x_0:
[----:B------:R-:W0:Y:S01]  /*01a0*/  SHFL.IDX PT, R3, R0, RZ, 0x1f ;  /* 0x00001fff00037589 */ /* 0x000e2200000e0000 */
[----:B------:R-:W-:Y:S01]  /*01b0*/  UISETP.NE.AND UP0, UPT, UR7, 0x3, UPT ;  /* 0x000000030700788c */ /* 0x000fe2000bf05270 */
[----:B------:R-:W-:Y:S01]  /*01c0*/  ISETP.NE.AND P1, PT, RZ, UR8, PT ;  /* 0x00000008ff007c0c */ /* 0x000fe2000bf25270 */
[----:B------:R-:W-:Y:S02]  /*01d0*/  UIADD3 UR11, UR8, -0x1, URZ ;  /* 0xffffffff080b7890 */ /* 0x000fe4000fffe03f */
[----:B------:R-:W-:Y:S02]  /*01e0*/  UISETP.EQ.OR UP0, UPT, UR7, URZ, !UP0 ;  /* 0x0000003f0700728c */ /* 0x000fe4000c702670 */
[----:B------:R-:W-:Y:S02]  /*01f0*/  UISETP.GE.U32.AND UP1, UPT, UR11, 0x2, UPT ;  /* 0x000000020b00788c */ /* 0x000fe4000bf26070 */
[----:B------:R-:W-:-:S04]  /*0200*/  UISETP.EQ.AND UP0, UPT, UR8, URZ, UP0 ;  /* 0x0000003f0800728c */ /* 0x000fc80008702270 */
[----:B------:R-:W-:-:S04]  /*0210*/  USEL UR6, URZ, 0x1, !UP0 ;  /* 0x000000013f067887 */ /* 0x000fc8000c000000 */
[----:B------:R-:W-:Y:S01]  /*0220*/  USEL UR6, UR6, 0x2, UP1 ;  /* 0x0000000206067887 */ /* 0x000fe20008800000 */
[----:B0-----:R-:W-:-:S13]  /*0230*/  ISETP.NE.AND P0, PT, R3, RZ, PT ;  /* 0x000000ff0300720c */ /* 0x001fda0003f05270 */
[----:B------:R-:W-:Y:S05]  /*0240*/  @P0 BRA `(.L_x_2) ;  /* 0x0000000000480947 */ /* 0x000fea0003800000 */
[----:B------:R-:W0:Y:S01]  /*0250*/  S2UR UR10, SR_CgaCtaId ;  /* 0x00000000000a79c3 */ /* 0x000e220000008800 */
[----:B------:R-:W-:Y:S01]  /*0260*/  UMOV UR4, 0x400 ;  /* 0x0000040000047882 */ /* 0x000fe20000000000 */
[----:B------:R-:W-:Y:S01]  /*0270*/  UMOV UR5, 0x1 ;  /* 0x0000000100057882 */ /* 0x000fe20000000000 */
[----:B------:R-:W-:Y:S01]  /*0280*/  UMOV UR8, 0x4 ;  /* 0x0000000400087882 */ /* 0x000fe20000000000 */
[----:B------:R-:W-:Y:S01]  /*0290*/  ELECT P0, URZ, PT ;  /* 0x00000000003f782f */ /* 0x000fe20003800000 */
[----:B------:R-:W-:-:S04]  /*02a0*/  UIADD3 UR8, -UR8, 0x100000, URZ ;  /* 0x0010000008087890 */ /* 0x000fc8000fffe13f */
[----:B------:R-:W-:Y:S02]  /*02b0*/  USHF.L.U32 UR9, UR8, 0xb, URZ ;  /* 0x0000000b08097899 */ /* 0x000fe4000800063f */
[----:B------:R-:W-:Y:S02]  /*02c0*/  USHF.L.U32 UR8, UR8, 0x1, URZ ;  /* 0x0000000108087899 */ /* 0x000fe4000800063f */
[----:B0-----:R-:W-:Y:S02]  /*02d0*/  ULEA UR10, UR10, UR4, 0x18 ;  /* 0x000000040a0a7291 */ /* 0x001fe4000f8ec03f */
[----:B------:R-:W-:-:S04]  /*02e0*/  UIADD3 UR4, -UR5, 0x100000, URZ ;  /* 0x0010000005047890 */ /* 0x000fc8000fffe13f */
[----:B------:R-:W-:Y:S02]  /*02f0*/  USHF.L.U32 UR5, UR4, 0xb, URZ ;  /* 0x0000000b04057899 */ /* 0x000fe4000800063f */
[----:B------:R-:W-:Y:S01]  /*0300*/  USHF.L.U32 UR4, UR4, 0x1, URZ ;  /* 0x0000000104047899 */ /* 0x000fe2000800063f */
[----:B------:R-:W0:Y:S11]  /*0310*/  FENCE.VIEW.ASYNC.S ;  /* 0x00000000000073c6 */ /* 0x000e360000000000 */
[----:B0-----:R0:W1:Y:S01]  /*0320*/  SYNCS.EXCH.64 URZ, [UR10], UR4 ;  /* 0x000000040a3f75b2 */ /* 0x0010620008000100 */
[----:B------:R0:W2:Y:S01]  /*0330*/  SYNCS.EXCH.64 URZ, [UR10+0x10], UR8 ;  /* 0x000010080a3f75b2 */ /* 0x0000a20008000100 */
[----:B------:R0:W3:Y:S01]  /*0340*/  SYNCS.EXCH.64 URZ, [UR10+0x8], UR4 ;  /* 0x000008040a3f75b2 */ /* 0x0000e20008000100 */
[----:B------:R0:W4:Y:S01]  /*0350*/  SYNCS.EXCH.64 URZ, [UR10+0x18], UR8 ;  /* 0x000018080a3f75b2 */ /* 0x0001220008000100 */
[----:B------:R-:W-:Y:S01]  /*0360*/  NOP ;  /* 0x0000000000007918 */ /* 0x000fe20000000000 */
.L_x_2:
[----:B------:R-:W-:Y:S01]  /*0370*/  SHF.R.S32.HI R2, RZ, 0x1f, R4 ;  /* 0x0000001fff027819 */ /* 0x000fe20000011404 */
[----:B------:R-:W5:Y:S01]  /*0380*/  SHFL.IDX PT, R0, R0, RZ, 0x1f ;  /* 0x00001fff00007589 */ /* 0x000f6200000e0000 */
[----:B0-----:R-:W0:Y:S01]  /*0390*/  S2UR UR10, SR_CTAID.X ;  /* 0x00000000000a79c3 */ /* 0x001e220000002500 */
[----:B------:R-:W-:Y:S02]  /*03a0*/  ELECT P0, URZ, PT ;  /* 0x00000000003f782f */ /* 0x000fe40003800000 */
[----:B------:R-:W-:Y:S01]  /*03b0*/  LEA.HI R2, R2, R4, RZ, 0x7 ;  /* 0x0000000402027211 */ /* 0x000fe200078f38ff */
[----:B------:R-:W-:Y:S01]  /*03c0*/  ULDC UR4, c[0x0][0x150] ;  /* 0x0000540000047ab9 */ /* 0x000fe20000000800 */
[----:B------:R-:W-:Y:S01]  /*03d0*/  SHF.R.S32.HI R6, RZ, 0x1f, R3 ;  /* 0x0000001fff067819 */ /* 0x000fe20000011403 */
[----:B------:R-:W-:Y:S01]  /*03e0*/  NOP ;  /* 0x0000000000007918 */ /* 0x000fe20000000000 */
[----:B------:R-:W-:Y:S01]  /*03f0*/  LOP3.LUT R2, R2, 0xffffff80, RZ, 0xc0, !PT ;  /* 0xffffff8002027812 */ /* 0x000fe200078ec0ff */
[----:B------:R-:W-:Y:S01]  /*0400*/  NOP ;  /* 0x0000000000007918 */ /* 0x000fe20000000000 */
[----:B------:R-:W-:Y:S01]  /*0410*/  LEA.HI R6, R6, R3, RZ, 0x2 ;  /* 0x0000000306067211 */ /* 0x000fe200078f10ff */
[----:B------:R-:W1:Y:S02]  /*0420*/  LDC R8, c[0x0][0x144] ;  /* 0x00005100ff087b82 */ /* 0x000e640000000800 */
[----:B------:R-:W-:Y:S01]  /*0430*/  IMAD.IADD R4, R4, 0x1, -R2 ;  /* 0x0000000104047824 */ /* 0x000fe200078e0a02 */
[----:B------:R-:W-:Y:S01]  /*0440*/  LOP3.LUT R6, R6, 0x3ffffffc, RZ, 0xc0, !PT ;  /* 0x3ffffffc06067812 */ /* 0x000fe200078ec0ff */
[----:B------:R-:W2:Y:S03]  /*0450*/  S2R R2, SR_CTAID.Y ;  /* 0x0000000000027919 */ /* 0x000ea60000002600 */
[----:B------:R-:W-:Y:S01]  /*0460*/  SHF.R.S32.HI R5, RZ, 0x1f, R4 ;  /* 0x0000001fff057819 */ /* 0x000fe20000011404 */
[----:B------:R-:W-:Y:S01]  /*0470*/  IMAD.IADD R6, R3, 0x1, -R6 ;  /* 0x0000000103067824 */ /* 0x000fe200078e0a06 */
[----:B------:R-:W3:Y:S02]  /*0480*/  LDC R13, c[0x0][0x148] ;  /* 0x00005200ff0d7b82 */ /* 0x000ee40000000800 */
[----:B------:R-:W-:-:S02]  /*0490*/  LEA.HI R5, R5, R4, RZ, 0x3 ;  /* 0x0000000405057211 */ /* 0x000fc400078f18ff */
[----:B-----5:R-:W-:Y:S02]  /*04a0*/  ISETP.NE.OR P0, PT, R0, RZ, !P0 ;  /* 0x000000ff0000720c */ /* 0x020fe40004705670 */
[--C-:B------:R-:W-:Y:S02]  /*04b0*/  SHF.R.S32.HI R0, RZ, 0x3, R5.reuse ;  /* 0x00000003ff007819 */ /* 0x100fe40000011405 */
[----:B------:R-:W-:Y:S02]  /*04c0*/  SHF.R.S32.HI R5, RZ, 0x1f, R5 ;  /* 0x0000001fff057819 */ /* 0x000fe40000011405 */
[----:B0-----:R-:W-:Y:S02]  /*04d0*/  I2FP.F32.U32 R7, UR10 ;  /* 0x0000000a00077c45 */ /* 0x001fe40008201000 */
[----:B------:R-:W-:-:S03]  /*04e0*/  LEA.HI R5, R5, R0, RZ, 0x2 ;  /* 0x0000000005057211 */ /* 0x000fc600078f10ff */
[----:B------:R-:W-:Y:S01]  /*04f0*/  FMUL R7, R7, UR4 ;  /* 0x0000000407077c20 */ /* 0x000fe20008400000 */
[----:B------:R-:W-:Y:S01]  /*0500*/  LOP3.LUT R5, R5, 0xfffffffc, RZ, 0xc0, !PT ;  /* 0xfffffffc05057812 */ /* 0x000fe200078ec0ff */
[----:B------:R-:W-:Y:S01]  /*0510*/  VOTEU.ALL UP0, P0 ;  /* 0x00000000003f7886 */ /* 0x000fe20000000000 */
[----:B------:R-:W-:Y:S01]  /*0520*/  ULDC UR4, c[0x0][0x154] ;  /* 0x0000550000047ab9 */ /* 0x000fe20000000800 */
[----:B------:R-:W-:Y:S02]  /*0530*/  VOTEU.ALL UP1, P0 ;  /* 0x00000000003f7886 */ /* 0x000fe40000020000 */
[----:B------:R-:W0:Y:S01]  /*0540*/  F2I.U32.TRUNC.NTZ R7, R7 ;  /* 0x0000000700077305 */ /* 0x000e22000020f000 */
[----:B------:R-:W-:Y:S01]  /*0550*/  IMAD.IADD R5, R0, 0x1, -R5 ;  /* 0x0000000100057824 */ /* 0x000fe200078e0a05 */
[----:B------:R-:W5:Y:S01]  /*0560*/  @!UP0 S2UR UR9, SR_CgaCtaId ;  /* 0x00000000000989c3 */ /* 0x000f620000008800 */
[----:B------:R-:W-:Y:S02]  /*0570*/  @!UP0 UMOV UR8, 0x400 ;  /* 0x0000040000088882 */ /* 0x000fe40000000000 */
[----:B------:R-:W-:Y:S01]  /*0580*/  IMAD R5, R6, 0x4, R5 ;  /* 0x0000000406057824 */ /* 0x000fe200078e0205 */
[----:B--2---:R-:W-:-:S04]  /*0590*/  I2FP.F32.U32 R6, R2 ;  /* 0x0000000200067245 */ /* 0x004fc80000201000 */
[----:B------:R-:W-:Y:S01]  /*05a0*/  LEA.HI R0, R5, R5, RZ, 0x1 ;  /* 0x0000000505007211 */ /* 0x000fe200078f08ff */
[----:B------:R-:W-:Y:S01]  /*05b0*/  FMUL R6, R6, UR4 ;  /* 0x0000000406067c20 */ /* 0x000fe20008400000 */
[----:B------:R-:W-:Y:S02]  /*05c0*/  UMOV UR4, 0x20 ;  /* 0x0000002000047882 */ /* 0x000fe40000000000 */
[----:B------:R-:W-:Y:S01]  /*05d0*/  LOP3.LUT R0, R0, 0xfffffffe, RZ, 0xc0, !PT ;  /* 0xfffffffe00007812 */ /* 0x000fe200078ec0ff */
[----:B0-----:R-:W-:Y:S01]  /*05e0*/  IMAD.MOV R11, RZ, RZ, -R7 ;  /* 0x000000ffff0b7224 */ /* 0x001fe200078e0a07 */
[----:B------:R-:W-:-:S04]  /*05f0*/  @!UP0 UIADD3 UR4, -UR4, 0x100000, URZ ;  /* 0x0010000004048890 */ /* 0x000fc8000fffe13f */
[----:B------:R-:W-:Y:S02]  /*0600*/  @!UP0 USHF.L.U32 UR5, UR4, 0xb, URZ ;  /* 0x0000000b04058899 */ /* 0x000fe4000800063f */
[----:B------:R-:W-:Y:S01]  /*0610*/  @!UP0 USHF.L.U32 UR4, UR4, 0x1, URZ ;  /* 0x0000000104048899 */ /* 0x000fe2000800063f */
[----:B------:R-:W0:Y:S01]  /*0620*/  F2I.U32.TRUNC.NTZ R6, R6 ;  /* 0x0000000600067305 */ /* 0x000e22000020f000 */
[----:B------:R-:W2:Y:S01]  /*0630*/  LDC R7, c[0x0][0x140] ;  /* 0x00005000ff077b82 */ /* 0x000ea20000000800 */
[----:B-1----:R-:W-:Y:S02]  /*0640*/  IMAD R11, R8, R11, UR10 ;  /* 0x0000000a080b7e24 */ /* 0x002fe4000f8e020b */
[----:B------:R-:W-:-:S05]  /*0650*/  IMAD.IADD R0, R5, 0x1, -R0 ;  /* 0x0000000105007824 */ /* 0x000fca00078e0a00 */
[----:B------:R-:W-:Y:S01]  /*0660*/  ISETP.NE.AND P2, PT, R0, R11, PT ;  /* 0x0000000b0000720c */ /* 0x000fe20003f45270 */
[C---:B------:R-:W-:Y:S01]  /*0670*/  IMAD.SHL.U32 R0, R5.reuse, 0x4, RZ ;  /* 0x0000000405007824 */ /* 0x040fe200078e00ff */
[----:B-----5:R-:W-:Y:S01]  /*0680*/  @!UP0 ULEA UR8, UR9, UR8, 0x18 ;  /* 0x0000000809088291 */ /* 0x020fe2000f8ec03f */
[----:B------:R-:W-:Y:S01]  /*0690*/  VOTEU.ALL UP0, P0 ;  /* 0x00000000003f7886 */ /* 0x000fe20000000000 */
[----:B------:R-:W-:Y:S01]  /*06a0*/  LOP3.LUT P0, RZ, R4, 0x7, RZ, 0xc0, !PT ;  /* 0x0000000704ff7812 */ /* 0x000fe2000780c0ff */
[----:B0-----:R-:W-:Y:S01]  /*06b0*/  IMAD.MOV R12, RZ, RZ, -R6 ;  /* 0x000000ffff0c7224 */ /* 0x001fe200078e0a06 */
[----:B------:R-:W-:-:S03]  /*06c0*/  LOP3.LUT R9, R5, 0xc, R0, 0x78, !PT ;  /* 0x0000000c05097812 */ /* 0x000fc600078e7800 */
[----:B---3--:R-:W-:Y:S01]  /*06d0*/  IMAD R5, R13, R12, R2 ;  /* 0x0000000c0d057224 */ /* 0x008fe200078e0202 */
[C---:B------:R-:W-:Y:S01]  /*06e0*/  ISETP.LT.U32.AND P0, PT, R9.reuse, 0x2, !P0 ;  /* 0x000000020900780c */ /* 0x040fe20004701070 */
[----:B------:R0:W-:Y:S02]  /*06f0*/  STL [R1+0x27c], R9 ;  /* 0x00027c0901007387 */ /* 0x0001e40000100800 */
[----:B------:R-:W-:Y:S02]  /*0700*/  @P2 LEA.HI R0, R9, R9, RZ, 0x1 ;  /* 0x0000000909002211 */ /* 0x000fe400078f08ff */
[----:B------:R-:W1:Y:S02]  /*0710*/  FENCE.VIEW.ASYNC.S ;  /* 0x00000000000073c6 */ /* 0x000e640000000000 */
[----:B-1----:R0:W1:Y:S01]  /*0720*/  @!UP0 SYNCS.EXCH.64 URZ, [UR8+0x30], UR4 ;  /* 0x00003004083f85b2 */ /* 0x0020620008000100 */
[----:B--2---:R-:W-:Y:S02]  /*0730*/  ISETP.EQ.U32.AND P4, PT, R7, 0x1, PT ;  /* 0x000000010700780c */ /* 0x004fe40003f82070 */
[----:B------:R-:W-:-:S04]  /*0740*/  @P2 SHF.R.S32.HI R0, RZ, 0x1, R0 ;  /* 0x00000001ff002819 */ /* 0x000fc80000011400 */
[----:B------:R-:W-:Y:S01]  /*0750*/  @P2 ISETP.NE.AND P3, PT, R0, R5, PT ;  /* 0x000000050000220c */ /* 0x000fe20003f65270 */
[----:B------:R-:W-:Y:S01]  /*0760*/  IMAD.MOV.U32 R0, RZ, RZ, 0x1 ;  /* 0x00000001ff007424 */ /* 0x000fe200078e00ff */
[----:B------:R-:W-:Y:S02]  /*0770*/  SEL R5, RZ, 0x1, !P0 ;  /* 0x00000001ff057807 */ /* 0x000fe40004000000 */
[----:B------:R-:W-:-:S04]  /*0780*/  @P2 SEL R0, RZ, 0x1, P3 ;  /* 0x00000001ff002807 */ /* 0x000fc80001800000 */
[----:B------:R-:W-:Y:S01]  /*0790*/  LOP3.LUT R0, R0, R5, RZ, 0xc0, !PT ;  /* 0x0000000500007212 */ /* 0x000fe200078ec0ff */
[----:B------:R0:W2:Y:S01]  /*07a0*/  @!UP1 SYNCS.EXCH.64 URZ, [UR8+0x38], UR4 ;  /* 0x00003804083f95b2 */ /* 0x0000a20008000100 */
[----:B------:R-:W-:-:S03]  /*07b0*/  NOP ;  /* 0x0000000000007918 */ /* 0x000fc60000000000 */
[----:B------:R0:W-:Y:S01]  /*07c0*/  STL [R1+0x278], R0 ;  /* 0x0002780001007387 */ /* 0x0001e20000100800 */
[----:B-1----:R-:W-:Y:S05]  /*07d0*/  @!P4 BRA `(.L_x_3) ;  /* 0x000000000008c947 */ /* 0x002fea0003800000 */
[----:B--2-4-:R-:W-:Y:S01]  /*07e0*/  UCGABAR_ARV ;  /* 0x00000000000079c7 */ /* 0x014fe20008000000 */
[----:B------:R-:W-:Y:S05]  /*07f0*/  BRA `(.L_x_4) ;  /* 0x0000000000047947 */ /* 0x000fea0003800000 */
.L_x_3:
[----:B--2-4-:R-:W-:Y:S01]  /*0800*/  NOP ;  /* 0x0000000000007918 */ /* 0x014fe20000000000 */
.L_x_4:
[----:B------:R-:W1:Y:S01]  /*0810*/  LDC R4, c[0x0][0x65c] ;  /* 0x00019700ff047b82 */ /* 0x000e620000000800 */
[----:B------:R-:W-:Y:S01]  /*0820*/  IMAD.MOV.U32 R5, RZ, RZ, RZ ;  /* 0x000000ffff057224 */ /* 0x000fe200078e00ff */
[----:B0-----:R-:W-:Y:S02]  /*0830*/  LOP3.LUT R0, R0, 0xfbffffff, RZ, 0xc0, !PT ;  /* 0xfbffffff00007812 */ /* 0x001fe400078ec0ff */
[----:B-1----:R-:W-:Y:S01]  /*0840*/  ISETP.NE.AND P2, PT, R4, 0x1, PT ;  /* 0x000000010400780c */ /* 0x002fe20003f45270 */
[----:B------:R-:W-:-:S12]  /*0850*/  IMAD.U32 R4, RZ, RZ, UR10 ;  /* 0x0000000aff047e24 */ /* 0x000fd8000f8e00ff */
[----:B------:R-:W0:Y:S01]  /*0860*/  @P2 LDC R7, c[0x0][0x10] ;  /* 0x00000400ff072b82 */ /* 0x000e220000000800 */
[----:B------:R-:W-:Y:S01]  /*0870*/  @P2 IMAD.MOV.U32 R3, RZ, RZ, RZ ;  /* 0x000000ffff032224 */ /* 0x000fe200078e00ff */
[----:B------:R-:W-:Y:S01]  /*0880*/  @P2 LOP3.LUT R0, R0, 0x4000000, RZ, 0xfc, !PT ;  /* 0x0400000000002812 */ /* 0x000fe200078efcff */
[----:B------:R-:W-:-:S05]  /*0890*/  @P2 IMAD.MOV.U32 R15, RZ, RZ, RZ ;  /* 0x000000ffff0f2224 */ /* 0x000fca00078e00ff */
[----:B------:R-:W1:Y:S01]  /*08a0*/  @!P2 LDC R9, c[0x0][0xc] ;  /* 0x00000300ff09ab82 */ /* 0x000e620000000800 */
[----:B0-----:R-:W-:-:S04]  /*08b0*/  @P2 IMAD.WIDE.U32 R6, R7, UR10, R2 ;  /* 0x0000000a07062c25 */ /* 0x001fc8000f8e0002 */
[----:B------:R-:W-:Y:S02]  /*08c0*/  @P2 IMAD.MOV.U32 R10, RZ, RZ, R6 ;  /* 0x000000ffff0a2224 */ /* 0x000fe400078e0006 */
[----:B------:R-:W-:Y:S02]  /*08d0*/  @P2 IMAD.IADD R17, R7, 0x1, R15 ;  /* 0x0000000107112824 */ /* 0x000fe400078e020f */
[----:B-1----:R-:W-:-:S04]  /*08e0*/  @!P2 IMAD.WIDE.U32 R4, R2, R9, R4 ;  /* 0x000000090204a225 */ /* 0x002fc800078e0004 */
[----:B------:R-:W-:Y:S02]  /*08f0*/  @!P2 IMAD.MOV.U32 R10, RZ, RZ, R4 ;  /* 0x000000ffff0aa224 */ /* 0x000fe400078e0004 */
[----:B------:R-:W-:-:S03]  /*0900*/  @!P2 IMAD.MOV.U32 R17, RZ, RZ, R5 ;  /* 0x000000ffff11a224 */ /* 0x000fc600078e0005 */
[----:B------:R0:W-:Y:S04]  /*0910*/  STL [R1+0x284], R10 ;  /* 0x0002840a01007387 */ /* 0x0001e80000100800 */
[----:B------:R0:W-:Y:S01]  /*0920*/  STL [R1+0x280], R17 ;  /* 0x0002801101007387 */ /* 0x0001e20000100800 */
[----:B------:R-:W-:Y:S05]  /*0930*/  @!P4 BRA `(.L_x_5) ;  /* 0x00000000000cc947 */ /* 0x000fea0003800000 */
[----:B------:R-:W-:Y:S01]  /*0940*/  UCGABAR_WAIT ;  /* 0x0000000000007dc7 */ /* 0x000fe20008000000 */
[----:B------:R-:W-:Y:S01]  /*0950*/  CCTL.IVALL ;  /* 0x00000000ff00798f */ /* 0x000fe20002000000 */
[----:B------:R-:W-:Y:S05]  /*0960*/  BRA `(.L_x_6) ;  /* 0x0000000000047947 */ /* 0x000fea0003800000 */
.L_x_5:
[----:B------:R-:W-:Y:S06]  /*0970*/  BAR.SYNC.DEFER_BLOCKING 0x0 ;  /* 0x0000000000007b1d */ /* 0x000fec0000010000 */
.L_x_6:
[----:B------:R-:W-:Y:S05]  /*0980*/  @!P1 BRA `(.L_x_7) ;  /* 0x000001f400689947 */ /* 0x000fea0003800000 */
[----:B------:R-:W-:-:S06]  /*0990*/  UISETP.GT.U32.AND UP0, UPT, UR11, 0x1, UPT ;  /* 0x000000010b00788c */ /* 0x000fcc000bf04070 */
[----:B------:R-:W-:-:S13]  /*09a0*/  PLOP3.LUT P0, PT, PT, PT, UP0, 0x80, 0x0 ;  /* 0x000000000000781c */ /* 0x000fda0003f0f008 */
[----:B------:R-:W-:Y:S05]  /*09b0*/  @P0 EXIT ;  /* 0x000000000000094d */ /* 0x000fea0003800000 */
[----:B------:R-:W-:Y:S01]  /*09c0*/  IMAD.MOV.U32 R6, RZ, RZ, -0x1 ;  /* 0xffffffffff067424 */ /* 0x000fe200078e00ff */
[----:B------:R-:W-:Y:S01]  /*09d0*/  ULDC.64 UR4, c[0x0][0x650] ;  /* 0x0001940000047ab9 */ /* 0x000fe20000000a00 */
[----:B------:R-:W-:Y:S01]  /*09e0*/  IMAD.MOV.U32 R5, RZ, RZ, -0x1 ;  /* 0xffffffffff057424 */ /* 0x000fe200078e00ff */
[----:B------:R-:W-:Y:S01]  /*09f0*/  ISETP.GE.U32.AND P0, PT, R10, UR4, PT ;  /* 0x000000040a007c0c */ /* 0x000fe2000bf06070 */
[----:B------:R-:W-:Y:S01]  /*0a00*/  UMOV UR19, 0xffffffff ;  /* 0xffffffff00137882 */ /* 0x000fe20000000000 */
[----:B------:R1:W-:Y:S01]  /*0a10*/  STL [R1+0x28c], R6 ;  /* 0x00028c0601007387 */ /* 0x0003e20000100800 */
[----:B------:R-:W-:Y:S02]  /*0a20*/  PRMT R4, RZ, 0x7610, R4 ;  /* 0x00007610ff047816 */ /* 0x000fe40000000004 */
[----:B------:R-:W-:Y:S01]  /*0a30*/  ISETP.GE.U32.AND.EX P0, PT, R17, UR5, PT, P0 ;  /* 0x0000000511007c0c */ /* 0x000fe2000bf06100 */
[----:B------:R1:W-:-:S12]  /*0a40*/  STL [R1+0x288], R5 ;  /* 0x0002880501007387 */ /* 0x0003d80000100800 */
[----:B-1----:R-:W-:Y:S05]  /*0a50*/  @P0 BRA `(.L_x_8) ;  /* 0x00000004003c0947 */ /* 0x002fea0003800000 */
[----:B------:R-:W-:Y:S01]  /*0a60*/  ULDC.64 UR14, c[0x0][0x628] ;  /* 0x00018a00000e7ab9 */ /* 0x000fe20000000a00 */
[----:B------:R-:W1:Y:S01]  /*0a70*/  LDC.64 R8, c[0x0][0x620] ;  /* 0x00018800ff087b82 */ /* 0x000e620000000a00 */
[----:B------:R-:W-:Y:S01]  /*0a80*/  ISETP.NE.U32.AND P0, PT, RZ, UR14, PT ;  /* 0x0000000eff007c0c */ /* 0x000fe2000bf05070 */
[----:B------:R-:W-:Y:S01]  /*0a90*/  ULDC UR13, c[0x0][0x630] ;  /* 0x00018c00000d7ab9 */ /* 0x000fe20000000800 */
[----:B------:R-:W-:Y:S02]  /*0aa0*/  R2UR UR4, R10 ;  /* 0x000000000a0472ca */ /* 0x000fe400000e0000 */
[----:B------:R-:W-:Y:S02]  /*0ab0*/  ISETP.NE.AND.EX P0, PT, RZ, UR15, PT, P0 ;  /* 0x0000000fff007c0c */ /* 0x000fe4000bf05300 */
[----:B------:R-:W-:-:S11]  /*0ac0*/  R2UR UR5, R17 ;  /* 0x00000000110572ca */ /* 0x000fd600000e0000 */
[----:B------:R-:W-:Y:S05]  /*0ad0*/  @!P0 BRA `(.L_x_9) ;  /* 0x0000000000308947 */ /* 0x000fea0003800000 */
[----:B------:R-:W-:Y:S01]  /*0ae0*/  R2UR UR4, R10 ;  /* 0x000000000a0472ca */ /* 0x000fe200000e0000 */
[----:B------:R-:W-:Y:S01]  /*0af0*/  ULDC UR7, c[0x0][0x634] ;  /* 0x00018d0000077ab9 */ /* 0x000fe20000000800 */
[----:B------:R-:W-:-:S11]  /*0b00*/  R2UR UR12, R17 ;  /* 0x00000000110c72ca */ /* 0x000fd600000e0000 */
[----:B------:R-:W-:-:S04]  /*0b10*/  UIADD3 UR7, UP0, UR4, UR7, URZ ;  /* 0x0000000704077290 */ /* 0x000fc8000ff1e03f */
[----:B------:R-:W-:-:S04]  /*0b20*/  UIADD3.X UR12, URZ, UR12, URZ, UP0, !UPT ;  /* 0x0000000c3f0c7290 */ /* 0x000fc800087fe43f */
[----:B------:R-:W-:-:S04]  /*0b30*/  UIMAD.WIDE.U32 UR4, UR12, UR14, URZ ;  /* 0x0000000e0c0472a5 */ /* 0x000fc8000f8e003f */
[----:B------:R-:W-:Y:S02]  /*0b40*/  UIMAD.WIDE.U32 UR8, UP0, UR7, UR15, UR4 ;  /* 0x0000000f070872a5 */ /* 0x000fe4000f800004 */
[----:B------:R-:W-:Y:S02]  /*0b50*/  UIMAD.WIDE.U32 UR4, UR7, UR14, URZ ;  /* 0x0000000e070472a5 */ /* 0x000fe4000f8e003f */
[----:B------:R-:W-:Y:S02]  /*0b60*/  UIADD3.X UR11, URZ, URZ, URZ, UP0, !UPT ;  /* 0x0000003f3f0b7290 */ /* 0x000fe400087fe43f */
[----:B------:R-:W-:Y:S01]  /*0b70*/  UIADD3 URZ, UP0, UR5, UR8, URZ ;  /* 0x00000008053f7290 */ /* 0x000fe2000ff1e03f */
[----:B------:R-:W-:-:S03]  /*0b80*/  UMOV UR10, UR9 ;  /* 0x00000009000a7c82 */ /* 0x000fc60008000000 */
[----:B------:R-:W-:-:S12]  /*0b90*/  UIMAD.WIDE.U32.X UR4, UR12, UR15, UR10, UP0 ;  /* 0x0000000f0c0472a5 */ /* 0x000fd800080e040a */
.L_x_9:
[----:B------:R-:W-:Y:S01]  /*0ba0*/  USHF.R.U64 UR19, UR4, UR13, UR5 ;  /* 0x0000000d04137299 */ /* 0x000fe20008001205 */
[----:B------:R-:W2:Y:S01]  /*0bb0*/  LDC.64 R22, c[0x0][0x640] ;  /* 0x00019000ff167b82 */ /* 0x000ea20000000a00 */
[----:B------:R-:W-:Y:S01]  /*0bc0*/  USHF.R.U32.HI UR4, URZ, UR13, UR5 ;  /* 0x0000000d3f047299 */ /* 0x000fe20008011605 */
[----:B------:R-:W-:-:S03]  /*0bd0*/  IMAD.MOV.U32 R4, RZ, RZ, R10 ;  /* 0x000000ffff047224 */ /* 0x000fc600078e000a */
[----:B------:R-:W-:-:S03]  /*0be0*/  IADD3 R3, P0, RZ, -UR19, RZ ;  /* 0x80000013ff037c10 */ /* 0x000fc6000ff1e0ff */
[----:B------:R-:W0:Y:S02]  /*0bf0*/  LDC R14, c[0x0][0x618] ;  /* 0x00018600ff0e7b82 */ /* 0x000e240000000800 */
[----:B------:R-:W-:-:S04]  /*0c00*/  IMAD.X R5, RZ, RZ, ~UR4, P0 ;  /* 0x80000004ff057e24 */ /* 0x000fc800080e06ff */
[-C--:B-1----:R-:W-:Y:S02]  /*0c10*/  IMAD R6, R5, R8.reuse, RZ ;  /* 0x0000000805067224 */ /* 0x082fe400078e02ff */
[----:B------:R-:W1:Y:S01]  /*0c20*/  LDC R16, c[0x0][0x608] ;  /* 0x00018200ff107b82 */ /* 0x000e620000000800 */
[----:B------:R-:W-:Y:S02]  /*0c30*/  IMAD.MOV.U32 R5, RZ, RZ, R17 ;  /* 0x000000ffff057224 */ /* 0x000fe400078e0011 */
[----:B------:R-:W-:-:S05]  /*0c40*/  IMAD.WIDE.U32 R4, R3, R8, R4 ;  /* 0x0000000803047225 */ /* 0x000fca00078e0004 */
[----:B------:R-:W3:Y:S01]  /*0c50*/  LDC R20, c[0x0][0x658] ;  /* 0x00019600ff147b82 */ /* 0x000ee20000000800 */
[----:B------:R-:W-:Y:S01]  /*0c60*/  IMAD R3, R3, R9, R6 ;  /* 0x0000000903037224 */ /* 0x000fe200078e0206 */
[----:B--2---:R-:W-:-:S03]  /*0c70*/  ISETP.NE.U32.AND P0, PT, R22, RZ, PT ;  /* 0x000000ff1600720c */ /* 0x004fc60003f05070 */
[----:B------:R-:W-:Y:S01]  /*0c80*/  IMAD.IADD R3, R5, 0x1, R3 ;  /* 0x0000000105037824 */ /* 0x000fe200078e0203 */
[----:B------:R-:W-:Y:S01]  /*0c90*/  ISETP.NE.AND.EX P0, PT, R23, RZ, PT, P0 ;  /* 0x000000ff1700720c */ /* 0x000fe20003f05300 */
[----:B------:R-:W-:Y:S01]  /*0ca0*/  IMAD.MOV.U32 R5, RZ, RZ, -0x1 ;  /* 0xffffffffff057424 */ /* 0x000fe200078e00ff */
[----:B------:R-:W2:Y:S02]  /*0cb0*/  LDC R18, c[0x0][0x600] ;  /* 0x00018000ff127b82 */ /* 0x000ea40000000800 */
[-CC-:B0-----:R-:W-:Y:S02]  /*0cc0*/  SHF.R.U64 R10, R4, R14.reuse, R3.reuse ;  /* 0x0000000e040a7219 */ /* 0x181fe40000001203 */
[----:B------:R-:W-:Y:S01]  /*0cd0*/  SHF.R.U32.HI R3, RZ, R14, R3 ;  /* 0x0000000eff037219 */ /* 0x000fe20000011603 */
[----:B------:R-:W-:Y:S02]  /*0ce0*/  IMAD R14, R13, R12, R2 ;  /* 0x0000000c0d0e7224 */ /* 0x000fe400078e0202 */
[----:B------:R-:W-:Y:S01]  /*0cf0*/  IMAD.MOV.U32 R13, RZ, RZ, 0x1 ;  /* 0x00000001ff0d7424 */ /* 0x000fe200078e00ff */
[----:B------:R-:W0:Y:S01]  /*0d00*/  LDC R15, c[0x0][0x648] ;  /* 0x00019200ff0f7b82 */ /* 0x000e220000000800 */
[----:B-1----:R-:W-:-:S02]  /*0d10*/  SHF.R.U64 R21, R10, R16, R3 ;  /* 0x000000100a157219 */ /* 0x002fc40000001203 */
[----:B------:R-:W-:-:S05]  /*0d20*/  SHF.R.U32.HI R3, RZ, R16, R3 ;  /* 0x00000010ff037219 */ /* 0x000fca0000011603 */
[----:B------:R-:W1:Y:S01]  /*0d30*/  LDC R17, c[0x0][0x638] ;  /* 0x00018e00ff117b82 */ /* 0x000e620000000800 */
[-C--:B---3--:R-:W-:Y:S02]  /*0d40*/  SHF.L.U32 R2, R5, R20.reuse, RZ ;  /* 0x0000001405027219 */ /* 0x088fe400000006ff */
[--C-:B------:R-:W-:Y:S02]  /*0d50*/  SHF.R.U64 R12, R21, R20, R3.reuse ;  /* 0x00000014150c7219 */ /* 0x100fe40000001203 */
[----:B------:R-:W-:Y:S02]  /*0d60*/  LOP3.LUT R8, RZ, R2, RZ, 0x33, !PT ;  /* 0x00000002ff087212 */ /* 0x000fe400078e33ff */
[----:B------:R-:W-:Y:S01]  /*0d70*/  SHF.R.U32.HI R3, RZ, R20, R3 ;  /* 0x00000014ff037219 */ /* 0x000fe20000011603 */
[----:B------:R-:W3:Y:S01]  /*0d80*/  LDC R19, c[0x0][0x610] ;  /* 0x00018400ff137b82 */ /* 0x000ee20000000800 */
[----:B------:R-:W-:Y:S01]  /*0d90*/  IMAD.MOV.U32 R2, RZ, RZ, R12 ;  /* 0x000000ffff027224 */ /* 0x000fe200078e000c */
[----:B------:R-:W-:Y:S06]  /*0da0*/  @!P0 BRA `(.L_x_10) ;  /* 0x0000000000288947 */ /* 0x000fec0003800000 */
[----:B------:R-:W4:Y:S02]  /*0db0*/  LDC R7, c[0x0][0x64c] ;  /* 0x00019300ff077b82 */ /* 0x000f240000000800 */
[----:B----4-:R-:W-:-:S05]  /*0dc0*/  IADD3 R7, P0, R12, R7, RZ ;  /* 0x000000070c077210 */ /* 0x010fca0007f1e0ff */
[----:B------:R-:W-:-:S04]  /*0dd0*/  IMAD.X R9, RZ, RZ, R3, P0 ;  /* 0x000000ffff097224 */ /* 0x000fc800000e0603 */
[----:B------:R-:W-:-:S04]  /*0de0*/  IMAD.WIDE.U32 R2, R9, R22, RZ ;  /* 0x0000001609027225 */ /* 0x000fc800078e00ff */
[----:B------:R-:W-:-:S04]  /*0df0*/  IMAD.WIDE.U32 R4, P0, R7, R23, R2 ;  /* 0x0000001707047225 */ /* 0x000fc80007800002 */
[----:B------:R-:W-:-:S04]  /*0e00*/  IMAD.WIDE.U32 R2, R7, R22, RZ ;  /* 0x0000001607027225 */ /* 0x000fc800078e00ff */
[----:B------:R-:W-:Y:S01]  /*0e10*/  IMAD.X R7, RZ, RZ, RZ, P0 ;  /* 0x000000ffff077224 */ /* 0x000fe200000e06ff */
[----:B------:R-:W-:Y:S01]  /*0e20*/  IADD3 RZ, P0, R3, R4, RZ ;  /* 0x0000000403ff7210 */ /* 0x000fe20007f1e0ff */
[----:B------:R-:W-:-:S04]  /*0e30*/  IMAD.MOV.U32 R6, RZ, RZ, R5 ;  /* 0x000000ffff067224 */ /* 0x000fc800078e0005 */
[----:B------:R-:W-:-:S08]  /*0e40*/  IMAD.WIDE.U32.X R2, R9, R23, R6, P0 ;  /* 0x0000001709027225 */ /* 0x000fd000000e0406 */
.L_x_10:
[----:B0-----:R-:W-:Y:S01]  /*0e50*/  SHF.R.U64 R4, R2, R15, R3 ;  /* 0x0000000f02047219 */ /* 0x001fe20000001203 */
[----:B--2---:R-:W-:Y:S01]  /*0e60*/  VIADD R5, R18, 0xffffffff ;  /* 0xffffffff12057836 */ /* 0x004fe20000000000 */
[----:B------:R-:W-:Y:S02]  /*0e70*/  SHF.L.U32 R3, R13, R20, RZ ;  /* 0x000000140d037219 */ /* 0x000fe400000006ff */
[----:B------:R-:W-:Y:S01]  /*0e80*/  LOP3.LUT R8, R21, R8, RZ, 0xc0, !PT ;  /* 0x0000000815087212 */ /* 0x000fe200078ec0ff */
[----:B------:R-:W-:Y:S01]  /*0e90*/  IMAD.MOV R6, RZ, RZ, -R4 ;  /* 0x000000ffff067224 */ /* 0x000fe200078e0a04 */
[----:B------:R-:W-:Y:S02]  /*0ea0*/  SEL R2, R11, R14, !P2 ;  /* 0x0000000e0b027207 */ /* 0x000fe40005000000 */
[----:B------:R-:W-:Y:S01]  /*0eb0*/  LOP3.LUT R5, R10, R5, RZ, 0xc0, !PT ;  /* 0x000000050a057212 */ /* 0x000fe200078ec0ff */
[----:B------:R-:W-:Y:S02]  /*0ec0*/  IMAD R7, R3, R4, R8 ;  /* 0x0000000403077224 */ /* 0x000fe400078e0208 */
[----:B-1----:R-:W-:-:S02]  /*0ed0*/  IMAD R3, R6, R17, R12 ;  /* 0x0000001106037224 */ /* 0x002fc400078e020c */
[----:B---3--:R-:W-:Y:S02]  /*0ee0*/  IMAD R2, R7, R19, R2 ;  /* 0x0000001307027224 */ /* 0x008fe400078e0202 */
[----:B------:R-:W-:Y:S02]  /*0ef0*/  IMAD R3, R3, R18, R5 ;  /* 0x0000001203037224 */ /* 0x000fe400078e0205 */
[----:B------:R-:W-:-:S03]  /*0f00*/  IMAD.MOV.U32 R4, RZ, RZ, 0x1 ;  /* 0x00000001ff047424 */ /* 0x000fc600078e00ff */
[----:B------:R-:W-:Y:S02]  /*0f10*/  SEL R5, R3, R2, !P2 ;  /* 0x0000000203057207 */ /* 0x000fe40005000000 */
[----:B------:R-:W-:-:S03]  /*0f20*/  SEL R2, R2, R3, !P2 ;  /* 0x0000000302027207 */ /* 0x000fc60005000000 */
[----:B------:R1:W-:Y:S04]  /*0f30*/  STL [R1+0x288], R5 ;  /* 0x0002880501007387 */ /* 0x0003e80000100800 */
[----:B------:R1:W-:Y:S02]  /*0f40*/  STL [R1+0x28c], R2 ;  /* 0x00028c0201007387 */ /* 0x0003e40000100800 */
.L_x_8:
[----:B------:R-:W-:-:S08]  /*0f50*/  NOP ;  /* 0x0000000000007918 */ /* 0x000fd00000000000 */
[----:B------:R-:W2:Y:S02]  /*0f60*/  USETMAXREG.TRY_ALLOC.CTAPOOL UP0, 0xe8 ;  /* 0x000000e8000079c8 */ /* 0x000ea40008000600 */
[----:B--2---:R-:W-:-:S13]  /*0f70*/  PLOP3.LUT P0, PT, PT, PT, UP0, 0x80, 0x0 ;  /* 0x000000000000781c */ /* 0x004fda0003f0f008 */
[----:B------:R-:W-:Y:S05]  /*0f80*/  @!P0 BRA `(.L_x_8) ;  /* 0xfffffffc00f08947 */ /* 0x000fea000383ffff */
[----:B------:R-:W-:Y:S01]  /*0f90*/  ULDC.64 UR4, c[0x0][0x598] ;  /* 0x0001660000047ab9 */ /* 0x000fe20000000a00 */
[----:B------:R-:W-:Y:S01]  /*0fa0*/  ULDC.64 UR30, c[0x0][0x208] ;  /* 0x00008200001e7ab9 */ /* 0x000fe20000000a00 */
[----:B------:R-:W-:-:S04]  /*0fb0*/  ISETP.NE.U32.AND P0, PT, RZ, UR4, PT ;  /* 0x00000004ff007c0c */ /* 0x000fc8000bf05070 */
[----:B------:R-:W-:-:S13]  /*0fc0*/  ISETP.NE.AND.EX P0, PT, RZ, UR5, PT, P0 ;  /* 0x00000005ff007c0c */ /* 0x000fda000bf05300 */
[----:B------:R-:W-:Y:S05]  /*0fd0*/  @!P0 BRA `(.L_x_11) ;  /* 0x0000000000208947 */ /* 0x000fea0003800000 */
[----:B-1----:R-:W1:Y:S02]  /*0fe0*/  LDC.64 R2, c[0x0][0x598] ;  /* 0x00016600ff027b82 */ /* 0x002e640000000a00 */
[----:B-1----:R-:W2:Y:S02]  /*0ff0*/  LDG.E.64 R2, desc[UR30][R2.64] ;  /* 0x0000001e02027981 */ /* 0x002ea4000c1e1b00 */
[----:B--2---:R-:W-:-:S04]  /*1000*/  ISETP.NE.U32.AND P0, PT, R2, RZ, PT ;  /* 0x000000ff0200720c */ /* 0x004fc80003f05070 */
[----:B------:R-:W-:-:S13]  /*1010*/  ISETP.NE.AND.EX P0, PT, R3, RZ, PT, P0 ;  /* 0x000000ff0300720c */ /* 0x000fda0003f05300 */
[----:B------:R-:W-:Y:S05]  /*1020*/  @!P0 BRA `(.L_x_11) ;  /* 0x00000000000c8947 */ /* 0x000fea0003800000 */
[----:B------:R-:W2:Y:S02]  /*1030*/  LD.E R2, desc[UR30][R2.64] ;  /* 0x0000001e02027980 */ /* 0x000ea4000c101900 */
[----:B--2---:R-:W-:Y:S01]  /*1040*/  R2UR UR18, R2 ;  /* 0x00000000021272ca */ /* 0x004fe200000e0000 */
[----:B------:R-:W-:-:S14]  /*1050*/  BRA `(.L_x_12) ;  /* 0x0000000000247947 */ /* 0x000fdc0003800000 */
.L_x_11:
[----:B------:R-:W-:Y:S02]  /*1060*/  ULDC.64 UR4, c[0x0][0x588] ;  /* 0x0001620000047ab9 */ /* 0x000fe40000000a00 */
[----:B------:R-:W-:-:S04]  /*1070*/  ISETP.NE.U32.AND P0, PT, RZ, UR4, PT ;  /* 0x00000004ff007c0c */ /* 0x000fc8000bf05070 */
[----:B------:R-:W-:-:S13]  /*1080*/  ISETP.NE.AND.EX P0, PT, RZ, UR5, PT, P0 ;  /* 0x00000005ff007c0c */ /* 0x000fda000bf05300 */
[----:B------:R-:W-:Y:S05]  /*1090*/  @!P0 BRA `(.L_x_13) ;  /* 0x0000000000108947 */ /* 0x000fea0003800000 */
[----:B-1----:R-:W1:Y:S02]  /*10a0*/  LDC.64 R2, c[0x0][0x588] ;  /* 0x00016200ff027b82 */ /* 0x002e640000000a00 */
[----:B-1----:R-:W2:Y:S02]  /*10b0*/  LDG.E R2, desc[UR30][R2.64] ;  /* 0x0000001e02027981 */ /* 0x002ea4000c1e1900 */
[----:B--2---:R-:W-:Y:S01]  /*10c0*/  R2UR UR18, R2 ;  /* 0x00000000021272ca */ /* 0x004fe200000e0000 */
[----:B------:R-:W-:-:S14]  /*10d0*/  BRA `(.L_x_12) ;  /* 0x0000000000047947 */ /* 0x000fdc0003800000 */
.L_x_13:
[----:B------:R-:W-:-:S05]  /*10e0*/  ULDC UR18, c[0x0][0x580] ;  /* 0x0001600000127ab9 */ /* 0x000fca0000000800 */
.L_x_12:
[----:B------:R-:W-:Y:S02]  /*10f0*/  ULDC.64 UR4, c[0x0][0x5a0] ;  /* 0x0001680000047ab9 */ /* 0x000fe40000000a00 */
        /* <DEDUP_REMOVED lines=11> */
.L_x_14:
        /* <DEDUP_REMOVED lines=8> */
.L_x_16:
[----:B------:R-:W-:-:S05]  /*1230*/  ULDC UR17, c[0x0][0x584] ;  /* 0x0001610000117ab9 */ /* 0x000fca0000000800 */
.L_x_15:
[----:B------:R-:W-:-:S13]  /*1240*/  LOP3.LUT P0, RZ, R4, 0xff, RZ, 0xc0, !PT ;  /* 0x000000ff04ff7812 */ /* 0x000fda000780c0ff */
[----:B------:R-:W-:Y:S05]  /*1250*/  @!P0 EXIT ;  /* 0x000000000000894d */ /* 0x000fea0003800000 */
[----:B------:R-:W-:Y:S01]  /*1260*/  ULDC UR4, c[0x0][0x28c] ;  /* 0x0000a30000047ab9 */ /* 0x000fe20000000800 */
[----:B------:R-:W-:Y:S01]  /*1270*/  ULDC.64 UR12, c[0x0][0x5c8] ;  /* 0x00017200000c7ab9 */ /* 0x000fe20000000a00 */
[----:B------:R-:W-:Y:S02]  /*1280*/  UIADD3 UR4, UR4, 0x7f, URZ ;  /* 0x0000007f04047890 */ /* 0x000fe4000fffe03f */
[----:B------:R-:W-:Y:S02]  /*1290*/  USHF.L.U64.HI UR7, UR12, 0x7, UR13 ;  /* 0x000000070c077899 */ /* 0x000fe4000801020d */
[----:B------:R-:W-:Y:S02]  /*12a0*/  USHF.R.S32.HI UR5, URZ, 0x1f, UR4 ;  /* 0x0000001f3f057899 */ /* 0x000fe40008011404 */
[----:B------:R-:W-:Y:S02]  /*12b0*/  USHF.L.U32 UR8, UR12, 0x7, URZ ;  /* 0x000000070c087899 */ /* 0x000fe4000800063f */
[----:B------:R-:W-:-:S02]  /*12c0*/  ULEA.HI UR5, UR5, UR4, URZ, 0x7 ;  /* 0x0000000405057291 */ /* 0x000fc4000f8f383f */
[----:B------:R-:W-:Y:S02]  /*12d0*/  USHF.L.U64.HI UR9, UR12, 0x3, UR13 ;  /* 0x000000030c097899 */ /* 0x000fe4000801020d */
[----:B------:R-:W-:Y:S02]  /*12e0*/  USHF.L.U32 UR10, UR12, 0x3, URZ ;  /* 0x000000030c0a7899 */ /* 0x000fe4000800063f */
[----:B------:R-:W-:Y:S02]  /*12f0*/  USHF.L.U64.HI UR11, UR12, 0x8, UR13 ;  /* 0x000000080c0b7899 */ /* 0x000fe4000801020d */
[----:B------:R-:W-:Y:S02]  /*1300*/  USHF.R.S32.HI UR14, URZ, 0x7, UR5 ;  /* 0x000000073f0e7899 */ /* 0x000fe40008011405 */
[----:B------:R-:W-:Y:S02]  /*1310*/  USHF.L.U32 UR12, UR12, 0x8, URZ ;  /* 0x000000080c0c7899 */ /* 0x000fe4000800063f */
[----:B------:R-:W-:Y:S01]  /*1320*/  ULOP3.LUT UR13, UR6, 0x1, URZ, 0xfc, !UPT ;  /* 0x00000001060d7892 */ /* 0x000fe2000f8efc3f */
[----:B------:R-:W-:Y:S01]  /*1330*/  UMOV UR4, URZ ;  /* 0x0000003f00047c82 */ /* 0x000fe20008000000 */
[----:B------:R-:W-:-:S10]  /*1340*/  UMOV UR5, URZ ;  /* 0x0000003f00057c82 */ /* 0x000fd40008000000 */
.L_x_89:
[----:B------:R-:W-:Y:S01]  /*1350*/  STL [R1+0x274], RZ ;  /* 0x000274ff01007387 */ /* 0x000fe20000100800 */
[----:B------:R-:W2:Y:S01]  /*1360*/  S2UR UR25, SR_CgaCtaId ;  /* 0x00000000001979c3 */ /* 0x000ea20000008800 */
[----:B------:R-:W-:Y:S01]  /*1370*/  UMOV UR23, 0x400 ;  /* 0x0000040000177882 */ /* 0x000fe20000000000 */
[----:B------:R-:W-:Y:S01]  /*1380*/  UMOV UR24, URZ ;  /* 0x0000003f00187c82 */ /* 0x000fe20008000000 */
[----:B------:R-:W-:Y:S01]  /*1390*/  STL [R1+0x270], RZ ;  /* 0x000270ff01007387 */ /* 0x000fe20000100800 */
[----:B------:R-:W-:Y:S01]  /*13a0*/  UMOV UR20, URZ ;  /* 0x0000003f00147c82 */ /* 0x000fe20008000000 */
[----:B------:R-:W-:Y:S01]  /*13b0*/  UMOV UR21, URZ ;  /* 0x0000003f00157c82 */ /* 0x000fe20008000000 */
[----:B------:R-:W-:Y:S01]  /*13c0*/  UMOV UR28, UR5 ;  /* 0x00000005001c7c82 */ /* 0x000fe20008000000 */
[----:B------:R-:W-:Y:S01]  /*13d0*/  STL [R1+0x26c], RZ ;  /* 0x00026cff01007387 */ /* 0x000fe20000100800 */
[----:B------:R-:W3:Y:S01]  /*13e0*/  LDC R3, c[0x0][0x28c] ;  /* 0x0000a300ff037b82 */ /* 0x000ee20000000800 */
[----:B-1----:R-:W-:-:S02]  /*13f0*/  CS2R R4, SRZ ;  /* 0x0000000000047805 */ /* 0x002fc4000001ff00 */
[----:B------:R-:W-:Y:S01]  /*1400*/  CS2R R6, SRZ ;  /* 0x0000000000067805 */ /* 0x000fe2000001ff00 */
[----:B------:R-:W-:Y:S01]  /*1410*/  STL [R1+0x268], RZ ;  /* 0x000268ff01007387 */ /* 0x000fe20000100800 */
[----:B------:R-:W-:Y:S02]  /*1420*/  CS2R R8, SRZ ;  /* 0x0000000000087805 */ /* 0x000fe4000001ff00 */
[----:B0-----:R-:W-:Y:S02]  /*1430*/  CS2R R10, SRZ ;  /* 0x00000000000a7805 */ /* 0x001fe4000001ff00 */
[----:B------:R-:W-:Y:S01]  /*1440*/  CS2R R12, SRZ ;  /* 0x00000000000c7805 */ /* 0x000fe2000001ff00 */
[----:B------:R-:W-:Y:S01]  /*1450*/  STL [R1+0x264], RZ ;  /* 0x000264ff01007387 */ /* 0x000fe20000100800 */
[----:B------:R-:W-:Y:S02]  /*1460*/  CS2R R14, SRZ ;  /* 0x00000000000e7805 */ /* 0x000fe4000001ff00 */
[----:B------:R-:W-:-:S02]  /*1470*/  CS2R R16, SRZ ;  /* 0x0000000000107805 */ /* 0x000fc4000001ff00 */
[----:B------:R-:W-:Y:S01]  /*1480*/  CS2R R18, SRZ ;  /* 0x0000000000127805 */ /* 0x000fe2000001ff00 */
[----:B------:R-:W-:Y:S01]  /*1490*/  STL [R1+0x260], RZ ;  /* 0x000260ff01007387 */ /* 0x000fe20000100800 */
[----:B------:R-:W-:Y:S02]  /*14a0*/  CS2R R20, SRZ ;  /* 0x0000000000147805 */ /* 0x000fe4000001ff00 */
[----:B------:R-:W-:Y:S02]  /*14b0*/  CS2R R22, SRZ ;  /* 0x0000000000167805 */ /* 0x000fe4000001ff00 */
[----:B------:R-:W-:Y:S01]  /*14c0*/  CS2R R216, SRZ ;  /* 0x0000000000d87805 */ /* 0x000fe2000001ff00 */
[----:B------:R-:W-:Y:S01]  /*14d0*/  STL [R1+0x25c], RZ ;  /* 0x00025cff01007387 */ /* 0x000fe20000100800 */
[----:B------:R-:W-:Y:S02]  /*14e0*/  CS2R R218, SRZ ;  /* 0x0000000000da7805 */ /* 0x000fe4000001ff00 */
[----:B------:R-:W-:-:S02]  /*14f0*/  CS2R R220, SRZ ;  /* 0x0000000000dc7805 */ /* 0x000fc4000001ff00 */
[----:B------:R-:W-:Y:S01]  /*1500*/  CS2R R222, SRZ ;  /* 0x0000000000de7805 */ /* 0x000fe2000001ff00 */
[----:B------:R-:W-:Y:S01]  /*1510*/  STL [R1+0x258], RZ ;  /* 0x000258ff01007387 */ /* 0x000fe20000100800 */
[----:B------:R-:W-:Y:S02]  /*1520*/  CS2R R224, SRZ ;  /* 0x0000000000e07805 */ /* 0x000fe4000001ff00 */
[----:B------:R-:W-:Y:S01]  /*1530*/  CS2R R226, SRZ ;  /* 0x0000000000e27805 */ /* 0x000fe2000001ff00 */
[----:B------:R-:W-:Y:S01]  /*1540*/  IMAD.U32 R228, RZ, RZ, UR4 ;  /* 0x00000004ffe47e24 */ /* 0x000fe2000f8e00ff */
[----:B------:R-:W-:Y:S01]  /*1550*/  STL [R1+0x254], RZ ;  /* 0x000254ff01007387 */ /* 0x000fe20000100800 */
[----:B---3--:R-:W-:Y:S02]  /*1560*/  ISETP.GE.AND P0, PT, R3, 0x1, PT ;  /* 0x000000010300780c */ /* 0x008fe40003f06270 */
[----:B------:R-:W-:Y:S02]  /*1570*/  CS2R R168, SRZ ;  /* 0x0000000000a87805 */ /* 0x000fe4000001ff00 */
[----:B------:R-:W-:Y:S01]  /*1580*/  CS2R R170, SRZ ;  /* 0x0000000000aa7805 */ /* 0x000fe2000001ff00 */
[----:B------:R-:W-:Y:S01]  /*1590*/  STL [R1+0x250], RZ ;  /* 0x000250ff01007387 */ /* 0x000fe20000100800 */
[----:B------:R-:W-:-:S02]  /*15a0*/  CS2R R172, SRZ ;  /* 0x0000000000ac7805 */ /* 0x000fc4000001ff00 */
[----:B------:R-:W-:Y:S02]  /*15b0*/  CS2R R174, SRZ ;  /* 0x0000000000ae7805 */ /* 0x000fe4000001ff00 */
[----:B------:R-:W-:Y:S01]  /*15c0*/  CS2R R176, SRZ ;  /* 0x0000000000b07805 */ /* 0x000fe2000001ff00 */
[----:B------:R-:W-:Y:S01]  /*15d0*/  STL [R1+0x24c], RZ ;  /* 0x00024cff01007387 */ /* 0x000fe20000100800 */
[----:B------:R-:W-:Y:S02]  /*15e0*/  CS2R R178, SRZ ;  /* 0x0000000000b27805 */ /* 0x000fe4000001ff00 */
        /* <DEDUP_REMOVED lines=119> */
[----:B------:R-:W-:-:S03]  /*1d60*/  CS2R R70, SRZ ;  /* 0x0000000000467805 */ /* 0x000fc6000001ff00 */
[----:B------:R-:W-:Y:S04]  /*1d70*/  STL [R1+0x1d0], RZ ;  /* 0x0001d0ff01007387 */ /* 0x000fe80000100800 */
        /* <DEDUP_REMOVED lines=28> */
[----:B------:R-:W-:Y:S01]  /*1f40*/  STL [R1+0x15c], RZ ;  /* 0x00015cff01007387 */ /* 0x000fe20000100800 */
[----:B------:R-:W0:Y:S03]  /*1f50*/  S2R R2, SR_TID.X ;  /* 0x0000000000027919 */ /* 0x000e260000002100 */
        /* <DEDUP_REMOVED lines=8> */
[----:B0-----:R-:W-:-:S03]  /*1fe0*/  LOP3.LUT R2, R2, 0x80, RZ, 0xc0, !PT ;  /* 0x0000008002027812 */ /* 0x001fc600078ec0ff */
[----:B------:R-:W-:Y:S01]  /*1ff0*/  STL [R1+0x138], RZ ;  /* 0x000138ff01007387 */ /* 0x000fe20000100800 */
[----:B------:R-:W-:-:S03]  /*2000*/  SHF.R.U32.HI R2, RZ, 0x7, R2 ;  /* 0x00000007ff027819 */ /* 0x000fc60000011602 */
        /* <DEDUP_REMOVED lines=33> */
[----:B------:R-:W0:Y:S04]  /*2220*/  SHFL.IDX PT, R2, R2, RZ, 0x1f ;  /* 0x00001fff02027589 */ /* 0x000e2800000e0000 */
[----:B------:R1:W-:Y:S04]  /*2230*/  STL [R1+0xb0], RZ ;  /* 0x0000b0ff01007387 */ /* 0x0003e80000100800 */
[----:B------:R1:W-:Y:S04]  /*2240*/  STL [R1+0xac], RZ ;  /* 0x0000acff01007387 */ /* 0x0003e80000100800 */
[----:B------:R1:W-:Y:S04]  /*2250*/  STL [R1+0xa8], RZ ;  /* 0x0000a8ff01007387 */ /* 0x0003e80000100800 */
[----:B------:R1:W-:Y:S04]  /*2260*/  STL [R1+0xa4], RZ ;  /* 0x0000a4ff01007387 */ /* 0x0003e80000100800 */
[----:B------:R1:W-:Y:S04]  /*2270*/  STL [R1+0xa0], RZ ;  /* 0x0000a0ff01007387 */ /* 0x0003e80000100800 */
[----:B------:R1:W-:Y:S01]  /*2280*/  STL [R1+0x9c], RZ ;  /* 0x00009cff01007387 */ /* 0x0003e20000100800 */
[----:B0-----:R-:W-:-:S02]  /*2290*/  R2UR UR15, R2 ;  /* 0x00000000020f72ca */ /* 0x001fc400000e0000 */
[----:B------:R-:W-:Y:S01]  /*22a0*/  CS2R R2, SRZ ;  /* 0x0000000000027805 */ /* 0x000fe2000001ff00 */
[----:B------:R1:W-:Y:S04]  /*22b0*/  STL [R1+0x98], RZ ;  /* 0x000098ff01007387 */ /* 0x0003e80000100800 */
[----:B------:R1:W-:Y:S04]  /*22c0*/  STL [R1+0x94], RZ ;  /* 0x000094ff01007387 */ /* 0x0003e80000100800 */
[----:B------:R1:W-:Y:S02]  /*22d0*/  STL [R1+0x90], RZ ;  /* 0x000090ff01007387 */ /* 0x0003e40000100800 */
[----:B------:R-:W-:-:S02]  /*22e0*/  ULEA.HI UR16, UR15, UR15, URZ, 0x1 ;  /* 0x0000000f0f107291 */ /* 0x000fc4000f8f083f */
[----:B------:R1:W-:Y:S02]  /*22f0*/  STL [R1+0x8c], RZ ;  /* 0x00008cff01007387 */ /* 0x0003e40000100800 */
[----:B------:R-:W-:Y:S02]  /*2300*/  ULOP3.LUT UR22, UR16, 0x7fffe, URZ, 0xc0, !UPT ;  /* 0x0007fffe10167892 */ /* 0x000fe4000f8ec03f */
[----:B------:R1:W-:Y:S01]  /*2310*/  STL [R1+0x88], RZ ;  /* 0x000088ff01007387 */ /* 0x0003e20000100800 */
[----:B--2---:R-:W-:Y:S02]  /*2320*/  ULEA UR16, UR25, UR23, 0x18 ;  /* 0x0000001719107291 */ /* 0x004fe4000f8ec03f */
[----:B------:R-:W-:Y:S01]  /*2330*/  UIADD3 UR22, UR15, -UR22, URZ ;  /* 0x800000160f167290 */ /* 0x000fe2000fffe03f */
[----:B------:R1:W-:Y:S03]  /*2340*/  STL [R1+0x84], RZ ;  /* 0x000084ff01007387 */ /* 0x0003e60000100800 */
[----:B------:R-:W-:Y:S01]  /*2350*/  ULEA UR22, UR22, UR16, 0xd ;  /* 0x0000001016167291 */ /* 0x000fe2000f8e683f */
[----:B------:R1:W-:Y:S03]  /*2360*/  STL [R1+0x80], RZ ;  /* 0x000080ff01007387 */ /* 0x0003e60000100800 */
[----:B------:R-:W-:Y:S01]  /*2370*/  UIADD3 UR22, UR22, 0x100, URZ ;  /* 0x0000010016167890 */ /* 0x000fe2000fffe03f */
[----:B------:R1:W-:Y:S03]  /*2380*/  STL [R1+0x7c], RZ ;  /* 0x00007cff01007387 */ /* 0x0003e60000100800 */
[----:B------:R-:W-:Y:S01]  /*2390*/  USHF.R.U32.HI UR15, URZ, 0x4, UR22 ;  /* 0x000000043f0f7899 */ /* 0x000fe20008011616 */
[----:B------:R1:W-:Y:S03]  /*23a0*/  STL [R1+0x78], RZ ;  /* 0x000078ff01007387 */ /* 0x0003e60000100800 */
[----:B------:R-:W-:Y:S01]  /*23b0*/  ULOP3.LUT UR15, UR15, 0x3fff, URZ, 0xc0, !UPT ;  /* 0x00003fff0f0f7892 */ /* 0x000fe2000f8ec03f */
[----:B------:R1:W-:Y:S04]  /*23c0*/  STL [R1+0x74], RZ ;  /* 0x000074ff01007387 */ /* 0x0003e80000100800 */
        /* <DEDUP_REMOVED lines=28> */
[----:B------:R1:W-:Y:S01]  /*2590*/  STL [R1], RZ ;  /* 0x000000ff01007387 */ /* 0x0003e20000100800 */
[----:B------:R-:W-:Y:S05]  /*25a0*/  @!P0 BRA `(.L_x_17) ;  /* 0x0000002400ac8947 */ /* 0x000fea0003800000 */
[----:B------:R-:W-:-:S06]  /*25b0*/  UISETP.NE.AND UP0, UPT, UR13, 0x3, UPT ;  /* 0x000000030d00788c */ /* 0x000fcc000bf05270 */
[----:B------:R-:W-:-:S13]  /*25c0*/  PLOP3.LUT P1, PT, PT, PT, UP0, 0x80, 0x0 ;  /* 0x000000000000781c */ /* 0x000fda0003f2f008 */
[----:B------:R-:W-:Y:S05]  /*25d0*/  @!P1 BRA `(.L_x_18) ;  /* 0x0000000000049947 */ /* 0x000fea0003800000 */
[----:B------:R-:W-:Y:S01]  /*25e0*/  BPT.TRAP 0x1 ;  /* 0x000000040000795c */ /* 0x000fe20000300000 */
.L_x_18:
[----:B------:R-:W-:Y:S01]  /*25f0*/  ULEA UR20, UR5, UR16, 0x3 ;  /* 0x0000001005147291 */ /* 0x000fe2000f8e183f */
[----:B------:R-:W-:-:S05]  /*2600*/  IMAD.U32 R2, RZ, RZ, UR4 ;  /* 0x00000004ff027e24 */ /* 0x000fca000f8e00ff */
[----:B------:R-:W-:-:S04]  /*2610*/  SHF.L.U32 R2, R2, 0x1f, RZ ;  /* 0x0000001f02027819 */ /* 0x000fc800000006ff */
[----:B------:R0:W2:Y:S01]  /*2620*/  SYNCS.PHASECHK.TRANS64.TRYWAIT P0, [UR20], R2 ;  /* 0x00000002ff0075a7 */ /* 0x0000a20008000154 */
[----:B------:R-:W-:Y:S05]  /*2630*/  @!P1 BRA `(.L_x_19) ;  /* 0x0000000000049947 */ /* 0x000fea0003800000 */
[----:B------:R-:W-:Y:S01]  /*2640*/  BPT.TRAP 0x1 ;  /* 0x000000040000795c */ /* 0x000fe20000300000 */
.L_x_19:
[----:B--2---:R-:W-:Y:S05]  /*2650*/  @P0 BRA `(.L_x_20) ;  /* 0x0000000000080947 */ /* 0x004fea0003800000 */
[----:B------:R-:W2:Y:S02]  /*2660*/  SYNCS.PHASECHK.TRANS64.TRYWAIT P0, [UR20], R2 ;  /* 0x00000002ff0075a7 */ /* 0x000ea40008000154 */
[----:B--2---:R-:W-:Y:S05]  /*2670*/  @!P0 BRA `(.L_x_21) ;  /* 0x000001ec00848947 */ /* 0x004fea0003800000 */
.L_x_20:
[----:B------:R-:W-:Y:S01]  /*2680*/  UIADD3 UR20, UR16, 0x20100, URZ ;  /* 0x0002010010147890 */ /* 0x000fe2000fffe03f */
[----:B------:R-:W-:Y:S01]  /*2690*/  WARPGROUP.ARRIVE ;  /* 0x00000000000079c5 */ /* 0x000fe20000000000 */
[----:B------:R-:W-:Y:S01]  /*26a0*/  ULOP3.LUT UR25, UR15, 0x10000, URZ, 0xfc, !UPT ;  /* 0x000100000f197892 */ /* 0x000fe2000f8efc3f */
[----:B------:R3:W-:Y:S01]  /*26b0*/  STL [R1+0x274], RZ ;  /* 0x000274ff01007387 */ /* 0x0007e20000100800 */
[----:B------:R-:W-:Y:S01]  /*26c0*/  USHF.R.U32.HI UR20, URZ, 0x4, UR20 ;  /* 0x000000043f147899 */ /* 0x000fe20008011614 */
[----:B0-2---:R-:W-:Y:S01]  /*26d0*/  CS2R R2, SRZ ;  /* 0x0000000000027805 */ /* 0x005fe2000001ff00 */
[----:B------:R-:W-:Y:S01]  /*26e0*/  ULEA UR25, UR5, UR25, 0xc ;  /* 0x0000001905197291 */ /* 0x000fe2000f8e603f */
[----:B------:R3:W-:Y:S01]  /*26f0*/  STL [R1+0x270], RZ ;  /* 0x000270ff01007387 */ /* 0x0007e20000100800 */
[----:B------:R-:W-:Y:S01]  /*2700*/  ULOP3.LUT UR20, UR20, 0x3fff, URZ, 0xc0, !UPT ;  /* 0x00003fff14147892 */ /* 0x000fe2000f8ec03f */
[----:B------:R-:W-:Y:S01]  /*2710*/  CS2R R4, SRZ ;  /* 0x0000000000047805 */ /* 0x000fe2000001ff00 */
[----:B------:R-:W-:Y:S01]  /*2720*/  UMOV UR21, 0x40000040 ;  /* 0x4000004000157882 */ /* 0x000fe20000000000 */
[----:B------:R-:W-:Y:S01]  /*2730*/  UMOV UR23, 0x40000040 ;  /* 0x4000004000177882 */ /* 0x000fe20000000000 */
[----:B------:R-:W-:Y:S01]  /*2740*/  ULOP3.LUT UR20, UR20, 0x10000, URZ, 0xfc, !UPT ;  /* 0x0001000014147892 */ /* 0x000fe2000f8efc3f */
[----:B------:R3:W-:Y:S01]  /*2750*/  STL [R1+0x26c], RZ ;  /* 0x00026cff01007387 */ /* 0x0007e20000100800 */
[----:B------:R-:W-:Y:S01]  /*2760*/  UMOV UR24, 0x4 ;  /* 0x0000000400187882 */ /* 0x000fe20000000000 */
[----:B------:R-:W-:Y:S01]  /*2770*/  CS2R R6, SRZ ;  /* 0x0000000000067805 */ /* 0x000fe2000001ff00 */
[----:B------:R-:W-:Y:S01]  /*2780*/  UIMAD UR26, UR5, 0x300, UR20 ;  /* 0x00000300051a78a4 */ /* 0x000fe2000f8e0214 */
[----:B------:R3:W-:Y:S01]  /*2790*/  STL [R1+0x268], RZ ;  /* 0x000268ff01007387 */ /* 0x0007e20000100800 */
[----:B------:R-:W-:Y:S01]  /*27a0*/  CS2R R8, SRZ ;  /* 0x0000000000087805 */ /* 0x000fe2000001ff00 */
[----:B------:R-:W-:Y:S01]  /*27b0*/  UMOV UR20, UR25 ;  /* 0x0000001900147c82 */ /* 0x000fe20008000000 */
[----:B------:R-:W-:Y:S01]  /*27c0*/  CS2R R10, SRZ ;  /* 0x00000000000a7805 */ /* 0x000fe2000001ff00 */
[----:B------:R3:W-:Y:S01]  /*27d0*/  STL [R1+0x264], RZ ;  /* 0x000264ff01007387 */ /* 0x0007e20000100800 */
[----:B------:R-:W-:Y:S01]  /*27e0*/  CS2R R12, SRZ ;  /* 0x00000000000c7805 */ /* 0x000fe2000001ff00 */
[----:B------:R-:W-:Y:S01]  /*27f0*/  UMOV UR22, UR26 ;  /* 0x0000001a00167c82 */ /* 0x000fe20008000000 */
[----:B------:R-:W-:Y:S01]  /*2800*/  CS2R R14, SRZ ;  /* 0x00000000000e7805 */ /* 0x000fe2000001ff00 */
[----:B------:R-:W-:Y:S01]  /*2810*/  QGMMA.64x96x32.F32.E4M3.E4M3 R168, gdesc[UR20], RZ, !UPT ;  /* 0x0160000014a879f3 */ /* 0x000fe2000c7008ff */
[----:B------:R-:W-:Y:S01]  /*2820*/  UIADD3 UR20, UR25, 0x400, URZ ;  /* 0x0000040019147890 */ /* 0x000fe2000fffe03f */
[----:B------:R3:W-:Y:S01]  /*2830*/  STL [R1+0x260], RZ ;  /* 0x000260ff01007387 */ /* 0x0007e20000100800 */
[----:B------:R-:W-:Y:S01]  /*2840*/  UMOV UR21, 0x40000040 ;  /* 0x4000004000157882 */ /* 0x000fe20000000000 */
[----:B------:R-:W-:-:S02]  /*2850*/  CS2R R16, SRZ ;  /* 0x0000000000107805 */ /* 0x000fc4000001ff00 */
[----:B------:R-:W-:Y:S01]  /*2860*/  CS2R R18, SRZ ;  /* 0x0000000000127805 */ /* 0x000fe2000001ff00 */
[----:B------:R3:W-:Y:S01]  /*2870*/  STL [R1+0x25c], RZ ;  /* 0x00025cff01007387 */ /* 0x0007e20000100800 */
[----:B------:R-:W-:Y:S02]  /*2880*/  CS2R R20, SRZ ;  /* 0x0000000000147805 */ /* 0x000fe4000001ff00 */
[----:B------:R-:W-:Y:S02]  /*2890*/  CS2R R22, SRZ ;  /* 0x0000000000167805 */ /* 0x000fe4000001ff00 */
        /* <DEDUP_REMOVED lines=14> */
[----:B------:R-:W-:-:S03]  /*2980*/  UMOV UR21, 0x40000040 ;  /* 0x4000004000157882 */ /* 0x000fc60000000000 */
[----:B------:R3:W-:Y:S04]  /*2990*/  STL [R1+0x24c], RZ ;  /* 0x00024cff01007387 */ /* 0x0007e80000100800 */
[----:B------:R-:W-:Y:S01]  /*29a0*/  QGMMA.64x96x32.F32.E4M3.E4M3 R24, gdesc[UR20], RZ, !UPT ;  /* 0x01600000141879f3 */ /* 0x000fe2000c7008ff */
[----:B------:R-:W-:Y:S01]  /*29b0*/  UIADD3 UR20, UR25, 0x2, URZ ;  /* 0x0000000219147890 */ /* 0x000fe2000fffe03f */
[----:B------:R3:W-:Y:S01]  /*29c0*/  STL [R1+0x248], RZ ;  /* 0x000248ff01007387 */ /* 0x0007e20000100800 */
[----:B------:R-:W-:Y:S01]  /*29d0*/  UIADD3 UR22, UR26, 0x2, URZ ;  /* 0x000000021a167890 */ /* 0x000fe2000fffe03f */
[----:B------:R-:W-:Y:S01]  /*29e0*/  UMOV UR21, 0x40000040 ;  /* 0x4000004000157882 */ /* 0x000fe20000000000 */
[----:B------:R-:W-:Y:S01]  /*29f0*/  UMOV UR23, 0x40000040 ;  /* 0x4000004000177882 */ /* 0x000fe20000000000 */
        /* <DEDUP_REMOVED lines=13> */
[----:B------:R3:W-:Y:S01]  /*2ad0*/  STL [R1+0x210], RZ ;  /* 0x000210ff01007387 */ /* 0x0007e20000100800 */
[----:B------:R-:W-:Y:S01]  /*2ae0*/  QGMMA.64x96x32.F32.E4M3.E4M3 R168, gdesc[UR20], R168 ;  /* 0x0160000014a879f3 */ /* 0x000fe200087008a8 */
[----:B------:R-:W-:-:S02]  /*2af0*/  UIADD3 UR20, UR25, 0x402, URZ ;  /* 0x0000040219147890 */ /* 0x000fc4000fffe03f */
[----:B------:R3:W-:Y:S01]  /*2b00*/  STL [R1+0x20c], RZ ;  /* 0x00020cff01007387 */ /* 0x0007e20000100800 */
[----:B------:R-:W-:-:S03]  /*2b10*/  UMOV UR21, 0x40000040 ;  /* 0x4000004000157882 */ /* 0x000fc60000000000 */
[----:B------:R3:W-:Y:S03]  /*2b20*/  STL [R1+0x208], RZ ;  /* 0x000208ff01007387 */ /* 0x0007e60000100800 */
[----:B------:R-:W-:Y:S01]  /*2b30*/  QGMMA.64x96x32.F32.E4M3.E4M3 R120, gdesc[UR20], R120 ;  /* 0x01600000147879f3 */ /* 0x000fe20008700878 */
[----:B------:R-:W-:Y:S01]  /*2b40*/  UIADD3 UR20, UR25, 0x802, URZ ;  /* 0x0000080219147890 */ /* 0x000fe2000fffe03f */
[----:B------:R3:W-:Y:S01]  /*2b50*/  STL [R1+0x204], RZ ;  /* 0x000204ff01007387 */ /* 0x0007e20000100800 */
[----:B------:R-:W-:-:S03]  /*2b60*/  UMOV UR21, 0x40000040 ;  /* 0x4000004000157882 */ /* 0x000fc60000000000 */
[----:B------:R3:W-:Y:S04]  /*2b70*/  STL [R1+0x200], RZ ;  /* 0x000200ff01007387 */ /* 0x0007e80000100800 */
        /* <DEDUP_REMOVED lines=40> */
[----:B------:R3:W-:Y:S01]  /*2e00*/  STL [R1+0x1a0], RZ ;  /* 0x0001a0ff01007387 */ /* 0x0007e20000100800 */
[----:B------:R-:W-:Y:S01]  /*2e10*/  QGMMA.64x96x32.F32.E4M3.E4M3 R24, gdesc[UR20], R24 ;  /* 0x01600000141879f3 */ /* 0x000fe20008700818 */
[----:B------:R-:W-:Y:S02]  /*2e20*/  UIADD3 UR20, UR25, 0x6, URZ ;  /* 0x0000000619147890 */ /* 0x000fe4000fffe03f */
[----:B------:R3:W-:Y:S01]  /*2e30*/  STL [R1+0x19c], RZ ;  /* 0x00019cff01007387 */ /* 0x0007e20000100800 */
[----:B------:R-:W-:Y:S01]  /*2e40*/  UIADD3 UR22, UR26, 0x6, URZ ;  /* 0x000000061a167890 */ /* 0x000fe2000fffe03f */
[----:B------:R-:W-:-:S02]  /*2e50*/  UMOV UR21, 0x40000040 ;  /* 0x4000004000157882 */ /* 0x000fc40000000000 */
[----:B------:R3:W-:Y:S01]  /*2e60*/  STL [R1+0x198], RZ ;  /* 0x000198ff01007387 */ /* 0x0007e20000100800 */
[----:B------:R-:W-:-:S03]  /*2e70*/  UMOV UR23, 0x40000040 ;  /* 0x4000004000177882 */ /* 0x000fc60000000000 */
        /* <DEDUP_REMOVED lines=17> */
[----:B------:R3:W-:Y:S04]  /*2f90*/  STL [R1+0x15c], RZ ;  /* 0x00015cff01007387 */ /* 0x0007e80000100800 */
[----:B------:R3:W-:Y:S01]  /*2fa0*/  STL [R1+0x158], RZ ;  /* 0x000158ff01007387 */ /* 0x0007e20000100800 */
[----:B------:R-:W-:Y:S01]  /*2fb0*/  QGMMA.64x96x32.F32.E4M3.E4M3 R120, gdesc[UR20], R120 ;  /* 0x01600000147879f3 */ /* 0x000fe20008700878 */
[----:B------:R-:W-:Y:S02]  /*2fc0*/  UIADD3 UR20, UR25, 0x806, URZ ;  /* 0x0000080619147890 */ /* 0x000fe4000fffe03f */
[----:B------:R3:W-:Y:S01]  /*2fd0*/  STL [R1+0x154], RZ ;  /* 0x000154ff01007387 */ /* 0x0007e20000100800 */
[----:B------:R-:W-:-:S03]  /*2fe0*/  UMOV UR21, 0x40000040 ;  /* 0x4000004000157882 */ /* 0x000fc60000000000 */
[----:B------:R3:W-:Y:S03]  /*2ff0*/  STL [R1+0x150], RZ ;  /* 0x000150ff01007387 */ /* 0x0007e60000100800 */
[----:B------:R-:W-:Y:S01]  /*3000*/  QGMMA.64x96x32.F32.E4M3.E4M3 R72, gdesc[UR20], R72 ;  /* 0x01600000144879f3 */ /* 0x000fe20008700848 */
[----:B------:R3:W-:Y:S01]  /*3010*/  STL [R1+0x14c], RZ ;  /* 0x00014cff01007387 */ /* 0x0007e20000100800 */
[----:B------:R-:W-:Y:S01]  /*3020*/  UIADD3 UR20, UR25, 0xc06, URZ ;  /* 0x00000c0619147890 */ /* 0x000fe2000fffe03f */
[----:B------:R-:W-:Y:S02]  /*3030*/  UMOV UR21, 0x40000040 ;  /* 0x4000004000157882 */ /* 0x000fe40000000000 */
[----:B------:R3:W-:Y:S04]  /*3040*/  STL [R1+0x148], RZ ;  /* 0x000148ff01007387 */ /* 0x0007e80000100800 */
[----:B------:R3:W-:Y:S02]  /*3050*/  STL [R1+0x144], RZ ;  /* 0x000144ff01007387 */ /* 0x0007e40000100800 */
[----:B------:R-:W-:Y:S01]  /*3060*/  QGMMA.64x96x32.F32.E4M3.E4M3 R24, gdesc[UR20], R24, gsb0 ;  /* 0x01600000141879f3 */ /* 0x000fe20008000818 */
[----:B------:R-:W-:Y:S01]  /*3070*/  ULDC UR20, c[0x0][0x50c] ;  /* 0x0001430000147ab9 */ /* 0x000fe20000000800 */
[----:B------:R3:W-:Y:S01]  /*3080*/  STL [R1+0x140], RZ ;  /* 0x000140ff01007387 */ /* 0x0007e20000100800 */
[----:B------:R-:W-:-:S03]  /*3090*/  UISETP.NE.AND UP0, UPT, UR20, 0x4, UPT ;  /* 0x000000041400788c */ /* 0x000fc6000bf05270 */
[----:B------:R3:W-:Y:S01]  /*30a0*/  STL [R1+0x13c], RZ ;  /* 0x00013cff01007387 */ /* 0x0007e20000100800 */
[----:B------:R-:W-:-:S03]  /*30b0*/  USEL UR20, URZ, 0x1, UP0 ;  /* 0x000000013f147887 */ /* 0x000fc60008000000 */
[----:B------:R3:W-:Y:S03]  /*30c0*/  STL [R1+0x138], RZ ;  /* 0x000138ff01007387 */ /* 0x0007e60000100800 */
[----:B------:R-:W-:Y:S01]  /*30d0*/  ISETP.NE.AND P0, PT, RZ, UR20, PT ;  /* 0x00000014ff007c0c */ /* 0x000fe2000bf05270 */
        /* <DEDUP_REMOVED lines=79> */
[----:B------:R0:W-:Y:S01]  /*35d0*/  STL [R1+0x290], R0 ;  /* 0x0002900001007387 */ /* 0x0001e20000100800 */
[----:B------:R-:W-:Y:S02]  /*35e0*/  WARPGROUP.DEPBAR.LE gsb0, 0x0 ;  /* 0x00008000000079c5 */ /* 0x000fe40000010000 */
[----:B------:R-:W-:Y:S01]  /*35f0*/  FADD R227, RZ, R168 ;  /* 0x000000a8ffe37221 */ /* 0x000fe20000000000 */
[----:B------:R-:W-:-:S01]  /*3600*/  FADD R226, RZ, R169 ;  /* 0x000000a9ffe27221 */ /* 0x000fc20000000000 */
[----:B------:R-:W-:Y:S01]  /*3610*/  FADD R225, RZ, R170 ;  /* 0x000000aaffe17221 */ /* 0x000fe20000000000 */
[----:B------:R-:W-:-:S01]  /*3620*/  FADD R224, RZ, R171 ;  /* 0x000000abffe07221 */ /* 0x000fc20000000000 */
[----:B------:R-:W-:Y:S01]  /*3630*/  FADD R223, RZ, R172 ;  /* 0x000000acffdf7221 */ /* 0x000fe20000000000 */
[----:B------:R-:W-:-:S01]  /*3640*/  FADD R222, RZ, R173 ;  /* 0x000000adffde7221 */ /* 0x000fc20000000000 */
[----:B------:R-:W-:Y:S01]  /*3650*/  FADD R221, RZ, R174 ;  /* 0x000000aeffdd7221 */ /* 0x000fe20000000000 */
[----:B0-----:R-:W-:-:S01]  /*3660*/  FADD R0, RZ, R202 ;  /* 0x000000caff007221 */ /* 0x001fc20000000000 */
[----:B------:R-:W-:Y:S01]  /*3670*/  FADD R220, RZ, R175 ;  /* 0x000000afffdc7221 */ /* 0x000fe20000000000 */
[----:B------:R-:W-:-:S01]  /*3680*/  FADD R219, RZ, R176 ;  /* 0x000000b0ffdb7221 */ /* 0x000fc20000000000 */
[----:B------:R-:W-:Y:S01]  /*3690*/  FADD R218, RZ, R177 ;  /* 0x000000b1ffda7221 */ /* 0x000fe20000000000 */
[----:B------:R-:W-:-:S01]  /*36a0*/  FADD R217, RZ, R178 ;  /* 0x000000b2ffd97221 */ /* 0x000fc20000000000 */
[----:B------:R0:W-:Y:S01]  /*36b0*/  STL [R1], R0 ;  /* 0x0000000001007387 */ /* 0x0001e20000100800 */
[----:B------:R-:W-:-:S01]  /*36c0*/  FADD R216, RZ, R179 ;  /* 0x000000b3ffd87221 */ /* 0x000fc20000000000 */
[----:B------:R-:W-:Y:S01]  /*36d0*/  FADD R23, RZ, R180 ;  /* 0x000000b4ff177221 */ /* 0x000fe20000000000 */
[----:B------:R-:W-:-:S01]  /*36e0*/  FADD R22, RZ, R181 ;  /* 0x000000b5ff167221 */ /* 0x000fc20000000000 */
[----:B------:R-:W-:Y:S01]  /*36f0*/  FADD R21, RZ, R182 ;  /* 0x000000b6ff157221 */ /* 0x000fe20000000000 */
[----:B------:R-:W-:-:S01]  /*3700*/  FADD R20, RZ, R183 ;  /* 0x000000b7ff147221 */ /* 0x000fc20000000000 */
[----:B------:R-:W-:Y:S01]  /*3710*/  FADD R19, RZ, R184 ;  /* 0x000000b8ff137221 */ /* 0x000fe20000000000 */
[----:B------:R-:W-:-:S01]  /*3720*/  FADD R18, RZ, R185 ;  /* 0x000000b9ff127221 */ /* 0x000fc20000000000 */
[----:B------:R-:W-:Y:S01]  /*3730*/  FADD R17, RZ, R186 ;  /* 0x000000baff117221 */ /* 0x000fe20000000000 */
[----:B------:R-:W-:-:S01]  /*3740*/  FADD R16, RZ, R187 ;  /* 0x000000bbff107221 */ /* 0x000fc20000000000 */
[----:B0-----:R-:W-:Y:S01]  /*3750*/  FADD R0, RZ, R203 ;  /* 0x000000cbff007221 */ /* 0x001fe20000000000 */
[----:B------:R-:W-:-:S01]  /*3760*/  FADD R15, RZ, R188 ;  /* 0x000000bcff0f7221 */ /* 0x000fc20000000000 */
[----:B------:R-:W-:Y:S01]  /*3770*/  FADD R14, RZ, R189 ;  /* 0x000000bdff0e7221 */ /* 0x000fe20000000000 */
[----:B------:R-:W-:-:S01]  /*3780*/  FADD R13, RZ, R190 ;  /* 0x000000beff0d7221 */ /* 0x000fc20000000000 */
[----:B------:R-:W-:Y:S01]  /*3790*/  FADD R12, RZ, R191 ;  /* 0x000000bfff0c7221 */ /* 0x000fe20000000000 */
[----:B------:R0:W-:Y:S01]  /*37a0*/  STL [R1+0x4], R0 ;  /* 0x0000040001007387 */ /* 0x0001e20000100800 */
        /* <DEDUP_REMOVED lines=10> */
[----:B------:R-:W-:-:S04]  /*3850*/  FADD R2, RZ, R201 ;  /* 0x000000c9ff027221 */ /* 0x000fc80000000000 */
[----:B------:R0:W-:Y:S02]  /*3860*/  STL [R1+0x8], R0 ;  /* 0x0000080001007387 */ /* 0x0001e40000100800 */
[----:B0-----:R-:W-:-:S05]  /*3870*/  FADD R0, RZ, R205 ;  /* 0x000000cdff007221 */ /* 0x001fca0000000000 */
        /* <DEDUP_REMOVED lines=308> */
[----:B------:R0:W-:Y:S04]  /*4bc0*/  STL [R1+0x274], R0 ;  /* 0x0002740001007387 */ /* 0x0001e80000100800 */
[----:B0-----:R0:W5:Y:S01]  /*4bd0*/  LDL.LU R0, [R1+0x290] ;  /* 0x0002900001007983 */ /* 0x0011620000300800 */
[----:B------:R-:W-:-:S05]  /*4be0*/  UMOV UR24, URZ ;  /* 0x0000003f00187c82 */ /* 0x000fca0008000000 */
.L_x_22:
[----:B------:R-:W-:-:S04]  /*4bf0*/  UIADD3 UR28, UR5, 0x1, URZ ;  /* 0x00000001051c7890 */ /* 0x000fc8000fffe03f */
[----:B------:R-:W-:-:S04]  /*4c00*/  UISETP.NE.AND UP0, UPT, UR28, 0x2, UPT ;  /* 0x000000021c00788c */ /* 0x000fc8000bf05270 */
[----:B------:R-:W-:Y:S02]  /*4c10*/  USEL UR21, URZ, 0x1, UP0 ;  /* 0x000000013f157887 */ /* 0x000fe40008000000 */
[----:B------:R-:W-:Y:S02]  /*4c20*/  USEL UR28, UR28, URZ, UP0 ;  /* 0x0000003f1c1c7287 */ /* 0x000fe40008000000 */
[----:B------:R-:W-:-:S06]  /*4c30*/  ULOP3.LUT UR21, UR4, UR21, URZ, 0x3c, !UPT ;  /* 0x0000001504157292 */ /* 0x000fcc000f8e3c3f */
[----:B------:R-:W-:Y:S01]  /*4c40*/  IMAD.U32 R228, RZ, RZ, UR21 ;  /* 0x00000015ffe47e24 */ /* 0x000fe2000f8e00ff */
[----:B------:R-:W-:-:S06]  /*4c50*/  UMOV UR21, 0x1 ;  /* 0x0000000100157882 */ /* 0x000fcc0000000000 */
.L_x_17:
[----:B------:R-:W-:-:S04]  /*4c60*/  UISETP.LT.AND UP0, UPT, UR14, 0x1, UPT ;  /* 0x000000010e00788c */ /* 0x000fc8000bf01270 */
[----:B------:R-:W-:-:S04]  /*4c70*/  USEL UR22, UR14, 0x1, UP0 ;  /* 0x000000010e167887 */ /* 0x000fc80008000000 */
[----:B------:R-:W-:-:S04]  /*4c80*/  UIADD3 UR27, UR14, -UR22, URZ ;  /* 0x800000160e1b7290 */ /* 0x000fc8000fffe03f */
[----:B------:R-:W-:-:S06]  /*4c90*/  UISETP.GE.AND UP0, UPT, UR27, 0x1, UPT ;  /* 0x000000011b00788c */ /* 0x000fcc000bf06270 */
[----:B------:R-:W-:-:S13]  /*4ca0*/  PLOP3.LUT P0, PT, PT, PT, UP0, 0x80, 0x0 ;  /* 0x000000000000781c */ /* 0x000fda0003f0f008 */
[----:B------:R-:W-:Y:S05]  /*4cb0*/  @!P0 BRA `(.L_x_23) ;  /* 0x0000002800648947 */ /* 0x000fea0003800000 */
[----:B------:R-:W-:Y:S01]  /*4cc0*/  UMOV UR26, UR5 ;  /* 0x00000005001a7c82 */ /* 0x000fe20008000000 */
[----:B------:R-:W-:-:S05]  /*4cd0*/  ULDC UR25, c[0x0][0x50c] ;  /* 0x0001430000197ab9 */ /* 0x000fca0000000800 */
.L_x_31:
[----:B------:R-:W-:-:S06]  /*4ce0*/  UISETP.NE.AND UP0, UPT, UR13, 0x3, UPT ;  /* 0x000000030d00788c */ /* 0x000fcc000bf05270 */
[----:B------:R-:W-:-:S13]  /*4cf0*/  PLOP3.LUT P1, PT, PT, PT, UP0, 0x80, 0x0 ;  /* 0x000000000000781c */ /* 0x000fda0003f2f008 */
[----:B-----5:R-:W-:Y:S05]  /*4d00*/  @!P1 BRA `(.L_x_24) ;  /* 0x0000000000049947 */ /* 0x020fea0003800000 */
[----:B------:R-:W-:Y:S01]  /*4d10*/  BPT.TRAP 0x1 ;  /* 0x000000040000795c */ /* 0x000fe20000300000 */
.L_x_24:
[----:B------:R-:W2:Y:S01]  /*4d20*/  S2UR UR22, SR_CgaCtaId ;  /* 0x00000000001679c3 */ /* 0x000ea20000008800 */
[----:B------:R-:W-:Y:S01]  /*4d30*/  UMOV UR16, 0x400 ;  /* 0x0000040000107882 */ /* 0x000fe20000000000 */
[----:B------:R-:W-:Y:S01]  /*4d40*/  SHF.L.U32 R229, R228, 0x1f, RZ ;  /* 0x0000001fe4e57819 */ /* 0x000fe200000006ff */
[----:B--2---:R-:W-:-:S04]  /*4d50*/  ULEA UR16, UR22, UR16, 0x18 ;  /* 0x0000001016107291 */ /* 0x004fc8000f8ec03f */
[----:B------:R-:W-:-:S09]  /*4d60*/  ULEA UR22, UR28, UR16, 0x3 ;  /* 0x000000101c167291 */ /* 0x000fd2000f8e183f */
[----:B------:R2:W4:Y:S01]  /*4d70*/  SYNCS.PHASECHK.TRANS64.TRYWAIT P0, [UR22], R229 ;  /* 0x000000e5ff0075a7 */ /* 0x0005220008000156 */
[----:B------:R-:W-:Y:S05]  /*4d80*/  @!P1 BRA `(.L_x_25) ;  /* 0x0000000000049947 */ /* 0x000fea0003800000 */
[----:B------:R-:W-:Y:S01]  /*4d90*/  BPT.TRAP 0x1 ;  /* 0x000000040000795c */ /* 0x000fe20000300000 */
.L_x_25:
[----:B----4-:R-:W-:Y:S05]  /*4da0*/  @P0 BRA `(.L_x_26) ;  /* 0x0000000000080947 */ /* 0x010fea0003800000 */
[----:B------:R-:W4:Y:S02]  /*4db0*/  SYNCS.PHASECHK.TRANS64.TRYWAIT P0, [UR22], R229 ;  /* 0x000000e5ff0075a7 */ /* 0x000f240008000156 */
[----:B----4-:R-:W-:Y:S05]  /*4dc0*/  @!P0 BRA `(.L_x_27) ;  /* 0x000001c400c88947 */ /* 0x010fea0003800000 */
.L_x_26:
[----:B------:R-:W-:Y:S01]  /*4dd0*/  UIADD3 UR22, UR16, 0x20100, URZ ;  /* 0x0002010010167890 */ /* 0x000fe2000fffe03f */
[----:B------:R-:W-:Y:S01]  /*4de0*/  WARPGROUP.ARRIVE ;  /* 0x00000000000079c5 */ /* 0x000fe20000000000 */
[----:B------:R-:W-:Y:S02]  /*4df0*/  UISETP.NE.AND UP0, UPT, UR20, URZ, UPT ;  /* 0x0000003f1400728c */ /* 0x000fe4000bf05270 */
[----:B------:R-:W-:Y:S02]  /*4e00*/  USHF.R.U32.HI UR22, URZ, 0x4, UR22 ;  /* 0x000000043f167899 */ /* 0x000fe40008011616 */
[----:B------:R-:W-:Y:S02]  /*4e10*/  USEL UR21, UR21, URZ, !UP0 ;  /* 0x0000003f15157287 */ /* 0x000fe4000c000000 */
[----:B------:R-:W-:Y:S02]  /*4e20*/  ULOP3.LUT UR22, UR22, 0x3fff, URZ, 0xc0, !UPT ;  /* 0x00003fff16167892 */ /* 0x000fe4000f8ec03f */
[----:B------:R-:W-:-:S02]  /*4e30*/  ULOP3.LUT UR29, UR15, 0x10000, URZ, 0xfc, !UPT ;  /* 0x000100000f1d7892 */ /* 0x000fc4000f8efc3f */
[----:B------:R-:W-:Y:S02]  /*4e40*/  ULOP3.LUT UR22, UR22, 0x10000, URZ, 0xfc, !UPT ;  /* 0x0001000016167892 */ /* 0x000fe4000f8efc3f */
[----:B------:R-:W-:Y:S02]  /*4e50*/  UISETP.NE.U32.AND UP0, UPT, UR21, URZ, UPT ;  /* 0x0000003f1500728c */ /* 0x000fe4000bf05070 */
[----:B------:R-:W-:Y:S02]  /*4e60*/  ULEA UR29, UR28, UR29, 0xc ;  /* 0x0000001d1c1d7291 */ /* 0x000fe4000f8e603f */
[----:B------:R-:W-:Y:S01]  /*4e70*/  UIMAD UR32, UR28, 0x300, UR22 ;  /* 0x000003001c2078a4 */ /* 0x000fe2000f8e0216 */
[----:B------:R-:W-:Y:S01]  /*4e80*/  UMOV UR21, 0x40000040 ;  /* 0x4000004000157882 */ /* 0x000fe20000000000 */
[----:B------:R-:W-:Y:S01]  /*4e90*/  UMOV UR23, 0x40000040 ;  /* 0x4000004000177882 */ /* 0x000fe20000000000 */
[----:B------:R-:W-:Y:S02]  /*4ea0*/  UIADD3 UR24, UR24, 0x4, URZ ;  /* 0x0000000418187890 */ /* 0x000fe4000fffe03f */
[----:B------:R-:W-:-:S02]  /*4eb0*/  UMOV UR20, UR29 ;  /* 0x0000001d00147c82 */ /* 0x000fc40008000000 */
[----:B------:R-:W-:Y:S02]  /*4ec0*/  UMOV UR22, UR32 ;  /* 0x0000002000167c82 */ /* 0x000fe40008000000 */
[----:B------:R-:W-:Y:S01]  /*4ed0*/  QGMMA.64x96x32.F32.E4M3.E4M3 R168, gdesc[UR20], R168, UP0 ;  /* 0x0160000014a879f3 */ /* 0x000fe2000bf008a8 */
[----:B------:R-:W-:Y:S01]  /*4ee0*/  UIADD3 UR20, UR29, 0x400, URZ ;  /* 0x000004001d147890 */ /* 0x000fe2000fffe03f */
[----:B------:R-:W-:-:S08]  /*4ef0*/  UMOV UR21, 0x40000040 ;  /* 0x4000004000157882 */ /* 0x000fd00000000000 */
[----:B------:R-:W-:Y:S01]  /*4f00*/  QGMMA.64x96x32.F32.E4M3.E4M3 R120, gdesc[UR20], R120, UP0 ;  /* 0x01600000147879f3 */ /* 0x000fe2000bf00878 */
[----:B------:R-:W-:Y:S01]  /*4f10*/  UIADD3 UR20, UR29, 0x800, URZ ;  /* 0x000008001d147890 */ /* 0x000fe2000fffe03f */
[----:B------:R-:W-:-:S08]  /*4f20*/  UMOV UR21, 0x40000040 ;  /* 0x4000004000157882 */ /* 0x000fd00000000000 */
[----:B------:R-:W-:Y:S01]  /*4f30*/  QGMMA.64x96x32.F32.E4M3.E4M3 R72, gdesc[UR20], R72, UP0 ;  /* 0x01600000144879f3 */ /* 0x000fe2000bf00848 */
[----:B------:R-:W-:Y:S01]  /*4f40*/  UIADD3 UR20, UR29, 0xc00, URZ ;  /* 0x00000c001d147890 */ /* 0x000fe2000fffe03f */
[----:B------:R-:W-:-:S08]  /*4f50*/  UMOV UR21, 0x40000040 ;  /* 0x4000004000157882 */ /* 0x000fd00000000000 */
[----:B------:R-:W-:Y:S01]  /*4f60*/  QGMMA.64x96x32.F32.E4M3.E4M3 R24, gdesc[UR20], R24, UP0 ;  /* 0x01600000141879f3 */ /* 0x000fe2000bf00818 */
[----:B------:R-:W-:Y:S02]  /*4f70*/  UIADD3 UR20, UR29, 0x2, URZ ;  /* 0x000000021d147890 */ /* 0x000fe4000fffe03f */
[----:B------:R-:W-:Y:S01]  /*4f80*/  UIADD3 UR22, UR32, 0x2, URZ ;  /* 0x0000000220167890 */ /* 0x000fe2000fffe03f */
[----:B------:R-:W-:Y:S01]  /*4f90*/  UMOV UR21, 0x40000040 ;  /* 0x4000004000157882 */ /* 0x000fe20000000000 */
[----:B------:R-:W-:Y:S01]  /*4fa0*/  UMOV UR23, 0x40000040 ;  /* 0x4000004000177882 */ /* 0x000fe20000000000 */
[----:B------:R-:W-:-:S06]  /*4fb0*/  UISETP.NE.AND UP0, UPT, UR24, UR25, UPT ;  /* 0x000000191800728c */ /* 0x000fcc000bf05270 */
[----:B------:R-:W-:Y:S01]  /*4fc0*/  QGMMA.64x96x32.F32.E4M3.E4M3 R168, gdesc[UR20], R168 ;  /* 0x0160000014a879f3 */ /* 0x000fe200087008a8 */
[----:B------:R-:W-:Y:S01]  /*4fd0*/  UIADD3 UR20, UR29, 0x402, URZ ;  /* 0x000004021d147890 */ /* 0x000fe2000fffe03f */
[----:B------:R-:W-:-:S08]  /*4fe0*/  UMOV UR21, 0x40000040 ;  /* 0x4000004000157882 */ /* 0x000fd00000000000 */
[----:B------:R-:W-:Y:S01]  /*4ff0*/  QGMMA.64x96x32.F32.E4M3.E4M3 R120, gdesc[UR20], R120 ;  /* 0x01600000147879f3 */ /* 0x000fe20008700878 */
[----:B------:R-:W-:Y:S01]  /*5000*/  UIADD3 UR20, UR29, 0x802, URZ ;  /* 0x000008021d147890 */ /* 0x000fe2000fffe03f */
[----:B------:R-:W-:-:S08]  /*5010*/  UMOV UR21, 0x40000040 ;  /* 0x4000004000157882 */ /* 0x000fd00000000000 */
[----:B------:R-:W-:Y:S01]  /*5020*/  QGMMA.64x96x32.F32.E4M3.E4M3 R72, gdesc[UR20], R72 ;  /* 0x01600000144879f3 */ /* 0x000fe20008700848 */
[----:B------:R-:W-:Y:S01]  /*5030*/  UIADD3 UR20, UR29, 0xc02, URZ ;  /* 0x00000c021d147890 */ /* 0x000fe2000fffe03f */
[----:B------:R-:W-:-:S08]  /*5040*/  UMOV UR21, 0x40000040 ;  /* 0x4000004000157882 */ /* 0x000fd00000000000 */
[----:B------:R-:W-:Y:S01]  /*5050*/  QGMMA.64x96x32.F32.E4M3.E4M3 R24, gdesc[UR20], R24 ;  /* 0x01600000141879f3 */ /* 0x000fe20008700818 */
[----:B------:R-:W-:Y:S02]  /*5060*/  UIADD3 UR20, UR29, 0x4, URZ ;  /* 0x000000041d147890 */ /* 0x000fe4000fffe03f */
[----:B------:R-:W-:Y:S01]  /*5070*/  UIADD3 UR22, UR32, 0x4, URZ ;  /* 0x0000000420167890 */ /* 0x000fe2000fffe03f */
[----:B------:R-:W-:Y:S01]  /*5080*/  UMOV UR21, 0x40000040 ;  /* 0x4000004000157882 */ /* 0x000fe20000000000 */
[----:B------:R-:W-:-:S07]  /*5090*/  UMOV UR23, 0x40000040 ;  /* 0x4000004000177882 */ /* 0x000fce0000000000 */
        /* <DEDUP_REMOVED lines=23> */
[----:B------:R-:W-:Y:S01]  /*5210*/  QGMMA.64x96x32.F32.E4M3.E4M3 R24, gdesc[UR20], R24, gsb0 ;  /* 0x01600000141879f3 */ /* 0x000fe20008000818 */
[----:B------:R-:W-:-:S06]  /*5220*/  USEL UR20, URZ, 0x1, UP0 ;  /* 0x000000013f147887 */ /* 0x000fcc0008000000 */
[----:B------:R-:W-:Y:S01]  /*5230*/  ISETP.NE.AND P0, PT, RZ, UR20, PT ;  /* 0x00000014ff007c0c */ /* 0x000fe2000bf05270 */
[----:B------:R-:W-:-:S12]  /*5240*/  WARPGROUP.DEPBAR.LE gsb0, 0x1 ;  /* 0x00008000000079c5 */ /* 0x000fd80000010100 */
[----:B------:R-:W-:Y:S05]  /*5250*/  @!P0 BRA `(.L_x_28) ;  /* 0x0000002000808947 */ /* 0x000fea0003800000 */
[----:B------:R-:W-:Y:S02]  /*5260*/  WARPGROUP.DEPBAR.LE gsb0, 0x0 ;  /* 0x00008000000079c5 */ /* 0x000fe40000010000 */
[----:B------:R-:W-:-:S01]  /*5270*/  FADD R227, R168, R227 ;  /* 0x000000e3a8e37221 */ /* 0x000fc20000000000 */
[----:B------:R-:W-:Y:S01]  /*5280*/  FADD R226, R169, R226 ;  /* 0x000000e2a9e27221 */ /* 0x000fe20000000000 */
[----:B-----5:R4:W-:Y:S01]  /*5290*/  STL [R1+0x290], R0 ;  /* 0x0002900001007387 */ /* 0x0209e20000100800 */
[----:B------:R-:W-:-:S01]  /*52a0*/  FADD R225, R170, R225 ;  /* 0x000000e1aae17221 */ /* 0x000fc20000000000 */
[----:B------:R-:W-:Y:S02]  /*52b0*/  FADD R224, R171, R224 ;  /* 0x000000e0abe07221 */ /* 0x000fe40000000000 */
[----:B----4-:R-:W4:Y:S04]  /*52c0*/  LDL.LU R0, [R1+0x10] ;  /* 0x0000100001007983 */ /* 0x010f280000300800 */
[----:B------:R0:W-:Y:S04]  /*52d0*/  STL [R1+0x294], R227 ;  /* 0x000294e301007387 */ /* 0x0001e80000100800 */
[----:B0-----:R-:W2:Y:S04]  /*52e0*/  LDL.LU R227, [R1+0xc] ;  /* 0x00000c0001e37983 */ /* 0x001ea80000300800 */
[----:B------:R0:W-:Y:S04]  /*52f0*/  STL [R1+0x298], R226 ;  /* 0x000298e201007387 */ /* 0x0001e80000100800 */
[----:B0-----:R-:W3:Y:S04]  /*5300*/  LDL.LU R226, [R1+0x8] ;  /* 0x0000080001e27983 */ /* 0x001ee80000300800 */
[----:B------:R0:W-:Y:S04]  /*5310*/  STL [R1+0x29c], R225 ;  /* 0x00029ce101007387 */ /* 0x0001e80000100800 */
[----:B0-----:R-:W3:Y:S04]  /*5320*/  LDL.LU R225, [R1+0x4] ;  /* 0x0000040001e17983 */ /* 0x001ee80000300800 */
[----:B------:R0:W-:Y:S04]  /*5330*/  STL [R1+0x2a0], R224 ;  /* 0x0002a0e001007387 */ /* 0x0001e80000100800 */
[----:B0-----:R-:W3:Y:S01]  /*5340*/  LDL.LU R224, [R1] ;  /* 0x0000000001e07983 */ /* 0x001ee20000300800 */
[----:B------:R-:W-:-:S01]  /*5350*/  FADD R223, R172, R223 ;  /* 0x000000dfacdf7221 */ /* 0x000fc20000000000 */
[----:B------:R-:W-:Y:S01]  /*5360*/  FADD R222, R173, R222 ;  /* 0x000000deadde7221 */ /* 0x000fe20000000000 */
[----:B------:R-:W-:-:S01]  /*5370*/  FADD R221, R174, R221 ;  /* 0x000000ddaedd7221 */ /* 0x000fc20000000000 */
[----:B------:R-:W-:Y:S01]  /*5380*/  FADD R220, R175, R220 ;  /* 0x000000dcafdc7221 */ /* 0x000fe20000000000 */
[----:B------:R-:W-:-:S01]  /*5390*/  FADD R219, R176, R219 ;  /* 0x000000dbb0db7221 */ /* 0x000fc20000000000 */
[----:B------:R-:W-:Y:S01]  /*53a0*/  STL [R1+0x2a4], R223 ;  /* 0x0002a4df01007387 */ /* 0x000fe20000100800 */
        /* <DEDUP_REMOVED lines=32> */
[----:B------:R-:W-:-:S03]  /*55b0*/  FADD R2, R201, R2 ;  /* 0x00000002c9027221 */ /* 0x000fc60000000000 */
[----:B------:R-:W-:Y:S04]  /*55c0*/  STL [R1+0x2c8], R22 ;  /* 0x0002c81601007387 */ /* 0x000fe80000100800 */
[----:B------:R-:W-:Y:S04]  /*55d0*/  STL [R1+0x2cc], R21 ;  /* 0x0002cc1501007387 */ /* 0x000fe80000100800 */
[----:B------:R-:W-:Y:S01]  /*55e0*/  STL [R1+0x2d0], R20 ;  /* 0x0002d01401007387 */ /* 0x000fe20000100800 */
[----:B----4-:R-:W-:-:S01]  /*55f0*/  FADD R0, R206, R0 ;  /* 0x00000000ce007221 */ /* 0x010fc20000000000 */
[----:B--2---:R-:W-:Y:S01]  /*5600*/  FADD R227, R205, R227 ;  /* 0x000000e3cde37221 */ /* 0x004fe20000000000 */
[----:B---3--:R-:W-:-:S01]  /*5610*/  FADD R226, R204, R226 ;  /* 0x000000e2cce27221 */ /* 0x008fc20000000000 */
[----:B------:R-:W-:Y:S01]  /*5620*/  FADD R225, R203, R225 ;  /* 0x000000e1cbe17221 */ /* 0x000fe20000000000 */
[----:B------:R-:W-:-:S05]  /*5630*/  FADD R224, R202, R224 ;  /* 0x000000e0cae07221 */ /* 0x000fca0000000000 */
[----:B------:R-:W-:Y:S04]  /*5640*/  STL [R1], R224 ;  /* 0x000000e001007387 */ /* 0x000fe80000100800 */
[----:B------:R-:W-:Y:S04]  /*5650*/  STL [R1+0x4], R225 ;  /* 0x000004e101007387 */ /* 0x000fe80000100800 */
[----:B------:R0:W-:Y:S04]  /*5660*/  STL [R1+0xc], R227 ;  /* 0x00000ce301007387 */ /* 0x0001e80000100800 */
[----:B------:R2:W-:Y:S04]  /*5670*/  STL [R1+0x8], R226 ;  /* 0x000008e201007387 */ /* 0x0005e80000100800 */
[----:B0-----:R-:W3:Y:S04]  /*5680*/  LDL.LU R227, [R1+0x14] ;  /* 0x0000140001e37983 */ /* 0x001ee80000300800 */
[----:B--2---:R-:W2:Y:S04]  /*5690*/  LDL.LU R226, [R1+0x18] ;  /* 0x0000180001e27983 */ /* 0x004ea80000300800 */
[----:B------:R-:W4:Y:S04]  /*56a0*/  LDL.LU R225, [R1+0x1c] ;  /* 0x00001c0001e17983 */ /* 0x000f280000300800 */
[----:B------:R0:W-:Y:S04]  /*56b0*/  STL [R1+0x10], R0 ;  /* 0x0000100001007387 */ /* 0x0001e80000100800 */
[----:B------:R-:W4:Y:S04]  /*56c0*/  LDL.LU R224, [R1+0x20] ;  /* 0x0000200001e07983 */ /* 0x000f280000300800 */
        /* <DEDUP_REMOVED lines=12> */
[----:B0-----:R-:W4:Y:S01]  /*5790*/  LDL.LU R0, [R1+0x54] ;  /* 0x0000540001007983 */ /* 0x001f220000300800 */
[----:B---3--:R-:W-:-:S01]  /*57a0*/  FADD R227, R207, R227 ;  /* 0x000000e3cfe37221 */ /* 0x008fc20000000000 */
[----:B--2---:R-:W-:-:S04]  /*57b0*/  FADD R226, R208, R226 ;  /* 0x000000e2d0e27221 */ /* 0x004fc80000000000 */
[----:B------:R0:W-:Y:S01]  /*57c0*/  STL [R1+0x14], R227 ;  /* 0x000014e301007387 */ /* 0x0001e20000100800 */
[----:B----4-:R-:W-:-:S03]  /*57d0*/  FADD R225, R209, R225 ;  /* 0x000000e1d1e17221 */ /* 0x010fc60000000000 */
[----:B------:R2:W-:Y:S04]  /*57e0*/  STL [R1+0x18], R226 ;  /* 0x000018e201007387 */ /* 0x0005e80000100800 */
[----:B------:R3:W-:Y:S01]  /*57f0*/  STL [R1+0x1c], R225 ;  /* 0x00001ce101007387 */ /* 0x0007e20000100800 */
[----:B------:R-:W-:-:S01]  /*5800*/  FADD R224, R210, R224 ;  /* 0x000000e0d2e07221 */ /* 0x000fc20000000000 */
[----:B------:R-:W-:-:S04]  /*5810*/  FADD R223, R211, R223 ;  /* 0x000000dfd3df7221 */ /* 0x000fc80000000000 */
[----:B------:R4:W-:Y:S01]  /*5820*/  STL [R1+0x20], R224 ;  /* 0x000020e001007387 */ /* 0x0009e20000100800 */
[----:B------:R-:W-:-:S03]  /*5830*/  FADD R222, R212, R222 ;  /* 0x000000ded4de7221 */ /* 0x000fc60000000000 */
        /* <DEDUP_REMOVED lines=20> */
[----:B0-----:R-:W4:Y:S01]  /*5980*/  LDL.LU R227, [R1+0x58] ;  /* 0x0000580001e37983 */ /* 0x001f220000300800 */
[----:B------:R-:W-:-:S03]  /*5990*/  FADD R0, R127, R0 ;  /* 0x000000007f007221 */ /* 0x000fc60000000000 */
[----:B------:R0:W-:Y:S04]  /*59a0*/  STL [R1+0x4c], R21 ;  /* 0x00004c1501007387 */ /* 0x0001e80000100800 */
[----:B--2---:R-:W2:Y:S04]  /*59b0*/  LDL.LU R226, [R1+0x5c] ;  /* 0x00005c0001e27983 */ /* 0x004ea80000300800 */
[----:B------:R0:W-:Y:S04]  /*59c0*/  STL [R1+0x50], R20 ;  /* 0x0000501401007387 */ /* 0x0001e80000100800 */
[----:B---3--:R-:W3:Y:S04]  /*59d0*/  LDL.LU R225, [R1+0x60] ;  /* 0x0000600001e17983 */ /* 0x008ee80000300800 */
[----:B------:R0:W-:Y:S04]  /*59e0*/  STL [R1+0x54], R0 ;  /* 0x0000540001007387 */ /* 0x0001e80000100800 */
[----:B----4-:R-:W4:Y:S04]  /*59f0*/  LDL.LU R224, [R1+0x64] ;  /* 0x0000640001e07983 */ /* 0x010f280000300800 */
[----:B-1----:R-:W4:Y:S04]  /*5a00*/  LDL.LU R223, [R1+0x68] ;  /* 0x0000680001df7983 */ /* 0x002f280000300800 */
        /* <DEDUP_REMOVED lines=9> */
[----:B0-----:R-:W4:Y:S04]  /*5aa0*/  LDL.LU R21, [R1+0x90] ;  /* 0x0000900001157983 */ /* 0x001f280000300800 */
[----:B------:R-:W4:Y:S04]  /*5ab0*/  LDL.LU R20, [R1+0x94] ;  /* 0x0000940001147983 */ /* 0x000f280000300800 */
[----:B------:R-:W4:Y:S01]  /*5ac0*/  LDL.LU R0, [R1+0x98] ;  /* 0x0000980001007983 */ /* 0x000f220000300800 */
[----:B------:R-:W-:-:S01]  /*5ad0*/  FADD R227, R128, R227 ;  /* 0x000000e380e37221 */ /* 0x000fc20000000000 */
[----:B--2---:R-:W-:-:S04]  /*5ae0*/  FADD R226, R129, R226 ;  /* 0x000000e281e27221 */ /* 0x004fc80000000000 */
[----:B------:R0:W-:Y:S01]  /*5af0*/  STL [R1+0x58], R227 ;  /* 0x000058e301007387 */ /* 0x0001e20000100800 */
[----:B---3--:R-:W-:-:S03]  /*5b00*/  FADD R225, R130, R225 ;  /* 0x000000e182e17221 */ /* 0x008fc60000000000 */
[----:B------:R1:W-:Y:S01]  /*5b10*/  STL [R1+0x5c], R226 ;  /* 0x00005ce201007387 */ /* 0x0003e20000100800 */
[----:B----4-:R-:W-:-:S03]  /*5b20*/  FADD R224, R131, R224 ;  /* 0x000000e083e07221 */ /* 0x010fc60000000000 */
        /* <DEDUP_REMOVED lines=27> */
[----:B-1----:R-:W4:Y:S04]  /*5ce0*/  LDL.LU R226, [R1+0xa0] ;  /* 0x0000a00001e27983 */ /* 0x002f280000300800 */
[----:B------:R1:W-:Y:S04]  /*5cf0*/  STL [R1+0x94], R20 ;  /* 0x0000941401007387 */ /* 0x0003e80000100800 */
[----:B--2---:R-:W2:Y:S04]  /*5d00*/  LDL.LU R225, [R1+0xa4] ;  /* 0x0000a40001e17983 */ /* 0x004ea80000300800 */
[----:B------:R1:W-:Y:S04]  /*5d10*/  STL [R1+0x98], R0 ;  /* 0x0000980001007387 */ /* 0x0003e80000100800 */
[----:B---3--:R-:W3:Y:S04]  /*5d20*/  LDL.LU R224, [R1+0xa8] ;  /* 0x0000a80001e07983 */ /* 0x008ee80000300800 */
[----:B----4-:R-:W4:Y:S04]  /*5d30*/  LDL.LU R223, [R1+0xac] ;  /* 0x0000ac0001df7983 */ /* 0x010f280000300800 */
        /* <DEDUP_REMOVED lines=10> */
[----:B-1----:R-:W4:Y:S04]  /*5de0*/  LDL.LU R20, [R1+0xd8] ;  /* 0x0000d80001147983 */ /* 0x002f280000300800 */
[----:B------:R-:W4:Y:S01]  /*5df0*/  LDL.LU R0, [R1+0xdc] ;  /* 0x0000dc0001007983 */ /* 0x000f220000300800 */
[----:B------:R-:W-:-:S01]  /*5e00*/  FADD R227, R145, R227 ;  /* 0x000000e391e37221 */ /* 0x000fc20000000000 */
[----:B------:R-:W-:-:S04]  /*5e10*/  FADD R226, R146, R226 ;  /* 0x000000e292e27221 */ /* 0x000fc80000000000 */
[----:B------:R0:W-:Y:S01]  /*5e20*/  STL [R1+0x9c], R227 ;  /* 0x00009ce301007387 */ /* 0x0001e20000100800 */
[----:B--2---:R-:W-:-:S03]  /*5e30*/  FADD R225, R147, R225 ;  /* 0x000000e193e17221 */ /* 0x004fc60000000000 */
        /* <DEDUP_REMOVED lines=253> */
[----:B------:R-:W-:Y:S01]  /*6e10*/  STL [R1+0x1f0], R227 ;  /* 0x0001f0e301007387 */ /* 0x000fe20000100800 */
[----:B--2---:R-:W-:-:S03]  /*6e20*/  FADD R225, R40, R225 ;  /* 0x000000e128e17221 */ /* 0x004fc60000000000 */
[----:B------:R-:W-:Y:S01]  /*6e30*/  STL [R1+0x1f4], R226 ;  /* 0x0001f4e201007387 */ /* 0x000fe20000100800 */
[----:B---3--:R-:W-:-:S03]  /*6e40*/  FADD R224, R41, R224 ;  /* 0x000000e029e07221 */ /* 0x008fc60000000000 */
[----:B------:R-:W-:Y:S01]  /*6e50*/  STL [R1+0x1f8], R225 ;  /* 0x0001f8e101007387 */ /* 0x000fe20000100800 */
[----:B----4-:R-:W-:-:S03]  /*6e60*/  FADD R223, R42, R223 ;  /* 0x000000df2adf7221 */ /* 0x010fc60000000000 */
[----:B------:R-:W-:Y:S01]  /*6e70*/  STL [R1+0x1fc], R224 ;  /* 0x0001fce001007387 */ /* 0x000fe20000100800 */
[----:B------:R-:W-:-:S03]  /*6e80*/  FADD R222, R43, R222 ;  /* 0x000000de2bde7221 */ /* 0x000fc60000000000 */
        /* <DEDUP_REMOVED lines=17> */
[----:B------:R-:W-:-:S01]  /*6fa0*/  FADD R21, R52, R21 ;  /* 0x0000001534157221 */ /* 0x000fc20000000000 */
[----:B------:R-:W-:Y:S02]  /*6fb0*/  FADD R20, R53, R20 ;  /* 0x0000001435147221 */ /* 0x000fe40000000000 */
[----:B------:R-:W-:Y:S04]  /*6fc0*/  STL [R1+0x224], R22 ;  /* 0x0002241601007387 */ /* 0x000fe80000100800 */
[----:B------:R0:W-:Y:S01]  /*6fd0*/  STL [R1+0x22c], R20 ;  /* 0x00022c1401007387 */ /* 0x0001e20000100800 */
[----:B------:R-:W-:-:S03]  /*6fe0*/  FADD R0, R54, R0 ;  /* 0x0000000036007221 */ /* 0x000fc60000000000 */
[----:B------:R1:W-:Y:S04]  /*6ff0*/  STL [R1+0x228], R21 ;  /* 0x0002281501007387 */ /* 0x0003e80000100800 */
[----:B0-----:R-:W2:Y:S04]  /*7000*/  LDL.LU R20, [R1+0x234] ;  /* 0x0002340001147983 */ /* 0x001ea80000300800 */
[----:B-1----:R-:W3:Y:S04]  /*7010*/  LDL.LU R21, [R1+0x238] ;  /* 0x0002380001157983 */ /* 0x002ee80000300800 */
        /* <DEDUP_REMOVED lines=16> */
[----:B--2---:R-:W-:-:S01]  /*7120*/  FADD R20, R55, R20 ;  /* 0x0000001437147221 */ /* 0x004fc20000000000 */
[----:B---3--:R-:W-:-:S04]  /*7130*/  FADD R21, R56, R21 ;  /* 0x0000001538157221 */ /* 0x008fc80000000000 */
[----:B------:R0:W-:Y:S01]  /*7140*/  STL [R1+0x234], R20 ;  /* 0x0002341401007387 */ /* 0x0001e20000100800 */
[----:B----4-:R-:W-:-:S03]  /*7150*/  FADD R22, R57, R22 ;  /* 0x0000001639167221 */ /* 0x010fc60000000000 */
[----:B0-----:R4:W5:Y:S01]  /*7160*/  LDL.LU R20, [R1+0x2d0] ;  /* 0x0002d00001147983 */ /* 0x0019620000300800 */
[----:B------:R-:W-:-:S03]  /*7170*/  FADD R23, R58, R23 ;  /* 0x000000173a177221 */ /* 0x000fc60000000000 */
[----:B------:R0:W-:Y:S01]  /*7180*/  STL [R1+0x238], R21 ;  /* 0x0002381501007387 */ /* 0x0001e20000100800 */
[----:B------:R-:W-:-:S01]  /*7190*/  FADD R216, R59, R216 ;  /* 0x000000d83bd87221 */ /* 0x000fc20000000000 */
[----:B------:R-:W-:Y:S02]  /*71a0*/  FADD R217, R60, R217 ;  /* 0x000000d93cd97221 */ /* 0x000fe40000000000 */
[----:B0-----:R4:W5:Y:S01]  /*71b0*/  LDL.LU R21, [R1+0x2cc] ;  /* 0x0002cc0001157983 */ /* 0x0019620000300800 */
[----:B------:R-:W-:-:S03]  /*71c0*/  FADD R218, R61, R218 ;  /* 0x000000da3dda7221 */ /* 0x000fc60000000000 */
[----:B------:R0:W-:Y:S01]  /*71d0*/  STL [R1+0x23c], R22 ;  /* 0x00023c1601007387 */ /* 0x0001e20000100800 */
[----:B------:R-:W-:-:S01]  /*71e0*/  FADD R219, R62, R219 ;  /* 0x000000db3edb7221 */ /* 0x000fc20000000000 */
[----:B------:R-:W-:Y:S02]  /*71f0*/  FADD R220, R63, R220 ;  /* 0x000000dc3fdc7221 */ /* 0x000fe40000000000 */
[----:B0-----:R4:W5:Y:S04]  /*7200*/  LDL.LU R22, [R1+0x2c8] ;  /* 0x0002c80001167983 */ /* 0x0019680000300800 */
[----:B------:R0:W-:Y:S01]  /*7210*/  STL [R1+0x240], R23 ;  /* 0x0002401701007387 */ /* 0x0001e20000100800 */
[----:B------:R-:W-:-:S01]  /*7220*/  FADD R221, R64, R221 ;  /* 0x000000dd40dd7221 */ /* 0x000fc20000000000 */
[----:B------:R-:W-:-:S02]  /*7230*/  FADD R222, R65, R222 ;  /* 0x000000de41de7221 */ /* 0x000fc40000000000 */
[----:B0-----:R4:W5:Y:S04]  /*7240*/  LDL.LU R23, [R1+0x2c4] ;  /* 0x0002c40001177983 */ /* 0x0019680000300800 */
[----:B------:R0:W-:Y:S01]  /*7250*/  STL [R1+0x244], R216 ;  /* 0x000244d801007387 */ /* 0x0001e20000100800 */
[----:B------:R-:W-:-:S03]  /*7260*/  FADD R223, R66, R223 ;  /* 0x000000df42df7221 */ /* 0x000fc60000000000 */
        /* <DEDUP_REMOVED lines=16> */
[----:B------:R0:W-:Y:S04]  /*7370*/  STL [R1+0x25c], R222 ;  /* 0x00025cde01007387 */ /* 0x0001e80000100800 */
        /* <DEDUP_REMOVED lines=12> */
[----:B0-----:R4:W5:Y:S01]  /*7440*/  LDL.LU R0, [R1+0x290] ;  /* 0x0002900001007983 */ /* 0x0019620000300800 */
[----:B------:R-:W-:-:S05]  /*7450*/  UMOV UR24, URZ ;  /* 0x0000003f00187c82 */ /* 0x000fca0008000000 */
.L_x_28:
[----:B------:R-:W-:Y:S05]  /*7460*/  @!P1 BRA `(.L_x_29) ;  /* 0x0000000000049947 */ /* 0x000fea0003800000 */
[----:B------:R-:W-:Y:S01]  /*7470*/  BPT.TRAP 0x1 ;  /* 0x000000040000795c */ /* 0x000fe20000300000 */
.L_x_29:
[----:B------:R0:W-:Y:S04]  /*7480*/  STL [R1+0x294], R2 ;  /* 0x0002940201007387 */ /* 0x0001e80000100800 */
[----:B0-----:R-:W3:Y:S04]  /*7490*/  LDL R2, [R1+0x278] ;  /* 0x0002780001027983 */ /* 0x001ee80000100800 */
[----:B-----5:R0:W-:Y:S04]  /*74a0*/  STL [R1+0x290], R0 ;  /* 0x0002900001007387 */ /* 0x0201e80000100800 */
[----:B0-----:R-:W4:Y:S01]  /*74b0*/  LDL R0, [R1+0x27c] ;  /* 0x00027c0001007983 */ /* 0x001f220000100800 */
[----:B--2---:R-:W-:Y:S01]  /*74c0*/  IMAD.U32 R229, RZ, RZ, UR26 ;  /* 0x0000001affe57e24 */ /* 0x004fe2000f8e00ff */
[----:B---3--:R-:W-:-:S02]  /*74d0*/  ISETP.NE.AND P0, PT, R2, RZ, PT ;  /* 0x000000ff0200720c */ /* 0x008fc40003f05270 */
[----:B------:R0:W5:Y:S11]  /*74e0*/  LDL.LU R2, [R1+0x294] ;  /* 0x0002940001027983 */ /* 0x0001760000300800 */
[----:B------:R-:W-:-:S05]  /*74f0*/  @P0 LEA R229, R229, UR16, 0x3 ;  /* 0x00000010e5e50c11 */ /* 0x000fca000f8e18ff */
[----:B------:R-:W-:-:S05]  /*7500*/  @P0 VIADD R229, R229, 0x10 ;  /* 0x00000010e5e50836 */ /* 0x000fca0000000000 */
[----:B----4-:R-:W-:Y:S02]  /*7510*/  @P0 PRMT R229, R0, 0x654, R229 ;  /* 0x0000065400e50816 */ /* 0x010fe400000000e5 */
[----:B------:R0:W5:Y:S01]  /*7520*/  LDL.LU R0, [R1+0x290] ;  /* 0x0002900001007983 */ /* 0x0001620000300800 */
[----:B------:R-:W-:Y:S01]  /*7530*/  UISETP.GT.U32.AND UP0, UPT, UR6, 0x1, UPT ;  /* 0x000000010600788c */ /* 0x000fe2000bf04070 */
[----:B------:R0:W-:Y:S05]  /*7540*/  @P0 SYNCS.ARRIVE.TRANS64.RED.A1T0 RZ, [R229+URZ], RZ ;  /* 0x000000ffe5ff09a7 */ /* 0x0001ea000810043f */
[----:B------:R-:W-:-:S13]  /*7550*/  PLOP3.LUT P0, PT, PT, PT, UP0, 0x80, 0x0 ;  /* 0x000000000000781c */ /* 0x000fda0003f0f008 */
[----:B0-----:R-:W-:Y:S05]  /*7560*/  @P0 BRA `(.L_x_30) ;  /* 0x0000000000040947 */ /* 0x001fea0003800000 */
[----:B------:R-:W-:Y:S01]  /*7570*/  BPT.TRAP 0x1 ;  /* 0x000000040000795c */ /* 0x000fe20000300000 */
.L_x_30:
[----:B------:R-:W-:Y:S02]  /*7580*/  UISETP.GT.AND UP2, UPT, UR27, 0x1, UPT ;  /* 0x000000011b00788c */ /* 0x000fe4000bf44270 */
[----:B------:R-:W-:Y:S02]  /*7590*/  UIADD3 UR28, UR28, 0x1, URZ ;  /* 0x000000011c1c7890 */ /* 0x000fe4000fffe03f */
[----:B------:R-:W-:Y:S02]  /*75a0*/  UIADD3 UR26, UR26, 0x1, URZ ;  /* 0x000000011a1a7890 */ /* 0x000fe4000fffe03f */
[----:B------:R-:W-:Y:S01]  /*75b0*/  PLOP3.LUT P0, PT, PT, PT, UP2, 0x80, 0x0 ;  /* 0x000000000000781c */ /* 0x000fe20003f0f028 */
[----:B------:R-:W-:Y:S02]  /*75c0*/  UISETP.NE.AND UP0, UPT, UR28, 0x2, UPT ;  /* 0x000000021c00788c */ /* 0x000fe4000bf05270 */
[----:B------:R-:W-:Y:S02]  /*75d0*/  UISETP.NE.AND UP1, UPT, UR26, 0x2, UPT ;  /* 0x000000021a00788c */ /* 0x000fe4000bf25270 */
[----:B------:R-:W-:-:S02]  /*75e0*/  USEL UR21, URZ, 0x1, UP0 ;  /* 0x000000013f157887 */ /* 0x000fc40008000000 */
[----:B------:R-:W-:Y:S02]  /*75f0*/  UIADD3 UR27, UR27, -0x1, URZ ;  /* 0xffffffff1b1b7890 */ /* 0x000fe4000fffe03f */
[----:B------:R-:W-:Y:S02]  /*7600*/  USEL UR28, UR28, URZ, UP0 ;  /* 0x0000003f1c1c7287 */ /* 0x000fe40008000000 */
[----:B------:R-:W-:Y:S01]  /*7610*/  LOP3.LUT R228, R228, UR21, RZ, 0x3c, !PT ;  /* 0x00000015e4e47c12 */ /* 0x000fe2000f8e3cff */
[----:B------:R-:W-:Y:S01]  /*7620*/  USEL UR26, UR26, URZ, UP1 ;  /* 0x0000003f1a1a7287 */ /* 0x000fe20008800000 */
[----:B------:R-:W-:Y:S01]  /*7630*/  UMOV UR21, 0x1 ;  /* 0x0000000100157882 */ /* 0x000fe20000000000 */
[----:B------:R-:W-:Y:S10]  /*7640*/  @P0 BRA `(.L_x_31) ;  /* 0xffffffd400a40947 */ /* 0x000ff4000383ffff */
.L_x_23:
[----:B------:R-:W-:-:S04]  /*7650*/  UISETP.NE.AND UP0, UPT, UR24, URZ, UPT ;  /* 0x0000003f1800728c */ /* 0x000fc8000bf05270 */
[----:B------:R-:W-:-:S06]  /*7660*/  USEL UR15, URZ, 0x1, !UP0 ;  /* 0x000000013f0f7887 */ /* 0x000fcc000c000000 */
[----:B------:R-:W-:-:S13]  /*7670*/  ISETP.NE.AND P0, PT, RZ, UR15, PT ;  /* 0x0000000fff007c0c */ /* 0x000fda000bf05270 */
[----:B------:R-:W-:Y:S05]  /*7680*/  @!P0 BRA `(.L_x_32) ;  /* 0x0000002000ec8947 */ /* 0x000fea0003800000 */
[----:B------:R-:W-:Y:S02]  /*7690*/  WARPGROUP.DEPBAR.LE gsb0, 0x0 ;  /* 0x00008000000079c5 */ /* 0x000fe40000010000 */
[----:B------:R-:W-:Y:S01]  /*76a0*/  FADD R227, R168, R227 ;  /* 0x000000e3a8e37221 */ /* 0x000fe20000000000 */
[----:B------:R-:W-:Y:S01]  /*76b0*/  FADD R226, R169, R226 ;  /* 0x000000e2a9e27221 */ /* 0x000fe20000000000 */
[----:B-----5:R2:W-:Y:S04]  /*76c0*/  STL [R1+0x290], R0 ;  /* 0x0002900001007387 */ /* 0x0205e80000100800 */
[----:B--2---:R-:W2:Y:S04]  /*76d0*/  LDL.LU R0, [R1+0x8] ;  /* 0x0000080001007983 */ /* 0x004ea80000300800 */
[----:B------:R4:W-:Y:S04]  /*76e0*/  STL [R1+0x294], R227 ;  /* 0x000294e301007387 */ /* 0x0009e80000100800 */
[----:B----4-:R-:W4:Y:S04]  /*76f0*/  LDL.LU R227, [R1+0x4] ;  /* 0x0000040001e37983 */ /* 0x010f280000300800 */
[----:B------:R0:W-:Y:S04]  /*7700*/  STL [R1+0x298], R226 ;  /* 0x000298e201007387 */ /* 0x0001e80000100800 */
[----:B0-----:R-:W3:Y:S01]  /*7710*/  LDL.LU R226, [R1] ;  /* 0x0000000001e27983 */ /* 0x001ee20000300800 */
[----:B------:R-:W-:Y:S01]  /*7720*/  FADD R225, R170, R225 ;  /* 0x000000e1aae17221 */ /* 0x000fe20000000000 */
[----:B------:R-:W-:Y:S01]  /*7730*/  FADD R224, R171, R224 ;  /* 0x000000e0abe07221 */ /* 0x000fe20000000000 */
[----:B------:R-:W-:Y:S01]  /*7740*/  FADD R223, R172, R223 ;  /* 0x000000dfacdf7221 */ /* 0x000fe20000000000 */
[----:B------:R-:W-:Y:S01]  /*7750*/  FADD R222, R173, R222 ;  /* 0x000000deadde7221 */ /* 0x000fe20000000000 */
[----:B------:R-:W-:Y:S01]  /*7760*/  FADD R221, R174, R221 ;  /* 0x000000ddaedd7221 */ /* 0x000fe20000000000 */
[----:B------:R-:W-:Y:S01]  /*7770*/  STL [R1+0x29c], R225 ;  /* 0x00029ce101007387 */ /* 0x000fe20000100800 */
        /* <DEDUP_REMOVED lines=35> */
[----:B------:R-:W-:Y:S04]  /*79b0*/  STL [R1+0x2c0], R216 ;  /* 0x0002c0d801007387 */ /* 0x000fe80000100800 */
        /* <DEDUP_REMOVED lines=17> */
[----:B------:R0:W-:Y:S04]  /*7ad0*/  STL [R1+0x308], R6 ;  /* 0x0003080601007387 */ /* 0x0001e80000100800 */
[----:B0-----:R-:W3:Y:S01]  /*7ae0*/  LDL.LU R6, [R1+0xc] ;  /* 0x00000c0001067983 */ /* 0x001ee20000300800 */
[----:B--2---:R-:W-:Y:S01]  /*7af0*/  FADD R0, R204, R0 ;  /* 0x00000000cc007221 */ /* 0x004fe20000000000 */
[----:B----4-:R-:W-:Y:S01]  /*7b00*/  FADD R227, R203, R227 ;  /* 0x000000e3cbe37221 */ /* 0x010fe20000000000 */
[----:B---3--:R-:W-:-:S05]  /*7b10*/  FADD R226, R202, R226 ;  /* 0x000000e2cae27221 */ /* 0x008fca0000000000 */
[----:B------:R0:W-:Y:S04]  /*7b20*/  STL [R1], R226 ;  /* 0x000000e201007387 */ /* 0x0001e80000100800 */
[----:B------:R-:W2:Y:S04]  /*7b30*/  LDL.LU R7, [R1+0x10] ;  /* 0x0000100001077983 */ /* 0x000ea80000300800 */
[----:B------:R3:W-:Y:S04]  /*7b40*/  STL [R1+0x4], R227 ;  /* 0x000004e301007387 */ /* 0x0007e80000100800 */
        /* <DEDUP_REMOVED lines=28> */
[----:B---3--:R-:W3:Y:S04]  /*7d10*/  LDL.LU R227, [R1+0x80] ;  /* 0x0000800001e37983 */ /* 0x008ee80000300800 */
[----:B-1----:R-:W3:Y:S01]  /*7d20*/  LDL.LU R0, [R1+0x84] ;  /* 0x0000840001007983 */ /* 0x002ee20000300800 */
[----:B------:R-:W-:-:S05]  /*7d30*/  FADD R6, R205, R6 ;  /* 0x00000006cd067221 */ /* 0x000fca0000000000 */
[----:B------:R0:W-:Y:S01]  /*7d40*/  STL [R1+0xc], R6 ;  /* 0x00000c0601007387 */ /* 0x0001e20000100800 */
[----:B--2---:R-:W-:Y:S01]  /*7d50*/  FADD R7, R206, R7 ;  /* 0x00000007ce077221 */ /* 0x004fe20000000000 */
[----:B----4-:R-:W-:-:S04]  /*7d60*/  FADD R8, R207, R8 ;  /* 0x00000008cf087221 */ /* 0x010fc80000000000 */
        /* <DEDUP_REMOVED lines=53> */
[----:B---3--:R-:W-:-:S03]  /*80c0*/  FADD R227, R138, R227 ;  /* 0x000000e38ae37221 */ /* 0x008fc60000000000 */
[----:B0-----:R-:W3:Y:S01]  /*80d0*/  LDL.LU R6, [R1+0x88] ;  /* 0x0000880001067983 */ /* 0x001ee20000300800 */
[----:B------:R-:W-:-:S03]  /*80e0*/  FADD R0, R139, R0 ;  /* 0x000000008b007221 */ /* 0x000fc60000000000 */
[----:B------:R0:W-:Y:S04]  /*80f0*/  STL [R1+0x7c], R226 ;  /* 0x00007ce201007387 */ /* 0x0001e80000100800 */
[----:B-1----:R-:W3:Y:S04]  /*8100*/  LDL.LU R7, [R1+0x8c] ;  /* 0x00008c0001077983 */ /* 0x002ee80000300800 */
[----:B------:R1:W-:Y:S04]  /*8110*/  STL [R1+0x80], R227 ;  /* 0x000080e301007387 */ /* 0x0003e80000100800 */
[----:B--2---:R-:W2:Y:S04]  /*8120*/  LDL.LU R8, [R1+0x90] ;  /* 0x0000900001087983 */ /* 0x004ea80000300800 */
[----:B------:R1:W-:Y:S04]  /*8130*/  STL [R1+0x84], R0 ;  /* 0x0000840001007387 */ /* 0x0003e80000100800 */
        /* <DEDUP_REMOVED lines=28> */
[----:B---3--:R-:W-:Y:S01]  /*8300*/  FADD R6, R140, R6 ;  /* 0x000000068c067221 */ /* 0x008fe20000000000 */
[----:B------:R-:W-:-:S04]  /*8310*/  FADD R7, R141, R7 ;  /* 0x000000078d077221 */ /* 0x000fc80000000000 */
[----:B------:R0:W-:Y:S01]  /*8320*/  STL [R1+0x88], R6 ;  /* 0x0000880601007387 */ /* 0x0001e20000100800 */
[----:B--2---:R-:W-:-:S03]  /*8330*/  FADD R8, R142, R8 ;  /* 0x000000088e087221 */ /* 0x004fc60000000000 */
        /* <DEDUP_REMOVED lines=89> */
[----:B------:R-:W-:Y:S01]  /*88d0*/  FADD R6, R75, R6 ;  /* 0x000000064b067221 */ /* 0x000fe20000000000 */
        /* <DEDUP_REMOVED lines=185> */
[----:B------:R-:W-:-:S05]  /*9470*/  FADD R6, R41, R6 ;  /* 0x0000000629067221 */ /* 0x000fca0000000000 */
[----:B------:R0:W-:Y:S01]  /*9480*/  STL [R1+0x1fc], R6 ;  /* 0x0001fc0601007387 */ /* 0x0001e20000100800 */
[----:B------:R-:W-:-:S03]  /*9490*/  FADD R7, R42, R7 ;  /* 0x000000072a077221 */ /* 0x000fc60000000000 */
[----:B0-----:R0:W5:Y:S01]  /*94a0*/  LDL.LU R6, [R1+0x308] ;  /* 0x0003080001067983 */ /* 0x0011620000300800 */
[----:B--2---:R-:W-:-:S03]  /*94b0*/  FADD R8, R43, R8 ;  /* 0x000000082b087221 */ /* 0x004fc60000000000 */
[----:B------:R1:W-:Y:S01]  /*94c0*/  STL [R1+0x200], R7 ;  /* 0x0002000701007387 */ /* 0x0003e20000100800 */
[----:B---3--:R-:W-:Y:S01]  /*94d0*/  FADD R9, R44, R9 ;  /* 0x000000092c097221 */ /* 0x008fe20000000000 */
[----:B----4-:R-:W-:Y:S02]  /*94e0*/  FADD R10, R45, R10 ;  /* 0x0000000a2d0a7221 */ /* 0x010fe40000000000 */
[----:B-1----:R0:W5:Y:S01]  /*94f0*/  LDL.LU R7, [R1+0x304] ;  /* 0x0003040001077983 */ /* 0x0021620000300800 */
[----:B------:R-:W-:-:S03]  /*9500*/  FADD R11, R46, R11 ;  /* 0x0000000b2e0b7221 */ /* 0x000fc60000000000 */
[----:B------:R1:W-:Y:S01]  /*9510*/  STL [R1+0x204], R8 ;  /* 0x0002040801007387 */ /* 0x0003e20000100800 */
[----:B------:R-:W-:-:S03]  /*9520*/  FADD R12, R47, R12 ;  /* 0x0000000c2f0c7221 */ /* 0x000fc60000000000 */
[----:B-1----:R0:W5:Y:S01]  /*9530*/  LDL.LU R8, [R1+0x300] ;  /* 0x0003000001087983 */ /* 0x0021620000300800 */
[----:B------:R-:W-:-:S03]  /*9540*/  FADD R13, R48, R13 ;  /* 0x0000000d300d7221 */ /* 0x000fc60000000000 */
[----:B------:R1:W-:Y:S01]  /*9550*/  STL [R1+0x208], R9 ;  /* 0x0002080901007387 */ /* 0x0003e20000100800 */
[----:B------:R-:W-:Y:S01]  /*9560*/  FADD R14, R49, R14 ;  /* 0x0000000e310e7221 */ /* 0x000fe20000000000 */
[----:B------:R-:W-:Y:S02]  /*9570*/  FADD R15, R50, R15 ;  /* 0x0000000f320f7221 */ /* 0x000fe40000000000 */
[----:B-1----:R0:W5:Y:S04]  /*9580*/  LDL.LU R9, [R1+0x2fc] ;  /* 0x0002fc0001097983 */ /* 0x0021680000300800 */
[----:B------:R1:W-:Y:S01]  /*9590*/  STL [R1+0x20c], R10 ;  /* 0x00020c0a01007387 */ /* 0x0003e20000100800 */
[----:B------:R-:W-:Y:S01]  /*95a0*/  FADD R16, R51, R16 ;  /* 0x0000001033107221 */ /* 0x000fe20000000000 */
[----:B------:R-:W-:-:S02]  /*95b0*/  FADD R17, R52, R17 ;  /* 0x0000001134117221 */ /* 0x000fc40000000000 */
[----:B-1----:R0:W5:Y:S04]  /*95c0*/  LDL.LU R10, [R1+0x2f8] ;  /* 0x0002f800010a7983 */ /* 0x0021680000300800 */
[----:B------:R1:W-:Y:S01]  /*95d0*/  STL [R1+0x210], R11 ;  /* 0x0002100b01007387 */ /* 0x0003e20000100800 */
[----:B------:R-:W-:-:S03]  /*95e0*/  FADD R18, R53, R18 ;  /* 0x0000001235127221 */ /* 0x000fc60000000000 */
        /* <DEDUP_REMOVED lines=55> */
[----:B------:R1:W-:Y:S04]  /*9960*/  STL [R1+0x25c], R222 ;  /* 0x00025cde01007387 */ /* 0x0003e80000100800 */
        /* <DEDUP_REMOVED lines=12> */
[----:B-1----:R0:W5:Y:S02]  /*9a30*/  LDL.LU R0, [R1+0x290] ;  /* 0x0002900001007983 */ /* 0x0021640000300800 */
.L_x_32:
[----:B------:R-:W-:Y:S02]  /*9a40*/  WARPGROUP.DEPBAR.LE gsb0, 0x0 ;  /* 0x00008000000079c5 */ /* 0x000fe40000010000 */
[----:B------:R-:W2:Y:S02]  /*9a50*/  LDC R24, c[0x0][0x28c] ;  /* 0x0000a300ff187b82 */ /* 0x000ea40000000800 */
[----:B--2---:R-:W-:-:S13]  /*9a60*/  ISETP.GE.AND P0, PT, R24, 0x1, PT ;  /* 0x000000011800780c */ /* 0x004fda0003f06270 */
[----:B------:R-:W-:Y:S05]  /*9a70*/  @!P0 BRA `(.L_x_33) ;  /* 0x0000000000688947 */ /* 0x000fea0003800000 */
[----:B------:R-:W-:-:S06]  /*9a80*/  UISETP.NE.AND UP0, UPT, UR13, 0x3, UPT ;  /* 0x000000030d00788c */ /* 0x000fcc000bf05270 */
[----:B------:R-:W-:-:S13]  /*9a90*/  PLOP3.LUT P0, PT, PT, PT, UP0, 0x80, 0x0 ;  /* 0x000000000000781c */ /* 0x000fda0003f0f008 */
[----:B------:R-:W-:Y:S05]  /*9aa0*/  @!P0 BRA `(.L_x_34) ;  /* 0x0000000000048947 */ /* 0x000fea0003800000 */
[----:B------:R-:W-:Y:S01]  /*9ab0*/  BPT.TRAP 0x1 ;  /* 0x000000040000795c */ /* 0x000fe20000300000 */
.L_x_34:
[----:B-----5:R2:W-:Y:S04]  /*9ac0*/  STL [R1+0x294], R2 ;  /* 0x0002940201007387 */ /* 0x0205e80000100800 */
[----:B--2---:R-:W2:Y:S04]  /*9ad0*/  LDL R2, [R1+0x278] ;  /* 0x0002780001027983 */ /* 0x004ea80000100800 */
[----:B------:R4:W-:Y:S04]  /*9ae0*/  STL [R1+0x290], R0 ;  /* 0x0002900001007387 */ /* 0x0009e80000100800 */
[----:B----4-:R-:W4:Y:S01]  /*9af0*/  LDL R0, [R1+0x27c] ;  /* 0x00027c0001007983 */ /* 0x010f220000100800 */
[----:B------:R-:W-:Y:S01]  /*9b00*/  UISETP.LT.AND UP1, UPT, UR14, 0x1, UPT ;  /* 0x000000010e00788c */ /* 0x000fe2000bf21270 */
[----:B------:R-:W-:Y:S01]  /*9b10*/  IMAD.U32 R25, RZ, RZ, UR16 ;  /* 0x00000010ff197e24 */ /* 0x000fe2000f8e00ff */
[----:B--2---:R-:W-:-:S02]  /*9b20*/  ISETP.NE.AND P0, PT, R2, RZ, PT ;  /* 0x000000ff0200720c */ /* 0x004fc40003f05270 */
[----:B------:R2:W5:Y:S11]  /*9b30*/  LDL.LU R2, [R1+0x294] ;  /* 0x0002940001027983 */ /* 0x0005760000300800 */
[----:B------:R-:W-:-:S05]  /*9b40*/  VOTEU.ANY UP0, P0 ;  /* 0x00000000003f7886 */ /* 0x000fca0000000100 */
[----:B------:R-:W-:-:S04]  /*9b50*/  @UP0 USEL UR15, UR14, 0x1, UP1 ;  /* 0x000000010e0f0887 */ /* 0x000fc80008800000 */
[----:B------:R-:W-:-:S06]  /*9b60*/  @UP0 UIADD3 UR15, UR5, UR14, -UR15 ;  /* 0x0000000e050f0290 */ /* 0x000fcc000fffe80f */
[----:B------:R-:W-:-:S04]  /*9b70*/  IMAD.U32 R24, RZ, RZ, UR15 ;  /* 0x0000000fff187e24 */ /* 0x000fc8000f8e00ff */
[----:B------:R-:W-:-:S05]  /*9b80*/  @P0 IMAD.SHL.U32 R24, R24, 0x8, RZ ;  /* 0x0000000818180824 */ /* 0x000fca00078e00ff */
[----:B------:R-:W-:-:S04]  /*9b90*/  @P0 LOP3.LUT R24, R24, 0x8, RZ, 0xc0, !PT ;  /* 0x0000000818180812 */ /* 0x000fc800078ec0ff */
[----:B------:R-:W-:-:S04]  /*9ba0*/  @P0 IADD3 R24, R25, 0x10, R24 ;  /* 0x0000001019180810 */ /* 0x000fc80007ffe018 */
[----:B----4-:R-:W-:Y:S02]  /*9bb0*/  @P0 PRMT R24, R0, 0x654, R24 ;  /* 0x0000065400180816 */ /* 0x010fe40000000018 */
[----:B------:R2:W5:Y:S01]  /*9bc0*/  LDL.LU R0, [R1+0x290] ;  /* 0x0002900001007983 */ /* 0x0005620000300800 */
[----:B------:R-:W-:Y:S01]  /*9bd0*/  UISETP.GT.U32.AND UP0, UPT, UR6, 0x1, UPT ;  /* 0x000000010600788c */ /* 0x000fe2000bf04070 */
[----:B------:R2:W-:Y:S05]  /*9be0*/  @P0 SYNCS.ARRIVE.TRANS64.RED.A1T0 RZ, [R24+URZ], RZ ;  /* 0x000000ff18ff09a7 */ /* 0x0005ea000810043f */
[----:B------:R-:W-:-:S13]  /*9bf0*/  PLOP3.LUT P0, PT, PT, PT, UP0, 0x80, 0x0 ;  /* 0x000000000000781c */ /* 0x000fda0003f0f008 */
[----:B--2---:R-:W-:Y:S05]  /*9c00*/  @P0 BRA `(.L_x_33) ;  /* 0x0000000000040947 */ /* 0x004fea0003800000 */
[----:B------:R-:W-:Y:S01]  /*9c10*/  BPT.TRAP 0x1 ;  /* 0x000000040000795c */ /* 0x000fe20000300000 */
.L_x_33:
[----:B------:R2:W-:Y:S01]  /*9c20*/  STL [R1+0x298], R3 ;  /* 0x0002980301007387 */ /* 0x0005e20000100800 */
[----:B------:R-:W4:Y:S01]  /*9c30*/  LDC R32, c[0x0][0x288] ;  /* 0x0000a200ff207b82 */ /* 0x000f220000000800 */
[----:B------:R-:W-:Y:S01]  /*9c40*/  USHF.R.S32.HI UR16, URZ, 0x1f, UR19 ;  /* 0x0000001f3f107899 */ /* 0x000fe20008011413 */
[----:B------:R-:W-:Y:S01]  /*9c50*/  ULDC.64 UR20, c[0x0][0x5d0] ;  /* 0x0001740000147ab9 */ /* 0x000fe20000000a00 */
[----:B--2---:R-:W2:Y:S04]  /*9c60*/  LDL.LU R3, [R1+0x288] ;  /* 0x0002880001037983 */ /* 0x004ea80000300800 */
[----:B-----5:R0:W-:Y:S04]  /*9c70*/  STL [R1+0x294], R2 ;  /* 0x0002940201007387 */ /* 0x0201e80000100800 */
[----:B------:R1:W-:Y:S01]  /*9c80*/  STL [R1+0x290], R0 ;  /* 0x0002900001007387 */ /* 0x0003e20000100800 */
[----:B0-----:R-:W0:Y:S03]  /*9c90*/  S2R R2, SR_TID.X ;  /* 0x0000000000027919 */ /* 0x001e260000002100 */
[----:B-1----:R-:W3:Y:S01]  /*9ca0*/  LDL.LU R0, [R1+0x28c] ;  /* 0x00028c0001007983 */ /* 0x002ee20000300800 */
[----:B0-----:R-:W-:-:S02]  /*9cb0*/  SHF.R.U32.HI R24, RZ, 0x2, R2 ;  /* 0x00000002ff187819 */ /* 0x001fc40000011602 */
[----:B------:R-:W-:Y:S02]  /*9cc0*/  SHF.R.U32.HI R27, RZ, 0x7, R2 ;  /* 0x00000007ff1b7819 */ /* 0x000fe40000011602 */
[----:B------:R-:W-:Y:S02]  /*9cd0*/  LOP3.LUT R26, R2, 0x60, RZ, 0xc0, !PT ;  /* 0x00000060021a7812 */ /* 0x000fe400078ec0ff */
[----:B------:R-:W-:Y:S02]  /*9ce0*/  LOP3.LUT R25, R24, 0x7, RZ, 0xc0, !PT ;  /* 0x0000000718197812 */ /* 0x000fe400078ec0ff */
[----:B------:R-:W-:Y:S02]  /*9cf0*/  LOP3.LUT R24, R27, 0x1, RZ, 0xc0, !PT ;  /* 0x000000011b187812 */ /* 0x000fe400078ec0ff */
[----:B------:R-:W-:-:S03]  /*9d00*/  SHF.R.U32.HI R30, RZ, 0x1, R26 ;  /* 0x00000001ff1e7819 */ /* 0x000fc6000001161a */
[----:B------:R-:W-:Y:S01]  /*9d10*/  IMAD.SHL.U32 R26, R24, 0x40, RZ ;  /* 0x00000040181a7824 */ /* 0x000fe200078e00ff */
[----:B------:R-:W-:Y:S01]  /*9d20*/  IADD3 R27, RZ, -R30, -R25 ;  /* 0x8000001eff1b7210 */ /* 0x000fe20007ffe819 */
[----:B------:R-:W-:-:S03]  /*9d30*/  IMAD.SHL.U32 R28, R2, 0x2, RZ ;  /* 0x00000002021c7824 */ /* 0x000fc600078e00ff */
[----:B------:R-:W-:Y:S01]  /*9d40*/  LOP3.LUT R37, R26, 0x40, R25, 0xe2, !PT ;  /* 0x000000401a257812 */ /* 0x000fe200078ee219 */
[----:B------:R-:W-:Y:S01]  /*9d50*/  IMAD R36, R24, -0x40, R27 ;  /* 0xffffffc018247824 */ /* 0x000fe200078e021b */
[----:B------:R-:W-:Y:S01]  /*9d60*/  LOP3.LUT R24, R2, 0x3, RZ, 0xc0, !PT ;  /* 0x0000000302187812 */ /* 0x000fe200078ec0ff */
[----:B--2---:R-:W-:Y:S02]  /*9d70*/  IMAD R31, R3, 0x60, RZ ;  /* 0x00000060031f7824 */ /* 0x004fe400078e02ff */
[----:B------:R0:W5:Y:S01]  /*9d80*/  LDL.LU R3, [R1+0x298] ;  /* 0x0002980001037983 */ /* 0x0001620000300800 */
[----:B------:R-:W-:Y:S02]  /*9d90*/  UIMAD UR15, UR16, UR20, URZ ;  /* 0x00000014100f72a4 */ /* 0x000fe4000f8e023f */
[----:B------:R-:W-:Y:S02]  /*9da0*/  IMAD.U32 R27, RZ, RZ, UR20 ;  /* 0x00000014ff1b7e24 */ /* 0x000fe4000f8e00ff */
[C---:B---3--:R-:W-:Y:S01]  /*9db0*/  IMAD.SHL.U32 R25, R0.reuse, 0x200, RZ ;  /* 0x0000020000197824 */ /* 0x048fe200078e00ff */
[----:B------:R0:W5:Y:S01]  /*9dc0*/  LDL.LU R2, [R1+0x294] ;  /* 0x0002940001027983 */ /* 0x0001620000300800 */
[----:B------:R-:W-:Y:S01]  /*9dd0*/  IMAD.WIDE R40, R0, 0x200, RZ ;  /* 0x0000020000287825 */ /* 0x000fe200078e02ff */
[C---:B----4-:R-:W-:Y:S01]  /*9de0*/  ISETP.GE.AND P0, PT, R31.reuse, R32, PT ;  /* 0x000000201f00720c */ /* 0x050fe20003f06270 */
[----:B------:R-:W-:Y:S01]  /*9df0*/  ULDC UR20, c[0x0][0x284] ;  /* 0x0000a10000147ab9 */ /* 0x000fe20000000800 */
[----:B------:R0:W5:Y:S01]  /*9e00*/  LDL.LU R0, [R1+0x290] ;  /* 0x0002900001007983 */ /* 0x0001620000300800 */
[----:B------:R-:W-:Y:S01]  /*9e10*/  LOP3.LUT R28, R31, 0x6, R28, 0xf8, !PT ;  /* 0x000000061f1c7812 */ /* 0x000fe200078ef81c */
[----:B------:R-:W-:Y:S01]  /*9e20*/  UIMAD UR15, UR19, UR21, UR15 ;  /* 0x00000015130f72a4 */ /* 0x000fe2000f8e020f */
[----:B------:R-:W-:-:S02]  /*9e30*/  ISETP.GE.OR P0, PT, R25, UR20, P0 ;  /* 0x0000001419007c0c */ /* 0x000fc40008706670 */
[----:B------:R-:W-:Y:S01]  /*9e40*/  SHF.R.S32.HI R29, RZ, 0x1f, R28 ;  /* 0x0000001fff1d7819 */ /* 0x000fe2000001141c */
[----:B------:R-:W-:Y:S02]  /*9e50*/  IMAD R24, R24, -0x2, R32 ;  /* 0xfffffffe18187824 */ /* 0x000fe400078e0220 */
[----:B------:R-:W-:Y:S01]  /*9e60*/  IMAD.WIDE.U32 R26, R27, UR19, R28 ;  /* 0x000000131b1a7c25 */ /* 0x000fe2000f8e001c */
[----:B------:R-:W-:-:S03]  /*9e70*/  IADD3 R36, -R25, UR20, R36 ;  /* 0x0000001419247c10 */ /* 0x000fc6000fffe124 */
[----:B------:R-:W-:Y:S01]  /*9e80*/  VIADD R27, R27, UR15 ;  /* 0x0000000f1b1b7c36 */ /* 0x000fe20008000000 */
[----:B------:R-:W-:Y:S01]  /*9e90*/  LOP3.LUT R37, R40, R37, R30, 0xfe, !PT ;  /* 0x0000002528257212 */ /* 0x000fe200078efe1e */
[----:B------:R-:W-:Y:S02]  /*9ea0*/  IMAD.IADD R34, R24, 0x1, -R31 ;  /* 0x0000000118227824 */ /* 0x000fe400078e0a1f */
[----:B------:R-:W-:Y:S01]  /*9eb0*/  IMAD.MOV.U32 R129, RZ, RZ, -0x1 ;  /* 0xffffffffff817424 */ /* 0x000fe200078e00ff */
[----:B0-----:R-:W-:Y:S06]  /*9ec0*/  @P0 BRA `(.L_x_35) ;  /* 0x0000015800140947 */ /* 0x001fec0003800000 */
[----:B------:R-:W0:Y:S01]  /*9ed0*/  LDC.64 R24, c[0x0][0x5c8] ;  /* 0x00017200ff187b82 */ /* 0x000e220000000a00 */
[----:B------:R-:W-:Y:S01]  /*9ee0*/  FSETP.NEU.AND P0, PT, RZ, UR17, PT ;  /* 0x00000011ff007c0b */ /* 0x000fe2000bf0d000 */
[----:B------:R-:W-:Y:S01]  /*9ef0*/  BSSY B0, `(.L_x_35) ;  /* 0x0001582000007945 */ /* 0x000fe20003800000 */
[-C--:B0-----:R-:W-:Y:S02]  /*9f00*/  IMAD R30, R41, R24.reuse, RZ ;  /* 0x00000018291e7224 */ /* 0x081fe400078e02ff */
[----:B------:R-:W-:-:S04]  /*9f10*/  IMAD.WIDE.U32 R26, R37, R24, R26 ;  /* 0x00000018251a7225 */ /* 0x000fc800078e001a */
[----:B------:R-:W-:-:S04]  /*9f20*/  IMAD R35, R37, R25, R30 ;  /* 0x0000001925237224 */ /* 0x000fc800078e021e */
[----:B------:R-:W-:Y:S01]  /*9f30*/  IMAD.IADD R35, R27, 0x1, R35 ;  /* 0x000000011b237824 */ /* 0x000fe200078e0223 */
[----:B------:R-:W-:Y:S06]  /*9f40*/  @!P0 BRA `(.L_x_36) ;  /* 0x000000c000f88947 */ /* 0x000fec0003800000 */
[----:B------:R-:W-:Y:S01]  /*9f50*/  ULDC.64 UR20, c[0x0][0x5b8] ;  /* 0x00016e0000147ab9 */ /* 0x000fe20000000a00 */
[----:B------:R-:W-:Y:S01]  /*9f60*/  ISETP.GE.AND P1, PT, R36, 0x1, PT ;  /* 0x000000012400780c */ /* 0x000fe20003f26270 */
[----:B------:R-:W-:Y:S02]  /*9f70*/  UIMAD UR15, UR16, UR20, URZ ;  /* 0x00000014100f72a4 */ /* 0x000fe4000f8e023f */
[----:B------:R-:W-:Y:S01]  /*9f80*/  IMAD.U32 R31, RZ, RZ, UR20 ;  /* 0x00000014ff1f7e24 */ /* 0x000fe2000f8e00ff */
[----:B------:R-:W-:Y:S01]  /*9f90*/  ULDC.64 UR22, c[0x0][0x5a8] ;  /* 0x00016a0000167ab9 */ /* 0x000fe20000000a00 */
[----:B------:R-:W-:Y:S01]  /*9fa0*/  ISETP.LT.OR P2, PT, R34, 0x1, !P1 ;  /* 0x000000012200780c */ /* 0x000fe20004f41670 */
[----:B------:R-:W-:Y:S02]  /*9fb0*/  UIMAD UR15, UR19, UR21, UR15 ;  /* 0x00000015130f72a4 */ /* 0x000fe4000f8e020f */
[----:B------:R-:W-:Y:S01]  /*9fc0*/  IMAD.WIDE.U32 R28, R31, UR19, R28 ;  /* 0x000000131f1c7c25 */ /* 0x000fe2000f8e001c */
[----:B------:R-:W-:Y:S01]  /*9fd0*/  PRMT R38, RZ, 0x7610, R38 ;  /* 0x00007610ff267816 */ /* 0x000fe20000000026 */
[----:B------:R-:W-:-:S02]  /*9fe0*/  ULDC.64 UR20, c[0x0][0x5b0] ;  /* 0x00016c0000147ab9 */ /* 0x000fc40000000a00 */
[----:B------:R-:W-:Y:S02]  /*9ff0*/  IMAD.MOV.U32 R32, RZ, RZ, R28 ;  /* 0x000000ffff207224 */ /* 0x000fe400078e001c */
[----:B------:R-:W-:Y:S02]  /*a000*/  VIADD R33, R29, UR15 ;  /* 0x0000000f1d217c36 */ /* 0x000fe40008000000 */
[----:B------:R-:W-:Y:S02]  /*a010*/  IMAD R30, R41, UR20, RZ ;  /* 0x00000014291e7c24 */ /* 0x000fe4000f8e02ff */
[----:B------:R-:W-:-:S04]  /*a020*/  IMAD.WIDE.U32 R28, R37, UR20, R32 ;  /* 0x00000014251c7c25 */ /* 0x000fc8000f8e0020 */
[----:B------:R-:W-:Y:S01]  /*a030*/  IMAD R31, R37, UR21, R30 ;  /* 0x00000015251f7c24 */ /* 0x000fe2000f8e021e */
[----:B------:R-:W-:-:S04]  /*a040*/  IADD3 R28, P0, R28, UR22, RZ ;  /* 0x000000161c1c7c10 */ /* 0x000fc8000ff1e0ff */
[----:B------:R-:W-:Y:S02]  /*a050*/  IADD3.X R29, R29, UR23, R31, P0, !PT ;  /* 0x000000171d1d7c10 */ /* 0x000fe400087fe41f */
[----:B------:R-:W0:Y:S03]  /*a060*/  @!P2 LDC.64 R30, c[0x0][0x5c0] ;  /* 0x00017000ff1eab82 */ /* 0x000e260000000a00 */
[----:B------:R-:W2:Y:S01]  /*a070*/  @!P2 LDG.E.U8 R38, desc[UR30][R28.64] ;  /* 0x0000001e1c26a981 */ /* 0x000ea2000c1e1100 */
[----:B------:R-:W-:Y:S02]  /*a080*/  ISETP.LT.OR P3, PT, R34, 0x2, !P1 ;  /* 0x000000022200780c */ /* 0x000fe40004f61670 */
[----:B0-----:R-:W-:-:S05]  /*a090*/  @!P2 IADD3 R30, P0, R26, R30, RZ ;  /* 0x0000001e1a1ea210 */ /* 0x001fca0007f1e0ff */
[----:B------:R-:W-:Y:S01]  /*a0a0*/  @!P2 IMAD.X R31, R35, 0x1, R31, P0 ;  /* 0x00000001231fa824 */ /* 0x000fe200000e061f */
[----:B--2---:R-:W-:-:S04]  /*a0b0*/  LOP3.LUT R38, R38, 0xff, RZ, 0xc0, !PT ;  /* 0x000000ff26267812 */ /* 0x004fc800078ec0ff */
[----:B------:R-:W-:-:S05]  /*a0c0*/  F2FP.F16.E4M3.UNPACK_B R38, R38 ;  /* 0x00000026ff26723e */ /* 0x000fca00020006ff */
[----:B------:R-:W-:-:S05]  /*a0d0*/  HADD2.F32 R38, -RZ, R38.H0_H0 ;  /* 0x20000026ff267230 */ /* 0x000fca0000004100 */
[----:B------:R-:W-:-:S04]  /*a0e0*/  FMUL R38, R38, UR17 ;  /* 0x0000001126267c20 */ /* 0x000fc80008400000 */
[----:B------:R-:W-:Y:S01]  /*a0f0*/  FFMA R38, R227, UR18, R38 ;  /* 0x00000012e3267c23 */ /* 0x000fe20008000026 */
[----:B------:R-:W-:Y:S01]  /*a100*/  PRMT R40, RZ, 0x7610, R40 ;  /* 0x00007610ff287816 */ /* 0x000fe20000000028 */
[----:B------:R-:W2:Y:S03]  /*a110*/  LDL.LU R227, [R1] ;  /* 0x0000000001e37983 */ /* 0x000ea60000300800 */
[----:B------:R-:W-:Y:S02]  /*a120*/  F2FP.SATFINITE.E4M3.F32.PACK_AB_MERGE_C R43, RZ, R38, RZ ;  /* 0x00000026ff2b723e */ /* 0x000fe400048070ff */
[----:B------:R-:W-:-:S03]  /*a130*/  PRMT R38, RZ, 0x7610, R38 ;  /* 0x00007610ff267816 */ /* 0x000fc60000000026 */
[----:B------:R0:W-:Y:S04]  /*a140*/  @!P2 STG.E.U8 desc[UR30][R30.64], R43 ;  /* 0x0000002b1e00a986 */ /* 0x0001e8000c10111e */
[----:B------:R-:W3:Y:S01]  /*a150*/  @!P3 LDG.E.U8 R38, desc[UR30][R28.64+0x1] ;  /* 0x0000011e1c26b981 */ /* 0x000ee2000c1e1100 */
[----:B0-----:R-:W0:Y:S02]  /*a160*/  @!P3 LDC.64 R30, c[0x0][0x5c0] ;  /* 0x00017000ff1ebb82 */ /* 0x001e240000000a00 */
[----:B0-----:R-:W-:-:S05]  /*a170*/  @!P3 IADD3 R30, P0, R26, R30, RZ ;  /* 0x0000001e1a1eb210 */ /* 0x001fca0007f1e0ff */
[----:B------:R-:W-:Y:S01]  /*a180*/  @!P3 IMAD.X R31, R35, 0x1, R31, P0 ;  /* 0x00000001231fb824 */ /* 0x000fe200000e061f */
[----:B---3--:R-:W-:-:S04]  /*a190*/  LOP3.LUT R38, R38, 0xff, RZ, 0xc0, !PT ;  /* 0x000000ff26267812 */ /* 0x008fc800078ec0ff */
[----:B------:R-:W-:-:S05]  /*a1a0*/  F2FP.F16.E4M3.UNPACK_B R38, R38 ;  /* 0x00000026ff26723e */ /* 0x000fca00020006ff */
[----:B------:R-:W-:-:S05]  /*a1b0*/  HADD2.F32 R38, -RZ, R38.H0_H0 ;  /* 0x20000026ff267230 */ /* 0x000fca0000004100 */
[----:B------:R-:W-:-:S04]  /*a1c0*/  FMUL R39, R38, UR17 ;  /* 0x0000001126277c20 */ /* 0x000fc80008400000 */
[----:B------:R-:W-:Y:S02]  /*a1d0*/  FFMA R39, R226, UR18, R39 ;  /* 0x00000012e2277c23 */ /* 0x000fe40008000027 */
[----:B------:R-:W3:Y:S03]  /*a1e0*/  LDL.LU R226, [R1+0x4] ;  /* 0x0000040001e27983 */ /* 0x000ee60000300800 */
[----:B------:R-:W-:Y:S02]  /*a1f0*/  F2FP.SATFINITE.E4M3.F32.PACK_AB_MERGE_C R45, RZ, R39, RZ ;  /* 0x00000027ff2d723e */ /* 0x000fe400048070ff */
[----:B------:R-:W-:-:S03]  /*a200*/  IADD3 R39, P0, R37, 0x8, RZ ;  /* 0x0000000825277810 */ /* 0x000fc60007f1e0ff */
[----:B------:R0:W-:Y:S02]  /*a210*/  @!P3 STG.E.U8 desc[UR30][R30.64+0x1], R45 ;  /* 0x0000012d1e00b986 */ /* 0x0001e4000c10111e */
[----:B------:R-:W-:Y:S01]  /*a220*/  IMAD.X R38, RZ, RZ, R41, P0 ;  /* 0x000000ffff267224 */ /* 0x000fe200000e0629 */
[----:B------:R-:W-:-:S03]  /*a230*/  ISETP.GE.AND P0, PT, R36, 0x9, PT ;  /* 0x000000092400780c */ /* 0x000fc60003f06270 */
[----:B------:R-:W-:Y:S01]  /*a240*/  IMAD R38, R38, UR20, RZ ;  /* 0x0000001426267c24 */ /* 0x000fe2000f8e02ff */
[----:B------:R-:W-:-:S03]  /*a250*/  ISETP.LT.OR P2, PT, R34, 0x1, !P0 ;  /* 0x000000012200780c */ /* 0x000fc60004741670 */
[C---:B------:R-:W-:Y:S02]  /*a260*/  IMAD R43, R39.reuse, UR21, R38 ;  /* 0x00000015272b7c24 */ /* 0x040fe4000f8e0226 */
[----:B0-----:R-:W-:-:S03]  /*a270*/  IMAD.WIDE.U32 R30, R39, UR20, R32 ;  /* 0x00000014271e7c25 */ /* 0x001fc6000f8e0020 */
[----:B------:R-:W-:-:S05]  /*a280*/  IADD3 R30, P3, R30, UR22, RZ ;  /* 0x000000161e1e7c10 */ /* 0x000fca000ff7e0ff */
[----:B------:R-:W0:Y:S01]  /*a290*/  @!P2 LDC.64 R38, c[0x0][0x5c0] ;  /* 0x00017000ff26ab82 */ /* 0x000e220000000a00 */
[----:B------:R-:W-:-:S05]  /*a2a0*/  IADD3.X R31, R31, UR23, R43, P3, !PT ;  /* 0x000000171f1f7c10 */ /* 0x000fca0009ffe42b */
[----:B------:R-:W4:Y:S01]  /*a2b0*/  @!P2 LDG.E.U8 R40, desc[UR30][R30.64] ;  /* 0x0000001e1e28a981 */ /* 0x000f22000c1e1100 */
[----:B------:R-:W-:Y:S02]  /*a2c0*/  ISETP.LT.OR P3, PT, R34, 0x2, !P0 ;  /* 0x000000022200780c */ /* 0x000fe40004761670 */
[----:B0-----:R-:W-:-:S04]  /*a2d0*/  @!P2 IADD3 R38, P4, P5, R26, UR10, R38 ;  /* 0x0000000a1a26ac10 */ /* 0x001fc8000fd9e026 */
[----:B------:R-:W-:Y:S02]  /*a2e0*/  @!P2 IADD3.X R39, R35, UR9, R39, P4, P5 ;  /* 0x000000092327ac10 */ /* 0x000fe4000a7ea427 */
[----:B----4-:R-:W-:-:S04]  /*a2f0*/  LOP3.LUT R40, R40, 0xff, RZ, 0xc0, !PT ;  /* 0x000000ff28287812 */ /* 0x010fc800078ec0ff */
[----:B------:R-:W-:-:S05]  /*a300*/  F2FP.F16.E4M3.UNPACK_B R40, R40 ;  /* 0x00000028ff28723e */ /* 0x000fca00020006ff */
[----:B------:R-:W-:-:S05]  /*a310*/  HADD2.F32 R40, -RZ, R40.H0_H0 ;  /* 0x20000028ff287230 */ /* 0x000fca0000004100 */
[----:B------:R-:W-:-:S04]  /*a320*/  FMUL R40, R40, UR17 ;  /* 0x0000001128287c20 */ /* 0x000fc80008400000 */
[----:B------:R-:W-:Y:S02]  /*a330*/  FFMA R40, R225, UR18, R40 ;  /* 0x00000012e1287c23 */ /* 0x000fe40008000028 */
[----:B------:R-:W4:Y:S03]  /*a340*/  LDL.LU R225, [R1+0x8] ;  /* 0x0000080001e17983 */ /* 0x000f260000300800 */
[----:B------:R-:W-:Y:S02]  /*a350*/  F2FP.SATFINITE.E4M3.F32.PACK_AB_MERGE_C R45, RZ, R40, RZ ;  /* 0x00000028ff2d723e */ /* 0x000fe400048070ff */
[----:B------:R-:W-:-:S03]  /*a360*/  PRMT R40, RZ, 0x7610, R40 ;  /* 0x00007610ff287816 */ /* 0x000fc60000000028 */
[----:B------:R0:W-:Y:S04]  /*a370*/  @!P2 STG.E.U8 desc[UR30][R38.64], R45 ;  /* 0x0000002d2600a986 */ /* 0x0001e8000c10111e */
[----:B------:R-:W2:Y:S01]  /*a380*/  @!P3 LDG.E.U8 R40, desc[UR30][R30.64+0x1] ;  /* 0x0000011e1e28b981 */ /* 0x000ea2000c1e1100 */
[----:B------:R-:W-:Y:S01]  /*a390*/  ISETP.LT.OR P2, PT, R34, 0x9, !P1 ;  /* 0x000000092200780c */ /* 0x000fe20004f41670 */
[----:B0-----:R-:W0:Y:S02]  /*a3a0*/  @!P3 LDC.64 R38, c[0x0][0x5c0] ;  /* 0x00017000ff26bb82 */ /* 0x001e240000000a00 */
[----:B0-----:R-:W-:-:S04]  /*a3b0*/  @!P3 IADD3 R38, P4, P5, R26, UR10, R38 ;  /* 0x0000000a1a26bc10 */ /* 0x001fc8000fd9e026 */
[----:B------:R-:W-:Y:S02]  /*a3c0*/  @!P3 IADD3.X R39, R35, UR9, R39, P4, P5 ;  /* 0x000000092327bc10 */ /* 0x000fe4000a7ea427 */
[----:B--2---:R-:W-:-:S04]  /*a3d0*/  LOP3.LUT R40, R40, 0xff, RZ, 0xc0, !PT ;  /* 0x000000ff28287812 */ /* 0x004fc800078ec0ff */
[----:B------:R-:W-:-:S05]  /*a3e0*/  F2FP.F16.E4M3.UNPACK_B R40, R40 ;  /* 0x00000028ff28723e */ /* 0x000fca00020006ff */
[----:B------:R-:W-:-:S05]  /*a3f0*/  HADD2.F32 R40, -RZ, R40.H0_H0 ;  /* 0x20000028ff287230 */ /* 0x000fca0000004100 */
[----:B------:R-:W-:Y:S01]  /*a400*/  FMUL R43, R40, UR17 ;  /* 0x00000011282b7c20 */ /* 0x000fe20008400000 */
[----:B------:R-:W-:-:S03]  /*a410*/  PRMT R40, RZ, 0x7610, R40 ;  /* 0x00007610ff287816 */ /* 0x000fc60000000028 */
[----:B------:R-:W-:-:S05]  /*a420*/  FFMA R43, R224, UR18, R43 ;  /* 0x00000012e02b7c23 */ /* 0x000fca000800002b */
[----:B------:R-:W-:-:S05]  /*a430*/  F2FP.SATFINITE.E4M3.F32.PACK_AB_MERGE_C R43, RZ, R43, RZ ;  /* 0x0000002bff2b723e */ /* 0x000fca00048070ff */
[----:B------:R0:W-:Y:S04]  /*a440*/  @!P3 STG.E.U8 desc[UR30][R38.64+0x1], R43 ;  /* 0x0000012b2600b986 */ /* 0x0001e8000c10111e */
[----:B------:R-:W2:Y:S01]  /*a450*/  @!P2 LDG.E.U8 R40, desc[UR30][R28.64+0x8] ;  /* 0x0000081e1c28a981 */ /* 0x000ea2000c1e1100 */
[----:B------:R-:W-:Y:S01]  /*a460*/  ISETP.LT.OR P3, PT, R34, 0xa, !P1 ;  /* 0x0000000a2200780c */ /* 0x000fe20004f61670 */
[----:B0-----:R-:W0:Y:S02]  /*a470*/  @!P2 LDC.64 R38, c[0x0][0x5c0] ;  /* 0x00017000ff26ab82 */ /* 0x001e240000000a00 */
[----:B0-----:R-:W-:-:S05]  /*a480*/  @!P2 IADD3 R38, P4, R26, R38, RZ ;  /* 0x000000261a26a210 */ /* 0x001fca0007f9e0ff */
[----:B------:R-:W-:Y:S01]  /*a490*/  @!P2 IMAD.X R39, R35, 0x1, R39, P4 ;  /* 0x000000012327a824 */ /* 0x000fe200020e0627 */
[----:B--2---:R-:W-:-:S04]  /*a4a0*/  LOP3.LUT R40, R40, 0xff, RZ, 0xc0, !PT ;  /* 0x000000ff28287812 */ /* 0x004fc800078ec0ff */
[----:B------:R-:W-:-:S05]  /*a4b0*/  F2FP.F16.E4M3.UNPACK_B R40, R40 ;  /* 0x00000028ff28723e */ /* 0x000fca00020006ff */
[----:B------:R-:W-:-:S05]  /*a4c0*/  HADD2.F32 R40, -RZ, R40.H0_H0 ;  /* 0x20000028ff287230 */ /* 0x000fca0000004100 */
[----:B------:R-:W-:-:S04]  /*a4d0*/  FMUL R40, R40, UR17 ;  /* 0x0000001128287c20 */ /* 0x000fc80008400000 */
[----:B------:R-:W-:-:S05]  /*a4e0*/  FFMA R40, R223, UR18, R40 ;  /* 0x00000012df287c23 */ /* 0x000fca0008000028 */
[----:B------:R-:W-:Y:S02]  /*a4f0*/  F2FP.SATFINITE.E4M3.F32.PACK_AB_MERGE_C R45, RZ, R40, RZ ;  /* 0x00000028ff2d723e */ /* 0x000fe400048070ff */
[----:B------:R-:W-:-:S03]  /*a500*/  PRMT R40, RZ, 0x7610, R40 ;  /* 0x00007610ff287816 */ /* 0x000fc60000000028 */
        /* <DEDUP_REMOVED lines=101> */
[----:B------:R-:W-:Y:S01]  /*ab60*/  FFMA R40, R23, UR18, R40 ;  /* 0x0000001217287c23 */ /* 0x000fe20008000028 */
[----:B------:R-:W-:-:S04]  /*ab70*/  PRMT R23, RZ, 0x7610, R23 ;  /* 0x00007610ff177816 */ /* 0x000fc80000000017 */
[----:B------:R-:W-:-:S05]  /*ab80*/  F2FP.SATFINITE.E4M3.F32.PACK_AB_MERGE_C R43, RZ, R40, RZ ;  /* 0x00000028ff2b723e */ /* 0x000fca00048070ff */
[----:B------:R0:W-:Y:S04]  /*ab90*/  @!P2 STG.E.U8 desc[UR30][R38.64+0x18], R43 ;  /* 0x0000182b2600a986 */ /* 0x0001e8000c10111e */
[----:B------:R-:W2:Y:S01]  /*aba0*/  @!P3 LDG.E.U8 R23, desc[UR30][R28.64+0x19] ;  /* 0x0000191e1c17b981 */ /* 0x000ea2000c1e1100 */
[----:B------:R-:W-:Y:S02]  /*abb0*/  ISETP.LT.OR P2, PT, R34, 0x19, !P0 ;  /* 0x000000192200780c */ /* 0x000fe40004741670 */
[----:B------:R-:W-:Y:S01]  /*abc0*/  PRMT R40, RZ, 0x7610, R40 ;  /* 0x00007610ff287816 */ /* 0x000fe20000000028 */
        /* <DEDUP_REMOVED lines=9> */
[----:B------:R-:W0:Y:S03]  /*ac60*/  @!P2 LDC.64 R22, c[0x0][0x5c0] ;  /* 0x00017000ff16ab82 */ /* 0x000e260000000a00 */
[----:B------:R1:W-:Y:S04]  /*ac70*/  @!P3 STG.E.U8 desc[UR30][R38.64+0x19], R43 ;  /* 0x0000192b2600b986 */ /* 0x0003e8000c10111e */
[----:B------:R-:W2:Y:S01]  /*ac80*/  @!P2 LDG.E.U8 R40, desc[UR30][R30.64+0x18] ;  /* 0x0000181e1e28a981 */ /* 0x000ea2000c1e1100 */
[----:B------:R-:W-:-:S02]  /*ac90*/  ISETP.LT.OR P3, PT, R34, 0x1a, !P0 ;  /* 0x0000001a2200780c */ /* 0x000fc40004761670 */
[----:B0-----:R-:W-:-:S04]  /*aca0*/  @!P2 IADD3 R22, P4, P5, R26, UR10, R22 ;  /* 0x0000000a1a16ac10 */ /* 0x001fc8000fd9e016 */
[----:B------:R-:W-:Y:S02]  /*acb0*/  @!P2 IADD3.X R23, R35, UR9, R23, P4, P5 ;  /* 0x000000092317ac10 */ /* 0x000fe4000a7ea417 */
[----:B--2---:R-:W-:-:S04]  /*acc0*/  LOP3.LUT R40, R40, 0xff, RZ, 0xc0, !PT ;  /* 0x000000ff28287812 */ /* 0x004fc800078ec0ff */
[----:B------:R-:W-:-:S05]  /*acd0*/  F2FP.F16.E4M3.UNPACK_B R40, R40 ;  /* 0x00000028ff28723e */ /* 0x000fca00020006ff */
[----:B------:R-:W-:-:S05]  /*ace0*/  HADD2.F32 R40, -RZ, R40.H0_H0 ;  /* 0x20000028ff287230 */ /* 0x000fca0000004100 */
[----:B------:R-:W-:-:S04]  /*acf0*/  FMUL R40, R40, UR17 ;  /* 0x0000001128287c20 */ /* 0x000fc80008400000 */
[----:B------:R-:W-:Y:S01]  /*ad00*/  FFMA R40, R21, UR18, R40 ;  /* 0x0000001215287c23 */ /* 0x000fe20008000028 */
[----:B------:R-:W-:-:S04]  /*ad10*/  PRMT R21, RZ, 0x7610, R21 ;  /* 0x00007610ff157816 */ /* 0x000fc80000000015 */
[----:B-1----:R-:W-:-:S05]  /*ad20*/  F2FP.SATFINITE.E4M3.F32.PACK_AB_MERGE_C R39, RZ, R40, RZ ;  /* 0x00000028ff27723e */ /* 0x002fca00048070ff */
[----:B------:R0:W-:Y:S04]  /*ad30*/  @!P2 STG.E.U8 desc[UR30][R22.64+0x18], R39 ;  /* 0x000018271600a986 */ /* 0x0001e8000c10111e */
[----:B------:R-:W2:Y:S01]  /*ad40*/  @!P3 LDG.E.U8 R21, desc[UR30][R30.64+0x19] ;  /* 0x0000191e1e15b981 */ /* 0x000ea2000c1e1100 */
[----:B------:R-:W-:Y:S02]  /*ad50*/  ISETP.LT.OR P2, PT, R34, 0x21, !P1 ;  /* 0x000000212200780c */ /* 0x000fe40004f41670 */
[----:B------:R-:W-:Y:S01]  /*ad60*/  PRMT R38, RZ, 0x7610, R38 ;  /* 0x00007610ff267816 */ /* 0x000fe20000000026 */
        /* <DEDUP_REMOVED lines=227> */
[----:B-----5:R-:W-:Y:S01]  /*bba0*/  FFMA R8, R3, UR18, R8 ;  /* 0x0000001203087c23 */ /* 0x020fe20008000008 */
        /* <DEDUP_REMOVED lines=19> */
[----:B-1----:R-:W-:Y:S02]  /*bce0*/  PRMT R4, RZ, 0x7610, R4 ;  /* 0x00007610ff047816 */ /* 0x002fe40000000004 */
[----:B0-----:R-:W-:-:S04]  /*bcf0*/  @!P2 IADD3 R2, P4, P5, R26, UR10, R2 ;  /* 0x0000000a1a02ac10 */ /* 0x001fc8000fd9e002 */
[----:B------:R-:W-:Y:S02]  /*bd00*/  @!P2 IADD3.X R3, R35, UR9, R3, P4, P5 ;  /* 0x000000092303ac10 */ /* 0x000fe4000a7ea403 */
[----:B--2---:R-:W-:-:S04]  /*bd10*/  LOP3.LUT R6, R6, 0xff, RZ, 0xc0, !PT ;  /* 0x000000ff06067812 */ /* 0x004fc800078ec0ff */
[----:B------:R-:W-:-:S05]  /*bd20*/  F2FP.F16.E4M3.UNPACK_B R6, R6 ;  /* 0x00000006ff06723e */ /* 0x000fca00020006ff */
[----:B------:R-:W-:-:S05]  /*bd30*/  HADD2.F32 R6, -RZ, R6.H0_H0 ;  /* 0x20000006ff067230 */ /* 0x000fca0000004100 */
[----:B------:R-:W-:-:S04]  /*bd40*/  FMUL R6, R6, UR17 ;  /* 0x0000001106067c20 */ /* 0x000fc80008400000 */
[----:B------:R-:W-:Y:S02]  /*bd50*/  FFMA R6, R227, UR18, R6 ;  /* 0x00000012e3067c23 */ /* 0x000fe40008000006 */
[----:B------:R-:W2:Y:S03]  /*bd60*/  LDL.LU R227, [R1+0xc] ;  /* 0x00000c0001e37983 */ /* 0x000ea60000300800 */
[----:B------:R-:W-:-:S05]  /*bd70*/  F2FP.SATFINITE.E4M3.F32.PACK_AB_MERGE_C R5, RZ, R6, RZ ;  /* 0x00000006ff05723e */ /* 0x000fca00048070ff */
[----:B------:R0:W-:Y:S04]  /*bd80*/  @!P2 STG.E.U8 desc[UR30][R2.64+0x40], R5 ;  /* 0x000040050200a986 */ /* 0x0001e8000c10111e */
[----:B------:R-:W3:Y:S01]  /*bd90*/  @!P3 LDG.E.U8 R4, desc[UR30][R30.64+0x41] ;  /* 0x0000411e1e04b981 */ /* 0x000ee2000c1e1100 */
[----:B------:R-:W-:Y:S01]  /*bda0*/  ISETP.LT.OR P2, PT, R34, 0x49, !P1 ;  /* 0x000000492200780c */ /* 0x000fe20004f41670 */
[----:B0-----:R-:W0:Y:S02]  /*bdb0*/  @!P3 LDC.64 R2, c[0x0][0x5c0] ;  /* 0x00017000ff02bb82 */ /* 0x001e240000000a00 */
[----:B0-----:R-:W-:-:S04]  /*bdc0*/  @!P3 IADD3 R2, P4, P5, R26, UR10, R2 ;  /* 0x0000000a1a02bc10 */ /* 0x001fc8000fd9e002 */
[----:B------:R-:W-:Y:S02]  /*bdd0*/  @!P3 IADD3.X R3, R35, UR9, R3, P4, P5 ;  /* 0x000000092303bc10 */ /* 0x000fe4000a7ea403 */
[----:B---3--:R-:W-:-:S04]  /*bde0*/  LOP3.LUT R4, R4, 0xff, RZ, 0xc0, !PT ;  /* 0x000000ff04047812 */ /* 0x008fc800078ec0ff */
[----:B------:R-:W-:-:S05]  /*bdf0*/  F2FP.F16.E4M3.UNPACK_B R4, R4 ;  /* 0x00000004ff04723e */ /* 0x000fca00020006ff */
[----:B------:R-:W-:-:S05]  /*be00*/  HADD2.F32 R4, -RZ, R4.H0_H0 ;  /* 0x20000004ff047230 */ /* 0x000fca0000004100 */
[----:B------:R-:W-:-:S04]  /*be10*/  FMUL R4, R4, UR17 ;  /* 0x0000001104047c20 */ /* 0x000fc80008400000 */
[----:B------:R-:W-:Y:S02]  /*be20*/  FFMA R4, R226, UR18, R4 ;  /* 0x00000012e2047c23 */ /* 0x000fe40008000004 */
[----:B------:R-:W3:Y:S03]  /*be30*/  LDL.LU R226, [R1+0x10] ;  /* 0x0000100001e27983 */ /* 0x000ee60000300800 */
[----:B------:R-:W-:Y:S02]  /*be40*/  F2FP.SATFINITE.E4M3.F32.PACK_AB_MERGE_C R5, RZ, R4, RZ ;  /* 0x00000004ff05723e */ /* 0x000fe400048070ff */
[----:B------:R-:W-:-:S03]  /*be50*/  PRMT R4, RZ, 0x7610, R4 ;  /* 0x00007610ff047816 */ /* 0x000fc60000000004 */
[----:B------:R0:W-:Y:S04]  /*be60*/  @!P3 STG.E.U8 desc[UR30][R2.64+0x41], R5 ;  /* 0x000041050200b986 */ /* 0x0001e8000c10111e */
[----:B------:R-:W4:Y:S01]  /*be70*/  @!P2 LDG.E.U8 R4, desc[UR30][R28.64+0x48] ;  /* 0x0000481e1c04a981 */ /* 0x000f22000c1e1100 */
[----:B------:R-:W-:Y:S01]  /*be80*/  ISETP.LT.OR P3, PT, R34, 0x4a, !P1 ;  /* 0x0000004a2200780c */ /* 0x000fe20004f61670 */
[----:B0-----:R-:W0:Y:S02]  /*be90*/  @!P2 LDC.64 R2, c[0x0][0x5c0] ;  /* 0x00017000ff02ab82 */ /* 0x001e240000000a00 */
[----:B0-----:R-:W-:-:S05]  /*bea0*/  @!P2 IADD3 R2, P4, R26, R2, RZ ;  /* 0x000000021a02a210 */ /* 0x001fca0007f9e0ff */
[----:B------:R-:W-:Y:S01]  /*beb0*/  @!P2 IMAD.X R3, R35, 0x1, R3, P4 ;  /* 0x000000012303a824 */ /* 0x000fe200020e0603 */
        /* <DEDUP_REMOVED lines=18> */
[----:B------:R-:W-:Y:S02]  /*bfe0*/  FFMA R4, R227, UR18, R4 ;  /* 0x00000012e3047c23 */ /* 0x000fe40008000004 */
[----:B------:R-:W2:Y:S03]  /*bff0*/  LDL.LU R227, [R1+0x18] ;  /* 0x0000180001e37983 */ /* 0x000ea60000300800 */
[----:B------:R-:W-:Y:S02]  /*c000*/  F2FP.SATFINITE.E4M3.F32.PACK_AB_MERGE_C R5, RZ, R4, RZ ;  /* 0x00000004ff05723e */ /* 0x000fe400048070ff */
[----:B------:R-:W-:-:S03]  /*c010*/  PRMT R4, RZ, 0x7610, R4 ;  /* 0x00007610ff047816 */ /* 0x000fc60000000004 */
        /* <DEDUP_REMOVED lines=80> */
[----:B------:R-:W-:Y:S01]  /*c520*/  FFMA R4, R227, UR18, R4 ;  /* 0x00000012e3047c23 */ /* 0x000fe20008000004 */
[----:B------:R-:W-:Y:S01]  /*c530*/  ISETP.LT.OR P1, PT, R34, 0x5a, !P1 ;  /* 0x0000005a2200780c */ /* 0x000fe20004f21670 */
[----:B------:R-:W2:Y:S03]  /*c540*/  LDL.LU R227, [R1+0x30] ;  /* 0x0000300001e37983 */ /* 0x000ea60000300800 */
        /* <DEDUP_REMOVED lines=11> */
[----:B------:R-:W-:Y:S01]  /*c600*/  FFMA R4, R226, UR18, R4 ;  /* 0x00000012e2047c23 */ /* 0x000fe20008000004 */
[----:B------:R-:W-:Y:S01]  /*c610*/  PRMT R6, RZ, 0x7610, R6 ;  /* 0x00007610ff067816 */ /* 0x000fe20000000006 */
        /* <DEDUP_REMOVED lines=13> */
[----:B------:R-:W-:-:S05]  /*c6f0*/  FFMA R4, R225, UR18, R4 ;  /* 0x00000012e1047c23 */ /* 0x000fca0008000004 */
        /* <DEDUP_REMOVED lines=12> */
[----:B--2---:R-:W-:Y:S01]  /*c7c0*/  FFMA R4, R227, UR18, R4 ;  /* 0x00000012e3047c23 */ /* 0x004fe20008000004 */
[----:B------:R-:W-:Y:S01]  /*c7d0*/  IADD3 R7, P0, R37, 0x80, RZ ;  /* 0x0000008025077810 */ /* 0x000fe20007f1e0ff */
[----:B------:R-:W2:Y:S03]  /*c7e0*/  LDL.LU R227, [R1+0x38] ;  /* 0x0000380001e37983 */ /* 0x000ea60000300800 */
[----:B------:R-:W-:Y:S02]  /*c7f0*/  F2FP.SATFINITE.E4M3.F32.PACK_AB_MERGE_C R9, RZ, R4, RZ ;  /* 0x00000004ff09723e */ /* 0x000fe400048070ff */
[----:B------:R-:W0:Y:S03]  /*c800*/  @!P1 LDC.64 R4, c[0x0][0x5c0] ;  /* 0x00017000ff049b82 */ /* 0x000e260000000a00 */
[----:B------:R1:W-:Y:S04]  /*c810*/  @!P2 STG.E.U8 desc[UR30][R2.64+0x58], R9 ;  /* 0x000058090200a986 */ /* 0x0003e8000c10111e */
[----:B------:R-:W4:Y:S01]  /*c820*/  @!P1 LDG.E.U8 R6, desc[UR30][R30.64+0x59] ;  /* 0x0000591e1e069981 */ /* 0x000f22000c1e1100 */
[----:B------:R-:W-:Y:S01]  /*c830*/  IMAD.X R8, RZ, RZ, R41, P0 ;  /* 0x000000ffff087224 */ /* 0x000fe200000e0629 */
[----:B------:R-:W-:-:S03]  /*c840*/  ISETP.GE.AND P0, PT, R36, 0x81, PT ;  /* 0x000000812400780c */ /* 0x000fc60003f06270 */
[----:B------:R-:W-:Y:S01]  /*c850*/  IMAD R8, R8, UR20, RZ ;  /* 0x0000001408087c24 */ /* 0x000fe2000f8e02ff */
[----:B------:R-:W-:Y:S01]  /*c860*/  ISETP.LT.OR P3, PT, R34, 0x1, !P0 ;  /* 0x000000012200780c */ /* 0x000fe20004761670 */
[----:B-1----:R-:W-:-:S04]  /*c870*/  IMAD.WIDE.U32 R2, R7, UR20, R32 ;  /* 0x0000001407027c25 */ /* 0x002fc8000f8e0020 */
[----:B------:R-:W-:Y:S01]  /*c880*/  IMAD R7, R7, UR21, R8 ;  /* 0x0000001507077c24 */ /* 0x000fe2000f8e0208 */
[----:B------:R-:W-:Y:S02]  /*c890*/  IADD3 R2, P2, R2, UR22, RZ ;  /* 0x0000001602027c10 */ /* 0x000fe4000ff5e0ff */
[----:B0-----:R-:W-:Y:S02]  /*c8a0*/  @!P1 IADD3 R4, P4, P5, R26, UR10, R4 ;  /* 0x0000000a1a049c10 */ /* 0x001fe4000fd9e004 */
[----:B------:R-:W-:Y:S02]  /*c8b0*/  IADD3.X R3, R3, UR23, R7, P2, !PT ;  /* 0x0000001703037c10 */ /* 0x000fe400097fe407 */
[----:B------:R-:W-:Y:S02]  /*c8c0*/  @!P1 IADD3.X R5, R35, UR9, R5, P4, P5 ;  /* 0x0000000923059c10 */ /* 0x000fe4000a7ea405 */
[----:B----4-:R-:W-:-:S04]  /*c8d0*/  LOP3.LUT R6, R6, 0xff, RZ, 0xc0, !PT ;  /* 0x000000ff06067812 */ /* 0x010fc800078ec0ff */
[----:B------:R-:W-:-:S05]  /*c8e0*/  F2FP.F16.E4M3.UNPACK_B R6, R6 ;  /* 0x00000006ff06723e */ /* 0x000fca00020006ff */
[----:B------:R-:W-:-:S05]  /*c8f0*/  HADD2.F32 R6, -RZ, R6.H0_H0 ;  /* 0x20000006ff067230 */ /* 0x000fca0000004100 */
[----:B------:R-:W-:-:S04]  /*c900*/  FMUL R6, R6, UR17 ;  /* 0x0000001106067c20 */ /* 0x000fc80008400000 */
[----:B---3--:R-:W-:Y:S01]  /*c910*/  FFMA R6, R226, UR18, R6 ;  /* 0x00000012e2067c23 */ /* 0x008fe20008000006 */
[----:B------:R-:W-:Y:S01]  /*c920*/  ISETP.LT.OR P2, PT, R34, 0x2, !P0 ;  /* 0x000000022200780c */ /* 0x000fe20004741670 */
[----:B------:R-:W3:Y:S03]  /*c930*/  LDL.LU R226, [R1+0x3c] ;  /* 0x00003c0001e27983 */ /* 0x000ee60000300800 */
[----:B------:R-:W-:Y:S02]  /*c940*/  F2FP.SATFINITE.E4M3.F32.PACK_AB_MERGE_C R9, RZ, R6, RZ ;  /* 0x00000006ff09723e */ /* 0x000fe400048070ff */
[----:B------:R-:W-:-:S03]  /*c950*/  PRMT R6, RZ, 0x7610, R6 ;  /* 0x00007610ff067816 */ /* 0x000fc60000000006 */
[----:B------:R0:W-:Y:S04]  /*c960*/  @!P1 STG.E.U8 desc[UR30][R4.64+0x59], R9 ;  /* 0x0000590904009986 */ /* 0x0001e8000c10111e */
[----:B------:R-:W4:Y:S01]  /*c970*/  @!P3 LDG.E.U8 R6, desc[UR30][R2.64] ;  /* 0x0000001e0206b981 */ /* 0x000f22000c1e1100 */
        /* <DEDUP_REMOVED lines=10> */
[----:B------:R-:W-:Y:S01]  /*ca20*/  F2FP.SATFINITE.E4M3.F32.PACK_AB_MERGE_C R11, RZ, R6, RZ ;  /* 0x00000006ff0b723e */ /* 0x000fe200048070ff */
[----:B------:R-:W-:Y:S01]  /*ca30*/  IMAD.X R7, RZ, RZ, R41, P1 ;  /* 0x000000ffff077224 */ /* 0x000fe200008e0629 */
[----:B------:R-:W-:Y:S01]  /*ca40*/  PRMT R6, RZ, 0x7610, R6 ;  /* 0x00007610ff067816 */ /* 0x000fe20000000006 */
[----:B------:R-:W-:Y:S01]  /*ca50*/  IMAD.U32 R12, RZ, RZ, UR9 ;  /* 0x00000009ff0c7e24 */ /* 0x000fe2000f8e00ff */
[----:B------:R-:W4:Y:S04]  /*ca60*/  LDL.LU R225, [R1+0x44] ;  /* 0x0000440001e17983 */ /* 0x000f280000300800 */
[----:B------:R0:W-:Y:S04]  /*ca70*/  @!P3 STG.E.U8 desc[UR30][R4.64], R11 ;  /* 0x0000000b0400b986 */ /* 0x0001e8000c10111e */
[----:B------:R-:W3:Y:S01]  /*ca80*/  @!P2 LDG.E.U8 R6, desc[UR30][R2.64+0x1] ;  /* 0x0000011e0206a981 */ /* 0x000ee2000c1e1100 */
[----:B------:R-:W-:Y:S01]  /*ca90*/  ISETP.GE.AND P1, PT, R36, 0x89, PT ;  /* 0x000000892400780c */ /* 0x000fe20003f26270 */
[----:B------:R-:W-:-:S03]  /*caa0*/  IMAD R10, R7, UR20, RZ ;  /* 0x00000014070a7c24 */ /* 0x000fc6000f8e02ff */
[----:B------:R-:W-:Y:S01]  /*cab0*/  ISETP.LT.OR P3, PT, R34, 0x1, !P1 ;  /* 0x000000012200780c */ /* 0x000fe20004f61670 */
[----:B0-----:R-:W0:Y:S01]  /*cac0*/  @!P2 LDC.64 R4, c[0x0][0x5c0] ;  /* 0x00017000ff04ab82 */ /* 0x001e220000000a00 */
[----:B------:R-:W-:Y:S01]  /*cad0*/  IMAD R11, R9, UR21, R10 ;  /* 0x00000015090b7c24 */ /* 0x000fe2000f8e020a */
[----:B0-----:R-:W-:Y:S02]  /*cae0*/  @!P2 IADD3 R8, P4, P5, R26, UR8, R4 ;  /* 0x000000081a08ac10 */ /* 0x001fe4000fd9e004 */
[----:B---3--:R-:W-:-:S04]  /*caf0*/  LOP3.LUT R6, R6, 0xff, RZ, 0xc0, !PT ;  /* 0x000000ff06067812 */ /* 0x008fc800078ec0ff */
[----:B------:R-:W-:-:S05]  /*cb00*/  F2FP.F16.E4M3.UNPACK_B R6, R6 ;  /* 0x00000006ff06723e */ /* 0x000fca00020006ff */
[----:B------:R-:W-:-:S05]  /*cb10*/  HADD2.F32 R6, -RZ, R6.H0_H0 ;  /* 0x20000006ff067230 */ /* 0x000fca0000004100 */
[----:B------:R-:W-:Y:S01]  /*cb20*/  FMUL R4, R6, UR17 ;  /* 0x0000001106047c20 */ /* 0x000fe20008400000 */
[----:B------:R-:W-:Y:S01]  /*cb30*/  IMAD.WIDE.U32 R6, R9, UR20, R32 ;  /* 0x0000001409067c25 */ /* 0x000fe2000f8e0020 */
[----:B------:R-:W-:-:S03]  /*cb40*/  @!P2 IADD3.X R9, R35, UR7, R5, P4, P5 ;  /* 0x000000072309ac10 */ /* 0x000fc6000a7ea405 */
[----:B------:R-:W-:Y:S01]  /*cb50*/  FFMA R10, R226, UR18, R4 ;  /* 0x00000012e20a7c23 */ /* 0x000fe20008000004 */
[----:B------:R-:W-:-:S04]  /*cb60*/  IADD3 R4, P4, R6, UR22, RZ ;  /* 0x0000001606047c10 */ /* 0x000fc8000ff9e0ff */
[----:B------:R-:W-:Y:S02]  /*cb70*/  F2FP.SATFINITE.E4M3.F32.PACK_AB_MERGE_C R13, RZ, R10, RZ ;  /* 0x0000000aff0d723e */ /* 0x000fe400048070ff */
[----:B------:R-:W-:Y:S02]  /*cb80*/  PRMT R10, RZ, 0x7610, R10 ;  /* 0x00007610ff0a7816 */ /* 0x000fe4000000000a */
[----:B------:R-:W-:Y:S01]  /*cb90*/  IADD3.X R5, R7, UR23, R11, P4, !PT ;  /* 0x0000001707057c10 */ /* 0x000fe2000a7fe40b */
[----:B------:R0:W-:Y:S01]  /*cba0*/  @!P2 STG.E.U8 desc[UR30][R8.64+0x1], R13 ;  /* 0x0000010d0800a986 */ /* 0x0001e2000c10111e */
[----:B------:R-:W1:Y:S03]  /*cbb0*/  @!P3 LDC.64 R6, c[0x0][0x5c0] ;  /* 0x00017000ff06bb82 */ /* 0x000e660000000a00 */
[----:B------:R-:W3:Y:S01]  /*cbc0*/  @!P3 LDG.E.U8 R10, desc[UR30][R4.64] ;  /* 0x0000001e040ab981 */ /* 0x000ee2000c1e1100 */
[----:B------:R-:W-:Y:S01]  /*cbd0*/  IMAD.U32 R11, RZ, RZ, UR10 ;  /* 0x0000000aff0b7e24 */ /* 0x000fe2000f8e00ff */
[----:B------:R-:W-:-:S04]  /*cbe0*/  ISETP.LT.OR P2, PT, R34, 0x2, !P1 ;  /* 0x000000022200780c */ /* 0x000fc80004f41670 */
[----:B------:R-:W-:-:S04]  /*cbf0*/  @!P3 IADD3 R11, P4, P5, R11, UR8, R26 ;  /* 0x000000080b0bbc10 */ /* 0x000fc8000fd9e01a */
[----:B0-----:R-:W-:Y:S02]  /*cc00*/  @!P3 IADD3.X R8, R12, UR7, R35, P4, P5 ;  /* 0x000000070c08bc10 */ /* 0x001fe4000a7ea423 */
[----:B-1----:R-:W-:-:S05]  /*cc10*/  @!P3 IADD3 R6, P4, R11, R6, RZ ;  /* 0x000000060b06b210 */ /* 0x002fca0007f9e0ff */
[----:B------:R-:W-:Y:S01]  /*cc20*/  @!P3 IMAD.X R7, R8, 0x1, R7, P4 ;  /* 0x000000010807b824 */ /* 0x000fe200020e0607 */
[----:B------:R-:W-:Y:S02]  /*cc30*/  PRMT R8, RZ, 0x7610, R8 ;  /* 0x00007610ff087816 */ /* 0x000fe40000000008 */
[----:B---3--:R-:W-:-:S04]  /*cc40*/  LOP3.LUT R10, R10, 0xff, RZ, 0xc0, !PT ;  /* 0x000000ff0a0a7812 */ /* 0x008fc800078ec0ff */
[----:B------:R-:W-:-:S05]  /*cc50*/  F2FP.F16.E4M3.UNPACK_B R10, R10 ;  /* 0x0000000aff0a723e */ /* 0x000fca00020006ff */
[----:B------:R-:W-:-:S05]  /*cc60*/  HADD2.F32 R10, -RZ, R10.H0_H0 ;  /* 0x2000000aff0a7230 */ /* 0x000fca0000004100 */
[----:B------:R-:W-:-:S04]  /*cc70*/  FMUL R10, R10, UR17 ;  /* 0x000000110a0a7c20 */ /* 0x000fc80008400000 */
[----:B--2---:R-:W-:Y:S01]  /*cc80*/  FFMA R10, R227, UR18, R10 ;  /* 0x00000012e30a7c23 */ /* 0x004fe2000800000a */
[----:B------:R-:W-:Y:S01]  /*cc90*/  IMAD.U32 R11, RZ, RZ, UR10 ;  /* 0x0000000aff0b7e24 */ /* 0x000fe2000f8e00ff */
[----:B------:R-:W2:Y:S03]  /*cca0*/  LDL.LU R227, [R1+0x48] ;  /* 0x0000480001e37983 */ /* 0x000ea60000300800 */
[----:B------:R-:W-:Y:S01]  /*ccb0*/  F2FP.SATFINITE.E4M3.F32.PACK_AB_MERGE_C R9, RZ, R10, RZ ;  /* 0x0000000aff09723e */ /* 0x000fe200048070ff */
[----:B------:R-:W3:Y:S04]  /*ccc0*/  LDL.LU R226, [R1+0x4c] ;  /* 0x00004c0001e27983 */ /* 0x000ee80000300800 */
[----:B------:R0:W-:Y:S04]  /*ccd0*/  @!P3 STG.E.U8 desc[UR30][R6.64], R9 ;  /* 0x000000090600b986 */ /* 0x0001e8000c10111e */
[----:B------:R-:W4:Y:S01]  /*cce0*/  @!P2 LDG.E.U8 R8, desc[UR30][R4.64+0x1] ;  /* 0x0000011e0408a981 */ /* 0x000f22000c1e1100 */
[----:B0-----:R-:W0:Y:S01]  /*ccf0*/  @!P2 LDC.64 R6, c[0x0][0x5c0] ;  /* 0x00017000ff06ab82 */ /* 0x001e220000000a00 */
[----:B------:R-:W-:Y:S01]  /*cd00*/  IMAD.U32 R10, RZ, RZ, UR9 ;  /* 0x00000009ff0a7e24 */ /* 0x000fe2000f8e00ff */
[----:B------:R-:W-:-:S02]  /*cd10*/  @!P2 IADD3 R11, P4, P5, R11, UR8, R26 ;  /* 0x000000080b0bac10 */ /* 0x000fc4000fd9e01a */
[----:B------:R-:W-:Y:S02]  /*cd20*/  ISETP.LT.OR P3, PT, R34, 0x9, !P0 ;  /* 0x000000092200780c */ /* 0x000fe40004761670 */
[----:B------:R-:W-:Y:S02]  /*cd30*/  @!P2 IADD3.X R10, R10, UR7, R35, P4, P5 ;  /* 0x000000070a0aac10 */ /* 0x000fe4000a7ea423 */
        /* <DEDUP_REMOVED lines=11> */
[----:B0-----:R-:W0:Y:S01]  /*cdf0*/  @!P3 LDC.64 R6, c[0x0][0x5c0] ;  /* 0x00017000ff06bb82 */ /* 0x001e220000000a00 */
[----:B------:R-:W-:Y:S02]  /*ce00*/  ISETP.LT.OR P2, PT, R34, 0xa, !P0 ;  /* 0x0000000a2200780c */ /* 0x000fe40004741670 */
[----:B0-----:R-:W-:-:S04]  /*ce10*/  @!P3 IADD3 R6, P4, P5, R26, UR8, R6 ;  /* 0x000000081a06bc10 */ /* 0x001fc8000fd9e006 */
[----:B------:R-:W-:Y:S02]  /*ce20*/  @!P3 IADD3.X R7, R35, UR7, R7, P4, P5 ;  /* 0x000000072307bc10 */ /* 0x000fe4000a7ea407 */
[----:B----4-:R-:W-:-:S04]  /*ce30*/  LOP3.LUT R8, R8, 0xff, RZ, 0xc0, !PT ;  /* 0x000000ff08087812 */ /* 0x010fc800078ec0ff */
[----:B------:R-:W-:-:S05]  /*ce40*/  F2FP.F16.E4M3.UNPACK_B R8, R8 ;  /* 0x00000008ff08723e */ /* 0x000fca00020006ff */
[----:B------:R-:W-:-:S05]  /*ce50*/  HADD2.F32 R8, -RZ, R8.H0_H0 ;  /* 0x20000008ff087230 */ /* 0x000fca0000004100 */
[----:B------:R-:W-:-:S04]  /*ce60*/  FMUL R8, R8, UR17 ;  /* 0x0000001108087c20 */ /* 0x000fc80008400000 */
[----:B--2---:R-:W-:Y:S02]  /*ce70*/  FFMA R8, R227, UR18, R8 ;  /* 0x00000012e3087c23 */ /* 0x004fe40008000008 */
[----:B------:R-:W2:Y:S03]  /*ce80*/  LDL.LU R227, [R1+0x50] ;  /* 0x0000500001e37983 */ /* 0x000ea60000300800 */
[----:B------:R-:W-:Y:S01]  /*ce90*/  F2FP.SATFINITE.E4M3.F32.PACK_AB_MERGE_C R9, RZ, R8, RZ ;  /* 0x00000008ff09723e */ /* 0x000fe200048070ff */
[----:B------:R-:W-:Y:S01]  /*cea0*/  IMAD.U32 R11, RZ, RZ, UR10 ;  /* 0x0000000aff0b7e24 */ /* 0x000fe2000f8e00ff */
[----:B------:R-:W-:Y:S01]  /*ceb0*/  PRMT R8, RZ, 0x7610, R8 ;  /* 0x00007610ff087816 */ /* 0x000fe20000000008 */
[----:B------:R-:W-:Y:S01]  /*cec0*/  IMAD.U32 R10, RZ, RZ, UR9 ;  /* 0x00000009ff0a7e24 */ /* 0x000fe2000f8e00ff */
[----:B------:R-:W4:Y:S04]  /*ced0*/  LDL.LU R225, [R1+0x54] ;  /* 0x0000540001e17983 */ /* 0x000f280000300800 */
[----:B------:R0:W-:Y:S04]  /*cee0*/  @!P3 STG.E.U8 desc[UR30][R6.64+0x8], R9 ;  /* 0x000008090600b986 */ /* 0x0001e8000c10111e */
[----:B------:R-:W3:Y:S01]  /*cef0*/  @!P2 LDG.E.U8 R8, desc[UR30][R2.64+0x9] ;  /* 0x0000091e0208a981 */ /* 0x000ee2000c1e1100 */
[----:B0-----:R-:W0:Y:S01]  /*cf00*/  @!P2 LDC.64 R6, c[0x0][0x5c0] ;  /* 0x00017000ff06ab82 */ /* 0x001e220000000a00 */
[----:B------:R-:W-:-:S02]  /*cf10*/  ISETP.LT.OR P3, PT, R34, 0x9, !P1 ;  /* 0x000000092200780c */ /* 0x000fc40004f61670 */
[----:B0-----:R-:W-:-:S04]  /*cf20*/  @!P2 IADD3 R6, P4, P5, R26, UR8, R6 ;  /* 0x000000081a06ac10 */ /* 0x001fc8000fd9e006 */
[----:B------:R-:W-:Y:S02]  /*cf30*/  @!P2 IADD3.X R7, R35, UR7, R7, P4, P5 ;  /* 0x000000072307ac10 */ /* 0x000fe4000a7ea407 */
[----:B---3--:R-:W-:-:S04]  /*cf40*/  LOP3.LUT R8, R8, 0xff, RZ, 0xc0, !PT ;  /* 0x000000ff08087812 */ /* 0x008fc800078ec0ff */
[----:B------:R-:W-:-:S05]  /*cf50*/  F2FP.F16.E4M3.UNPACK_B R8, R8 ;  /* 0x00000008ff08723e */ /* 0x000fca00020006ff */
[----:B------:R-:W-:-:S05]  /*cf60*/  HADD2.F32 R8, -RZ, R8.H0_H0 ;  /* 0x20000008ff087230 */ /* 0x000fca0000004100 */
[----:B------:R-:W-:-:S04]  /*cf70*/  FMUL R8, R8, UR17 ;  /* 0x0000001108087c20 */ /* 0x000fc80008400000 */
[----:B------:R-:W-:-:S05]  /*cf80*/  FFMA R8, R226, UR18, R8 ;  /* 0x00000012e2087c23 */ /* 0x000fca0008000008 */
[----:B------:R-:W-:Y:S02]  /*cf90*/  F2FP.SATFINITE.E4M3.F32.PACK_AB_MERGE_C R9, RZ, R8, RZ ;  /* 0x00000008ff09723e */ /* 0x000fe400048070ff */
[----:B------:R-:W-:-:S03]  /*cfa0*/  PRMT R8, RZ, 0x7610, R8 ;  /* 0x00007610ff087816 */ /* 0x000fc60000000008 */
[----:B------:R0:W-:Y:S04]  /*cfb0*/  @!P2 STG.E.U8 desc[UR30][R6.64+0x9], R9 ;  /* 0x000009090600a986 */ /* 0x0001e8000c10111e */
[----:B------:R-:W3:Y:S01]  /*cfc0*/  @!P3 LDG.E.U8 R8, desc[UR30][R4.64+0x8] ;  /* 0x0000081e0408b981 */ /* 0x000ee2000c1e1100 */
[----:B0-----:R-:W0:Y:S01]  /*cfd0*/  @!P3 LDC.64 R6, c[0x0][0x5c0] ;  /* 0x00017000ff06bb82 */ /* 0x001e220000000a00 */
[----:B------:R-:W-:Y:S02]  /*cfe0*/  @!P3 IADD3 R11, P4, P5, R11, UR8, R26 ;  /* 0x000000080b0bbc10 */ /* 0x000fe4000fd9e01a */
[----:B------:R-:W-:Y:S02]  /*cff0*/  ISETP.LT.OR P2, PT, R34, 0xa, !P1 ;  /* 0x0000000a2200780c */ /* 0x000fe40004f41670 */
[----:B------:R-:W-:-:S02]  /*d000*/  @!P3 IADD3.X R10, R10, UR7, R35, P4, P5 ;  /* 0x000000070a0abc10 */ /* 0x000fc4000a7ea423 */
[----:B0-----:R-:W-:-:S05]  /*d010*/  @!P3 IADD3 R6, P4, R11, R6, RZ ;  /* 0x000000060b06b210 */ /* 0x001fca0007f9e0ff */
[----:B------:R-:W-:Y:S01]  /*d020*/  @!P3 IMAD.X R7, R10, 0x1, R7, P4 ;  /* 0x000000010a07b824 */ /* 0x000fe200020e0607 */
        /* <DEDUP_REMOVED lines=8> */
[----:B------:R-:W-:Y:S01]  /*d0b0*/  IMAD.U32 R10, RZ, RZ, UR9 ;  /* 0x00000009ff0a7e24 */ /* 0x000fe2000f8e00ff */
[----:B------:R-:W-:Y:S01]  /*d0c0*/  PRMT R8, RZ, 0x7610, R8 ;  /* 0x00007610ff087816 */ /* 0x000fe20000000008 */
[----:B------:R-:W3:Y:S04]  /*d0d0*/  LDL.LU R226, [R1+0x5c] ;  /* 0x00005c0001e27983 */ /* 0x000ee80000300800 */
[----:B------:R0:W-:Y:S04]  /*d0e0*/  @!P3 STG.E.U8 desc[UR30][R6.64+0x8], R9 ;  /* 0x000008090600b986 */ /* 0x0001e8000c10111e */
[----:B------:R-:W4:Y:S01]  /*d0f0*/  @!P2 LDG.E.U8 R8, desc[UR30][R4.64+0x9] ;  /* 0x0000091e0408a981 */ /* 0x000f22000c1e1100 */
[----:B0-----:R-:W0:Y:S01]  /*d100*/  @!P2 LDC.64 R6, c[0x0][0x5c0] ;  /* 0x00017000ff06ab82 */ /* 0x001e220000000a00 */
        /* <DEDUP_REMOVED lines=487> */
[----:B------:R-:W-:Y:S01]  /*ef80*/  FFMA R8, R226, UR18, R8 ;  /* 0x00000012e2087c23 */ /* 0x000fe20008000008 */
[----:B------:R-:W-:Y:S01]  /*ef90*/  @!P3 IADD3 R11, P4, P5, R11, UR8, R26 ;  /* 0x000000080b0bbc10 */ /* 0x000fe2000fd9e01a */
[----:B------:R-:W3:Y:S03]  /*efa0*/  LDL.LU R226, [R1+0xd8] ;  /* 0x0000d80001e27983 */ /* 0x000ee60000300800 */
[----:B------:R-:W-:Y:S02]  /*efb0*/  F2FP.SATFINITE.E4M3.F32.PACK_AB_MERGE_C R9, RZ, R8, RZ ;  /* 0x00000008ff09723e */ /* 0x000fe400048070ff */
[----:B------:R-:W-:-:S03]  /*efc0*/  PRMT R8, RZ, 0x7610, R8 ;  /* 0x00007610ff087816 */ /* 0x000fc60000000008 */
[----:B------:R0:W-:Y:S04]  /*efd0*/  @!P2 STG.E.U8 desc[UR30][R6.64+0x49], R9 ;  /* 0x000049090600a986 */ /* 0x0001e8000c10111e */
[----:B------:R-:W2:Y:S01]  /*efe0*/  @!P3 LDG.E.U8 R8, desc[UR30][R4.64+0x48] ;  /* 0x0000481e0408b981 */ /* 0x000ea2000c1e1100 */
[----:B0-----:R-:W0:Y:S01]  /*eff0*/  @!P3 LDC.64 R6, c[0x0][0x5c0] ;  /* 0x00017000ff06bb82 */ /* 0x001e220000000a00 */
[----:B------:R-:W-:Y:S02]  /*f000*/  ISETP.LT.OR P2, PT, R34, 0x4a, !P1 ;  /* 0x0000004a2200780c */ /* 0x000fe40004f41670 */
[----:B------:R-:W-:Y:S02]  /*f010*/  @!P3 IADD3.X R10, R10, UR7, R35, P4, P5 ;  /* 0x000000070a0abc10 */ /* 0x000fe4000a7ea423 */
[----:B0-----:R-:W-:-:S05]  /*f020*/  @!P3 IADD3 R6, P4, R11, R6, RZ ;  /* 0x000000060b06b210 */ /* 0x001fca0007f9e0ff */
[----:B------:R-:W-:Y:S01]  /*f030*/  @!P3 IMAD.X R7, R10, 0x1, R7, P4 ;  /* 0x000000010a07b824 */ /* 0x000fe200020e0607 */
[----:B--2---:R-:W-:-:S04]  /*f040*/  LOP3.LUT R8, R8, 0xff, RZ, 0xc0, !PT ;  /* 0x000000ff08087812 */ /* 0x004fc800078ec0ff */
[----:B------:R-:W-:-:S05]  /*f050*/  F2FP.F16.E4M3.UNPACK_B R8, R8 ;  /* 0x00000008ff08723e */ /* 0x000fca00020006ff */
[----:B------:R-:W-:-:S05]  /*f060*/  HADD2.F32 R8, -RZ, R8.H0_H0 ;  /* 0x20000008ff087230 */ /* 0x000fca0000004100 */
[----:B------:R-:W-:-:S04]  /*f070*/  FMUL R8, R8, UR17 ;  /* 0x0000001108087c20 */ /* 0x000fc80008400000 */
[----:B------:R-:W-:Y:S01]  /*f080*/  FFMA R8, R227, UR18, R8 ;  /* 0x00000012e3087c23 */ /* 0x000fe20008000008 */
[----:B------:R-:W-:Y:S01]  /*f090*/  IMAD.U32 R11, RZ, RZ, UR10 ;  /* 0x0000000aff0b7e24 */ /* 0x000fe2000f8e00ff */
[----:B------:R-:W2:Y:S03]  /*f0a0*/  LDL.LU R227, [R1+0xdc] ;  /* 0x0000dc0001e37983 */ /* 0x000ea60000300800 */
[----:B------:R-:W-:Y:S02]  /*f0b0*/  F2FP.SATFINITE.E4M3.F32.PACK_AB_MERGE_C R9, RZ, R8, RZ ;  /* 0x00000008ff09723e */ /* 0x000fe400048070ff */
[----:B------:R-:W-:-:S03]  /*f0c0*/  PRMT R8, RZ, 0x7610, R8 ;  /* 0x00007610ff087816 */ /* 0x000fc60000000008 */
[----:B------:R0:W-:Y:S04]  /*f0d0*/  @!P3 STG.E.U8 desc[UR30][R6.64+0x48], R9 ;  /* 0x000048090600b986 */ /* 0x0001e8000c10111e */
[----:B------:R-:W4:Y:S01]  /*f0e0*/  @!P2 LDG.E.U8 R8, desc[UR30][R4.64+0x49] ;  /* 0x0000491e0408a981 */ /* 0x000f22000c1e1100 */
[----:B0-----:R-:W0:Y:S01]  /*f0f0*/  @!P2 LDC.64 R6, c[0x0][0x5c0] ;  /* 0x00017000ff06ab82 */ /* 0x001e220000000a00 */
[----:B------:R-:W-:Y:S01]  /*f100*/  IMAD.U32 R10, RZ, RZ, UR9 ;  /* 0x00000009ff0a7e24 */ /* 0x000fe2000f8e00ff */
[----:B------:R-:W-:Y:S02]  /*f110*/  @!P2 IADD3 R11, P4, P5, R11, UR8, R26 ;  /* 0x000000080b0bac10 */ /* 0x000fe4000fd9e01a */
[----:B------:R-:W-:Y:S02]  /*f120*/  ISETP.LT.OR P3, PT, R34, 0x51, !P0 ;  /* 0x000000512200780c */ /* 0x000fe40004761670 */
[----:B------:R-:W-:-:S02]  /*f130*/  @!P2 IADD3.X R10, R10, UR7, R35, P4, P5 ;  /* 0x000000070a0aac10 */ /* 0x000fc4000a7ea423 */
        /* <DEDUP_REMOVED lines=19> */
[----:B---3--:R-:W-:Y:S02]  /*f270*/  FFMA R8, R226, UR18, R8 ;  /* 0x00000012e2087c23 */ /* 0x008fe40008000008 */
[----:B------:R-:W3:Y:S03]  /*f280*/  LDL.LU R226, [R1+0xe0] ;  /* 0x0000e00001e27983 */ /* 0x000ee60000300800 */
        /* <DEDUP_REMOVED lines=18> */
[----:B------:R-:W4:Y:S04]  /*f3b0*/  LDL.LU R225, [R1+0xe8] ;  /* 0x0000e80001e17983 */ /* 0x000f280000300800 */
[----:B------:R0:W-:Y:S04]  /*f3c0*/  @!P2 STG.E.U8 desc[UR30][R6.64+0x51], R9 ;  /* 0x000051090600a986 */ /* 0x0001e8000c10111e */
[----:B------:R-:W3:Y:S01]  /*f3d0*/  @!P3 LDG.E.U8 R8, desc[UR30][R4.64+0x50] ;  /* 0x0000501e0408b981 */ /* 0x000ee2000c1e1100 */
[----:B0-----:R-:W0:Y:S01]  /*f3e0*/  @!P3 LDC.64 R6, c[0x0][0x5c0] ;  /* 0x00017000ff06bb82 */ /* 0x001e220000000a00 */
[----:B------:R-:W-:-:S02]  /*f3f0*/  @!P3 IADD3 R11, P4, P5, R11, UR8, R26 ;  /* 0x000000080b0bbc10 */ /* 0x000fc4000fd9e01a */
[----:B------:R-:W-:Y:S02]  /*f400*/  ISETP.LT.OR P2, PT, R34, 0x52, !P1 ;  /* 0x000000522200780c */ /* 0x000fe40004f41670 */
[----:B------:R-:W-:Y:S02]  /*f410*/  @!P3 IADD3.X R10, R10, UR7, R35, P4, P5 ;  /* 0x000000070a0abc10 */ /* 0x000fe4000a7ea423 */
[----:B0-----:R-:W-:-:S05]  /*f420*/  @!P3 IADD3 R6, P4, R11, R6, RZ ;  /* 0x000000060b06b210 */ /* 0x001fca0007f9e0ff */
[----:B------:R-:W-:Y:S01]  /*f430*/  @!P3 IMAD.X R7, R10, 0x1, R7, P4 ;  /* 0x000000010a07b824 */ /* 0x000fe200020e0607 */
[----:B---3--:R-:W-:-:S04]  /*f440*/  LOP3.LUT R8, R8, 0xff, RZ, 0xc0, !PT ;  /* 0x000000ff08087812 */ /* 0x008fc800078ec0ff */
[----:B------:R-:W-:-:S05]  /*f450*/  F2FP.F16.E4M3.UNPACK_B R8, R8 ;  /* 0x00000008ff08723e */ /* 0x000fca00020006ff */
[----:B------:R-:W-:-:S05]  /*f460*/  HADD2.F32 R8, -RZ, R8.H0_H0 ;  /* 0x20000008ff087230 */ /* 0x000fca0000004100 */
[----:B------:R-:W-:-:S04]  /*f470*/  FMUL R8, R8, UR17 ;  /* 0x0000001108087c20 */ /* 0x000fc80008400000 */
[----:B------:R-:W-:Y:S01]  /*f480*/  FFMA R8, R226, UR18, R8 ;  /* 0x00000012e2087c23 */ /* 0x000fe20008000008 */
[----:B------:R-:W-:Y:S01]  /*f490*/  IMAD.U32 R11, RZ, RZ, UR10 ;  /* 0x0000000aff0b7e24 */ /* 0x000fe2000f8e00ff */
[----:B------:R-:W3:Y:S03]  /*f4a0*/  LDL.LU R226, [R1+0xec] ;  /* 0x0000ec0001e27983 */ /* 0x000ee60000300800 */
[----:B------:R-:W-:Y:S02]  /*f4b0*/  F2FP.SATFINITE.E4M3.F32.PACK_AB_MERGE_C R9, RZ, R8, RZ ;  /* 0x00000008ff09723e */ /* 0x000fe400048070ff */
[----:B------:R-:W-:-:S03]  /*f4c0*/  PRMT R8, RZ, 0x7610, R8 ;  /* 0x00007610ff087816 */ /* 0x000fc60000000008 */
[----:B------:R0:W-:Y:S04]  /*f4d0*/  @!P3 STG.E.U8 desc[UR30][R6.64+0x50], R9 ;  /* 0x000050090600b986 */ /* 0x0001e8000c10111e */
[----:B------:R-:W2:Y:S01]  /*f4e0*/  @!P2 LDG.E.U8 R8, desc[UR30][R4.64+0x51] ;  /* 0x0000511e0408a981 */ /* 0x000ea2000c1e1100 */
[----:B0-----:R-:W0:Y:S01]  /*f4f0*/  @!P2 LDC.64 R6, c[0x0][0x5c0] ;  /* 0x00017000ff06ab82 */ /* 0x001e220000000a00 */
[----:B------:R-:W-:Y:S01]  /*f500*/  IMAD.U32 R10, RZ, RZ, UR9 ;  /* 0x00000009ff0a7e24 */ /* 0x000fe2000f8e00ff */
[----:B------:R-:W-:Y:S02]  /*f510*/  @!P2 IADD3 R11, P4, P5, R11, UR8, R26 ;  /* 0x000000080b0bac10 */ /* 0x000fe4000fd9e01a */
[----:B------:R-:W-:Y:S02]  /*f520*/  ISETP.LT.OR P3, PT, R34, 0x59, !P0 ;  /* 0x000000592200780c */ /* 0x000fe40004761670 */
[----:B------:R-:W-:-:S02]  /*f530*/  @!P2 IADD3.X R10, R10, UR7, R35, P4, P5 ;  /* 0x000000070a0aac10 */ /* 0x000fc4000a7ea423 */
[----:B0-----:R-:W-:-:S05]  /*f540*/  @!P2 IADD3 R6, P4, R11, R6, RZ ;  /* 0x000000060b06a210 */ /* 0x001fca0007f9e0ff */
[----:B------:R-:W-:Y:S01]  /*f550*/  @!P2 IMAD.X R7, R10, 0x1, R7, P4 ;  /* 0x000000010a07a824 */ /* 0x000fe200020e0607 */
        /* <DEDUP_REMOVED lines=22> */
[----:B------:R1:W4:Y:S02]  /*f6c0*/  @!P0 LDG.E.U8 R8, desc[UR30][R2.64+0x59] ;  /* 0x0000591e02088981 */ /* 0x000324000c1e1100 */
[----:B-1----:R-:W1:Y:S01]  /*f6d0*/  @!P0 LDC.64 R2, c[0x0][0x5c0] ;  /* 0x00017000ff028b82 */ /* 0x002e620000000a00 */
[----:B------:R-:W-:Y:S02]  /*f6e0*/  ISETP.LT.OR P2, PT, R34, 0x59, !P1 ;  /* 0x000000592200780c */ /* 0x000fe40004f41670 */
[----:B0-----:R-:W-:Y:S02]  /*f6f0*/  PRMT R6, RZ, 0x7610, R6 ;  /* 0x00007610ff067816 */ /* 0x001fe40000000006 */
[----:B-1----:R-:W-:-:S04]  /*f700*/  @!P0 IADD3 R2, P3, P4, R26, UR8, R2 ;  /* 0x000000081a028c10 */ /* 0x002fc8000fc7e002 */
[----:B------:R-:W-:Y:S02]  /*f710*/  @!P0 IADD3.X R3, R35, UR7, R3, P3, P4 ;  /* 0x0000000723038c10 */ /* 0x000fe40009fe8403 */
[----:B----4-:R-:W-:-:S04]  /*f720*/  LOP3.LUT R8, R8, 0xff, RZ, 0xc0, !PT ;  /* 0x000000ff08087812 */ /* 0x010fc800078ec0ff */
[----:B------:R-:W-:-:S05]  /*f730*/  F2FP.F16.E4M3.UNPACK_B R8, R8 ;  /* 0x00000008ff08723e */ /* 0x000fca00020006ff */
[----:B------:R-:W-:-:S05]  /*f740*/  HADD2.F32 R8, -RZ, R8.H0_H0 ;  /* 0x20000008ff087230 */ /* 0x000fca0000004100 */
[----:B------:R-:W-:-:S04]  /*f750*/  FMUL R8, R8, UR17 ;  /* 0x0000001108087c20 */ /* 0x000fc80008400000 */
[----:B---3--:R-:W-:Y:S01]  /*f760*/  FFMA R8, R226, UR18, R8 ;  /* 0x00000012e2087c23 */ /* 0x008fe20008000008 */
[----:B------:R-:W-:Y:S01]  /*f770*/  IMAD.U32 R9, RZ, RZ, UR10 ;  /* 0x0000000aff097e24 */ /* 0x000fe2000f8e00ff */
[----:B------:R-:W-:Y:S01]  /*f780*/  ISETP.LT.OR P1, PT, R34, 0x5a, !P1 ;  /* 0x0000005a2200780c */ /* 0x000fe20004f21670 */
[----:B------:R-:W3:Y:S02]  /*f790*/  LDL.LU R226, [R1+0xf4] ;  /* 0x0000f40001e27983 */ /* 0x000ee40000300800 */
[----:B------:R-:W-:-:S05]  /*f7a0*/  F2FP.SATFINITE.E4M3.F32.PACK_AB_MERGE_C R7, RZ, R8, RZ ;  /* 0x00000008ff07723e */ /* 0x000fca00048070ff */
[----:B------:R0:W-:Y:S04]  /*f7b0*/  @!P0 STG.E.U8 desc[UR30][R2.64+0x59], R7 ;  /* 0x0000590702008986 */ /* 0x0001e8000c10111e */
[----:B------:R-:W4:Y:S01]  /*f7c0*/  @!P2 LDG.E.U8 R6, desc[UR30][R4.64+0x58] ;  /* 0x0000581e0406a981 */ /* 0x000f22000c1e1100 */
[----:B0-----:R-:W0:Y:S01]  /*f7d0*/  @!P2 LDC.64 R2, c[0x0][0x5c0] ;  /* 0x00017000ff02ab82 */ /* 0x001e220000000a00 */
[----:B------:R-:W-:Y:S01]  /*f7e0*/  IMAD.U32 R8, RZ, RZ, UR9 ;  /* 0x00000009ff087e24 */ /* 0x000fe2000f8e00ff */
[----:B------:R-:W-:-:S04]  /*f7f0*/  @!P2 IADD3 R9, P0, P3, R9, UR8, R26 ;  /* 0x000000080909ac10 */ /* 0x000fc8000fb1e01a */
[----:B------:R-:W-:Y:S02]  /*f800*/  @!P2 IADD3.X R8, R8, UR7, R35, P0, P3 ;  /* 0x000000070808ac10 */ /* 0x000fe400087e6423 */
[----:B0-----:R-:W-:-:S05]  /*f810*/  @!P2 IADD3 R2, P4, R9, R2, RZ ;  /* 0x000000020902a210 */ /* 0x001fca0007f9e0ff */
[----:B------:R-:W-:Y:S01]  /*f820*/  @!P2 IMAD.X R3, R8, 0x1, R3, P4 ;  /* 0x000000010803a824 */ /* 0x000fe200020e0603 */
[----:B----4-:R-:W-:-:S04]  /*f830*/  LOP3.LUT R6, R6, 0xff, RZ, 0xc0, !PT ;  /* 0x000000ff06067812 */ /* 0x010fc800078ec0ff */
[----:B------:R-:W-:-:S05]  /*f840*/  F2FP.F16.E4M3.UNPACK_B R6, R6 ;  /* 0x00000006ff06723e */ /* 0x000fca00020006ff */
[----:B------:R-:W-:-:S05]  /*f850*/  HADD2.F32 R6, -RZ, R6.H0_H0 ;  /* 0x20000006ff067230 */ /* 0x000fca0000004100 */
[----:B------:R-:W-:-:S04]  /*f860*/  FMUL R6, R6, UR17 ;  /* 0x0000001106067c20 */ /* 0x000fc80008400000 */
[----:B--2---:R-:W-:Y:S01]  /*f870*/  FFMA R6, R227, UR18, R6 ;  /* 0x00000012e3067c23 */ /* 0x004fe20008000006 */
[----:B------:R-:W-:Y:S01]  /*f880*/  IADD3 R7, P0, R37, 0x100, RZ ;  /* 0x0000010025077810 */ /* 0x000fe20007f1e0ff */
[----:B------:R-:W-:Y:S01]  /*f890*/  IMAD.U32 R11, RZ, RZ, UR10 ;  /* 0x0000000aff0b7e24 */ /* 0x000fe2000f8e00ff */
[----:B------:R-:W2:Y:S02]  /*f8a0*/  LDL.LU R227, [R1+0xf8] ;  /* 0x0000f80001e37983 */ /* 0x000ea40000300800 */
[----:B------:R-:W-:Y:S02]  /*f8b0*/  F2FP.SATFINITE.E4M3.F32.PACK_AB_MERGE_C R9, RZ, R6, RZ ;  /* 0x00000006ff09723e */ /* 0x000fe400048070ff */
[----:B------:R-:W-:-:S03]  /*f8c0*/  PRMT R6, RZ, 0x7610, R6 ;  /* 0x00007610ff067816 */ /* 0x000fc60000000006 */
[----:B------:R0:W-:Y:S04]  /*f8d0*/  @!P2 STG.E.U8 desc[UR30][R2.64+0x58], R9 ;  /* 0x000058090200a986 */ /* 0x0001e8000c10111e */
[----:B------:R1:W4:Y:S02]  /*f8e0*/  @!P1 LDG.E.U8 R6, desc[UR30][R4.64+0x59] ;  /* 0x0000591e04069981 */ /* 0x000324000c1e1100 */
[----:B-1----:R-:W1:Y:S01]  /*f8f0*/  @!P1 LDC.64 R4, c[0x0][0x5c0] ;  /* 0x00017000ff049b82 */ /* 0x002e620000000a00 */
[----:B------:R-:W-:Y:S01]  /*f900*/  IMAD.X R8, RZ, RZ, R41, P0 ;  /* 0x000000ffff087224 */ /* 0x000fe200000e0629 */
[----:B------:R-:W-:Y:S01]  /*f910*/  ISETP.GE.AND P0, PT, R36, 0x101, PT ;  /* 0x000001012400780c */ /* 0x000fe20003f06270 */
[----:B------:R-:W-:Y:S01]  /*f920*/  IMAD.U32 R10, RZ, RZ, UR9 ;  /* 0x00000009ff0a7e24 */ /* 0x000fe2000f8e00ff */
[----:B0-----:R-:W-:Y:S01]  /*f930*/  @!P1 IADD3 R9, P4, P5, R11, UR8, R26 ;  /* 0x000000080b099c10 */ /* 0x001fe2000fd9e01a */
[----:B------:R-:W-:Y:S01]  /*f940*/  IMAD R8, R8, UR20, RZ ;  /* 0x0000001408087c24 */ /* 0x000fe2000f8e02ff */
[----:B------:R-:W-:Y:S01]  /*f950*/  ISETP.LT.OR P2, PT, R34, 0x1, !P0 ;  /* 0x000000012200780c */ /* 0x000fe20004741670 */
[----:B------:R-:W-:Y:S01]  /*f960*/  IMAD.WIDE.U32 R2, R7, UR20, R32 ;  /* 0x0000001407027c25 */ /* 0x000fe2000f8e0020 */
[----:B------:R-:W-:-:S03]  /*f970*/  @!P1 IADD3.X R10, R10, UR7, R35, P4, P5 ;  /* 0x000000070a0a9c10 */ /* 0x000fc6000a7ea423 */
[----:B------:R-:W-:Y:S01]  /*f980*/  IMAD R7, R7, UR21, R8 ;  /* 0x0000001507077c24 */ /* 0x000fe2000f8e0208 */
[----:B------:R-:W-:-:S04]  /*f990*/  IADD3 R2, P4, R2, UR22, RZ ;  /* 0x0000001602027c10 */ /* 0x000fc8000ff9e0ff */
[----:B------:R-:W-:Y:S02]  /*f9a0*/  IADD3.X R3, R3, UR23, R7, P4, !PT ;  /* 0x0000001703037c10 */ /* 0x000fe4000a7fe407 */
[----:B-1----:R-:W-:-:S05]  /*f9b0*/  @!P1 IADD3 R4, P3, R9, R4, RZ ;  /* 0x0000000409049210 */ /* 0x002fca0007f7e0ff */
[----:B------:R-:W-:Y:S01]  /*f9c0*/  @!P1 IMAD.X R5, R10, 0x1, R5, P3 ;  /* 0x000000010a059824 */ /* 0x000fe200018e0605 */
        /* <DEDUP_REMOVED lines=24> */
[----:B------:R-:W4:Y:S04]  /*fb50*/  LDL.LU R225, [R1+0x104] ;  /* 0x0001040001e17983 */ /* 0x000f280000300800 */
[----:B------:R0:W-:Y:S04]  /*fb60*/  @!P2 STG.E.U8 desc[UR30][R4.64], R11 ;  /* 0x0000000b0400a986 */ /* 0x0001e8000c10111e */
[----:B------:R-:W3:Y:S01]  /*fb70*/  @!P3 LDG.E.U8 R6, desc[UR30][R2.64+0x1] ;  /* 0x0000011e0206b981 */ /* 0x000ee2000c1e1100 */
[----:B0-----:R-:W0:Y:S01]  /*fb80*/  @!P3 LDC.64 R4, c[0x0][0x5c0] ;  /* 0x00017000ff04bb82 */ /* 0x001e220000000a00 */
[----:B------:R-:W-:Y:S01]  /*fb90*/  ISETP.GE.AND P1, PT, R36, 0x109, PT ;  /* 0x000001092400780c */ /* 0x000fe20003f26270 */
[----:B------:R-:W-:-:S03]  /*fba0*/  IMAD R10, R7, UR20, RZ ;  /* 0x00000014070a7c24 */ /* 0x000fc6000f8e02ff */
[----:B------:R-:W-:Y:S02]  /*fbb0*/  ISETP.LT.OR P2, PT, R34, 0x1, !P1 ;  /* 0x000000012200780c */ /* 0x000fe40004f41670 */
[----:B0-----:R-:W-:-:S04]  /*fbc0*/  @!P3 IADD3 R4, P4, P5, R26, UR12, R4 ;  /* 0x0000000c1a04bc10 */ /* 0x001fc8000fd9e004 */
[----:B------:R-:W-:Y:S02]  /*fbd0*/  @!P3 IADD3.X R5, R35, UR11, R5, P4, P5 ;  /* 0x0000000b2305bc10 */ /* 0x000fe4000a7ea405 */
[----:B---3--:R-:W-:-:S04]  /*fbe0*/  LOP3.LUT R6, R6, 0xff, RZ, 0xc0, !PT ;  /* 0x000000ff06067812 */ /* 0x008fc800078ec0ff */
[----:B------:R-:W-:-:S05]  /*fbf0*/  F2FP.F16.E4M3.UNPACK_B R6, R6 ;  /* 0x00000006ff06723e */ /* 0x000fca00020006ff */
[----:B------:R-:W-:-:S05]  /*fc00*/  HADD2.F32 R6, -RZ, R6.H0_H0 ;  /* 0x20000006ff067230 */ /* 0x000fca0000004100 */
[----:B------:R-:W-:Y:S01]  /*fc10*/  FMUL R8, R6, UR17 ;  /* 0x0000001106087c20 */ /* 0x000fe20008400000 */
[----:B------:R-:W-:-:S04]  /*fc20*/  IMAD.WIDE.U32 R6, R9, UR20, R32 ;  /* 0x0000001409067c25 */ /* 0x000fc8000f8e0020 */
[----:B------:R-:W-:Y:S01]  /*fc30*/  FFMA R8, R226, UR18, R8 ;  /* 0x00000012e2087c23 */ /* 0x000fe20008000008 */
[--C-:B------:R-:W-:Y:S01]  /*fc40*/  IMAD R9, R9, UR21, R10.reuse ;  /* 0x0000001509097c24 */ /* 0x100fe2000f8e020a */
[----:B------:R-:W-:Y:S02]  /*fc50*/  IADD3 R6, P4, R6, UR22, RZ ;  /* 0x0000001606067c10 */ /* 0x000fe4000ff9e0ff */
[----:B------:R-:W-:Y:S02]  /*fc60*/  PRMT R10, RZ, 0x7610, R10 ;  /* 0x00007610ff0a7816 */ /* 0x000fe4000000000a */
[----:B------:R-:W-:Y:S02]  /*fc70*/  F2FP.SATFINITE.E4M3.F32.PACK_AB_MERGE_C R13, RZ, R8, RZ ;  /* 0x00000008ff0d723e */ /* 0x000fe400048070ff */
[----:B------:R-:W-:Y:S02]  /*fc80*/  IADD3.X R7, R7, UR23, R9, P4, !PT ;  /* 0x0000001707077c10 */ /* 0x000fe4000a7fe409 */
[----:B------:R-:W0:Y:S01]  /*fc90*/  @!P2 LDC.64 R8, c[0x0][0x5c0] ;  /* 0x00017000ff08ab82 */ /* 0x000e220000000a00 */
[----:B------:R1:W-:Y:S04]  /*fca0*/  @!P3 STG.E.U8 desc[UR30][R4.64+0x1], R13 ;  /* 0x0000010d0400b986 */ /* 0x0003e8000c10111e */
[----:B------:R-:W3:Y:S01]  /*fcb0*/  @!P2 LDG.E.U8 R10, desc[UR30][R6.64] ;  /* 0x0000001e060aa981 */ /* 0x000ee2000c1e1100 */
[----:B------:R-:W-:Y:S01]  /*fcc0*/  IMAD.U32 R11, RZ, RZ, UR10 ;  /* 0x0000000aff0b7e24 */ /* 0x000fe2000f8e00ff */
[----:B------:R-:W-:-:S04]  /*fcd0*/  ISETP.LT.OR P3, PT, R34, 0x2, !P1 ;  /* 0x000000022200780c */ /* 0x000fc80004f61670 */
[----:B------:R-:W-:-:S04]  /*fce0*/  @!P2 IADD3 R11, P4, P5, R11, UR12, R26 ;  /* 0x0000000c0b0bac10 */ /* 0x000fc8000fd9e01a */
[----:B-1----:R-:W-:Y:S02]  /*fcf0*/  @!P2 IADD3.X R4, R12, UR11, R35, P4, P5 ;  /* 0x0000000b0c04ac10 */ /* 0x002fe4000a7ea423 */
[----:B0-----:R-:W-:-:S05]  /*fd00*/  @!P2 IADD3 R8, P4, R11, R8, RZ ;  /* 0x000000080b08a210 */ /* 0x001fca0007f9e0ff */
[----:B------:R-:W-:Y:S02]  /*fd10*/  @!P2 IMAD.X R9, R4, 0x1, R9, P4 ;  /* 0x000000010409a824 */ /* 0x000fe400020e0609 */
[----:B------:R-:W0:Y:S01]  /*fd20*/  @!P3 LDC.64 R4, c[0x0][0x5c0] ;  /* 0x00017000ff04bb82 */ /* 0x000e220000000a00 */
        /* <DEDUP_REMOVED lines=8> */
[----:B------:R-:W3:Y:S01]  /*fdb0*/  LDL.LU R226, [R1+0x10c] ;  /* 0x00010c0001e27983 */ /* 0x000ee20000300800 */
[----:B------:R-:W-:-:S03]  /*fdc0*/  PRMT R10, RZ, 0x7610, R10 ;  /* 0x00007610ff0a7816 */ /* 0x000fc6000000000a */
[----:B------:R1:W-:Y:S04]  /*fdd0*/  @!P2 STG.E.U8 desc[UR30][R8.64], R11 ;  /* 0x0000000b0800a986 */ /* 0x0003e8000c10111e */
[----:B------:R-:W4:Y:S01]  /*fde0*/  @!P3 LDG.E.U8 R10, desc[UR30][R6.64+0x1] ;  /* 0x0000011e060ab981 */ /* 0x000f22000c1e1100 */
[----:B------:R-:W-:Y:S02]  /*fdf0*/  @!P3 IADD3 R13, P4, P5, R13, UR12, R26 ;  /* 0x0000000c0d0dbc10 */ /* 0x000fe4000fd9e01a */
[----:B------:R-:W-:Y:S02]  /*fe00*/  ISETP.LT.OR P2, PT, R34, 0x9, !P0 ;  /* 0x000000092200780c */ /* 0x000fe40004741670 */
[----:B-1----:R-:W-:Y:S02]  /*fe10*/  @!P3 IADD3.X R8, R12, UR11, R35, P4, P5 ;  /* 0x0000000b0c08bc10 */ /* 0x002fe4000a7ea423 */
[----:B0-----:R-:W-:-:S05]  /*fe20*/  @!P3 IADD3 R4, P4, R13, R4, RZ ;  /* 0x000000040d04b210 */ /* 0x001fca0007f9e0ff */
[----:B------:R-:W-:-:S04]  /*fe30*/  @!P3 IMAD.X R5, R8, 0x1, R5, P4 ;  /* 0x000000010805b824 */ /* 0x000fc800020e0605 */
[----:B------:R-:W0:Y:S01]  /*fe40*/  @!P2 LDC.64 R8, c[0x0][0x5c0] ;  /* 0x00017000ff08ab82 */ /* 0x000e220000000a00 */
        /* <DEDUP_REMOVED lines=9> */
[----:B------:R-:W-:Y:S02]  /*fee0*/  ISETP.LT.OR P3, PT, R34, 0xa, !P0 ;  /* 0x0000000a2200780c */ /* 0x000fe40004761670 */
[----:B0-----:R-:W-:-:S04]  /*fef0*/  @!P2 IADD3 R8, P4, P5, R26, UR12, R8 ;  /* 0x0000000c1a08ac10 */ /* 0x001fc8000fd9e008 */
[----:B------:R-:W-:-:S07]  /*ff00*/  @!P2 IADD3.X R9, R35, UR11, R9, P4, P5 ;  /* 0x0000000b2309ac10 */ /* 0x000fce000a7ea409 */
[----:B-1----:R-:W0:Y:S01]  /*ff10*/  @!P3 LDC.64 R4, c[0x0][0x5c0] ;  /* 0x00017000ff04bb82 */ /* 0x002e220000000a00 */
        /* <DEDUP_REMOVED lines=9> */
[----:B------:R-:W4:Y:S04]  /*ffb0*/  LDL.LU R225, [R1+0x114] ;  /* 0x0001140001e17983 */ /* 0x000f280000300800 */
[----:B------:R1:W-:Y:S04]  /*ffc0*/  @!P2 STG.E.U8 desc[UR30][R8.64+0x8], R13 ;  /* 0x0000080d0800a986 */ /* 0x0003e8000c10111e */
[----:B------:R-:W3:Y:S01]  /*ffd0*/  @!P3 LDG.E.U8 R10, desc[UR30][R2.64+0x9] ;  /* 0x0000091e020ab981 */ /* 0x000ee2000c1e1100 */
[----:B------:R-:W-:-:S02]  /*ffe0*/  ISETP.LT.OR P2, PT, R34, 0x9, !P1 ;  /* 0x000000092200780c */ /* 0x000fc40004f41670 */
[----:B-1----:R-:W-:Y:S02]  /*fff0*/  PRMT R8, RZ, 0x7610, R8 ;  /* 0x00007610ff087816 */ /* 0x002fe40000000008 */
[----:B---3--:R-:W-:-:S04]  /*10000*/  LOP3.LUT R10, R10, 0xff, RZ, 0xc0, !PT ;  /* 0x000000ff0a0a7812 */ /* 0x008fc800078ec0ff */
[----:B------:R-:W-:-:S05]  /*10010*/  F2FP.F16.E4M3.UNPACK_B R10, R10 ;  /* 0x0000000aff0a723e */ /* 0x000fca00020006ff */
[----:B------:R-:W-:-:S05]  /*10020*/  HADD2.F32 R10, -RZ, R10.H0_H0 ;  /* 0x2000000aff0a7230 */ /* 0x000fca0000004100 */
[----:B------:R-:W-:Y:S01]  /*10030*/  FMUL R11, R10, UR17 ;  /* 0x000000110a0b7c20 */ /* 0x000fe20008400000 */
[----:B0-----:R-:W-:-:S03]  /*10040*/  @!P3 IADD3 R10, P4, P5, R26, UR12, R4 ;  /* 0x0000000c1a0abc10 */ /* 0x001fc6000fd9e004 */
[----:B------:R-:W-:Y:S01]  /*10050*/  FFMA R4, R226, UR18, R11 ;  /* 0x00000012e2047c23 */ /* 0x000fe2000800000b */
[----:B------:R-:W-:-:S04]  /*10060*/  @!P3 IADD3.X R11, R35, UR11, R5, P4, P5 ;  /* 0x0000000b230bbc10 */ /* 0x000fc8000a7ea405 */
[----:B------:R-:W-:Y:S02]  /*10070*/  F2FP.SATFINITE.E4M3.F32.PACK_AB_MERGE_C R13, RZ, R4, RZ ;  /* 0x00000004ff0d723e */ /* 0x000fe400048070ff */
[----:B------:R-:W0:Y:S03]  /*10080*/  @!P2 LDC.64 R4, c[0x0][0x5c0] ;  /* 0x00017000ff04ab82 */ /* 0x000e260000000a00 */
[----:B------:R1:W-:Y:S04]  /*10090*/  @!P3 STG.E.U8 desc[UR30][R10.64+0x9], R13 ;  /* 0x0000090d0a00b986 */ /* 0x0003e8000c10111e */
[----:B------:R-:W3:Y:S01]  /*100a0*/  @!P2 LDG.E.U8 R8, desc[UR30][R6.64+0x8] ;  /* 0x0000081e0608a981 */ /* 0x000ee2000c1e1100 */
[----:B------:R-:W-:-:S02]  /*100b0*/  @!P2 IADD3 R15, P4, P5, R15, UR12, R26 ;  /* 0x0000000c0f0fac10 */ /* 0x000fc4000fd9e01a */
[----:B------:R-:W-:Y:S02]  /*100c0*/  ISETP.LT.OR P3, PT, R34, 0xa, !P1 ;  /* 0x0000000a2200780c */ /* 0x000fe40004f61670 */
[----:B-1----:R-:W-:Y:S02]  /*100d0*/  @!P2 IADD3.X R10, R12, UR11, R35, P4, P5 ;  /* 0x0000000b0c0aac10 */ /* 0x002fe4000a7ea423 */
[----:B---3--:R-:W-:-:S04]  /*100e0*/  LOP3.LUT R8, R8, 0xff, RZ, 0xc0, !PT ;  /* 0x000000ff08087812 */ /* 0x008fc800078ec0ff */
[----:B------:R-:W-:-:S05]  /*100f0*/  F2FP.F16.E4M3.UNPACK_B R8, R8 ;  /* 0x00000008ff08723e */ /* 0x000fca00020006ff */
[----:B------:R-:W-:-:S05]  /*10100*/  HADD2.F32 R8, -RZ, R8.H0_H0 ;  /* 0x20000008ff087230 */ /* 0x000fca0000004100 */
[----:B------:R-:W-:Y:S01]  /*10110*/  FMUL R9, R8, UR17 ;  /* 0x0000001108097c20 */ /* 0x000fe20008400000 */
[----:B0-----:R-:W-:-:S03]  /*10120*/  @!P2 IADD3 R8, P4, R15, R4, RZ ;  /* 0x000000040f08a210 */ /* 0x001fc60007f9e0ff */
[----:B--2---:R-:W-:Y:S02]  /*10130*/  FFMA R4, R227, UR18, R9 ;  /* 0x00000012e3047c23 */ /* 0x004fe40008000009 */
[----:B------:R-:W-:Y:S01]  /*10140*/  @!P2 IMAD.X R9, R10, 0x1, R5, P4 ;  /* 0x000000010a09a824 */ /* 0x000fe200020e0605 */
[----:B------:R-:W-:Y:S01]  /*10150*/  PRMT R10, RZ, 0x7610, R10 ;  /* 0x00007610ff0a7816 */ /* 0x000fe2000000000a */
[----:B------:R-:W-:Y:S01]  /*10160*/  IMAD.U32 R13, RZ, RZ, UR10 ;  /* 0x0000000aff0d7e24 */ /* 0x000fe2000f8e00ff */
[----:B------:R-:W-:Y:S01]  /*10170*/  F2FP.SATFINITE.E4M3.F32.PACK_AB_MERGE_C R11, RZ, R4, RZ ;  /* 0x00000004ff0b723e */ /* 0x000fe200048070ff */
[----:B------:R-:W2:Y:S01]  /*10180*/  LDL.LU R227, [R1+0x118] ;  /* 0x0001180001e37983 */ /* 0x000ea20000300800 */
[----:B------:R-:W0:Y:S03]  /*10190*/  @!P3 LDC.64 R4, c[0x0][0x5c0] ;  /* 0x00017000ff04bb82 */ /* 0x000e260000000a00 */
[----:B------:R1:W-:Y:S04]  /*101a0*/  @!P2 STG.E.U8 desc[UR30][R8.64+0x8], R11 ;  /* 0x0000080b0800a986 */ /* 0x0003e8000c10111e */
[----:B------:R-:W3:Y:S01]  /*101b0*/  @!P3 LDG.E.U8 R10, desc[UR30][R6.64+0x9] ;  /* 0x0000091e060ab981 */ /* 0x000ee2000c1e1100 */
[----:B------:R-:W-:-:S02]  /*101c0*/  @!P3 IADD3 R13, P4, P5, R13, UR12, R26 ;  /* 0x0000000c0d0dbc10 */ /* 0x000fc4000fd9e01a */
[----:B------:R-:W-:Y:S01]  /*101d0*/  ISETP.LT.OR P2, PT, R34, 0x11, !P0 ;  /* 0x000000112200780c */ /* 0x000fe20004741670 */
[----:B------:R-:W2:Y:S01]  /*101e0*/  LDL.LU R226, [R1+0x11c] ;  /* 0x00011c0001e27983 */ /* 0x000ea20000300800 */
[----:B-1----:R-:W-:Y:S02]  /*101f0*/  @!P3 IADD3.X R8, R12, UR11, R35, P4, P5 ;  /* 0x0000000b0c08bc10 */ /* 0x002fe4000a7ea423 */
[----:B0-----:R-:W-:-:S09]  /*10200*/  @!P3 IADD3 R4, P4, R13, R4, RZ ;  /* 0x000000040d04b210 */ /* 0x001fd20007f9e0ff */
[----:B------:R-:W0:Y:S01]  /*10210*/  @!P2 LDC.64 R12, c[0x0][0x5c0] ;  /* 0x00017000ff0cab82 */ /* 0x000e220000000a00 */
[----:B------:R-:W-:Y:S01]  /*10220*/  @!P3 IMAD.X R5, R8, 0x1, R5, P4 ;  /* 0x000000010805b824 */ /* 0x000fe200020e0605 */
[----:B------:R-:W-:Y:S02]  /*10230*/  PRMT R8, RZ, 0x7610, R8 ;  /* 0x00007610ff087816 */ /* 0x000fe40000000008 */
[----:B---3--:R-:W-:-:S04]  /*10240*/  LOP3.LUT R10, R10, 0xff, RZ, 0xc0, !PT ;  /* 0x000000ff0a0a7812 */ /* 0x008fc800078ec0ff */
[----:B------:R-:W-:-:S05]  /*10250*/  F2FP.F16.E4M3.UNPACK_B R10, R10 ;  /* 0x0000000aff0a723e */ /* 0x000fca00020006ff */
[----:B------:R-:W-:-:S05]  /*10260*/  HADD2.F32 R10, -RZ, R10.H0_H0 ;  /* 0x2000000aff0a7230 */ /* 0x000fca0000004100 */
[----:B------:R-:W-:-:S04]  /*10270*/  FMUL R10, R10, UR17 ;  /* 0x000000110a0a7c20 */ /* 0x000fc80008400000 */
[----:B----4-:R-:W-:-:S05]  /*10280*/  FFMA R10, R225, UR18, R10 ;  /* 0x00000012e10a7c23 */ /* 0x010fca000800000a */
[----:B------:R-:W-:-:S05]  /*10290*/  F2FP.SATFINITE.E4M3.F32.PACK_AB_MERGE_C R11, RZ, R10, RZ ;  /* 0x0000000aff0b723e */ /* 0x000fca00048070ff */
[----:B------:R1:W-:Y:S04]  /*102a0*/  @!P3 STG.E.U8 desc[UR30][R4.64+0x9], R11 ;  /* 0x0000090b0400b986 */ /* 0x0003e8000c10111e */
[----:B------:R-:W3:Y:S01]  /*102b0*/  @!P2 LDG.E.U8 R8, desc[UR30][R2.64+0x10] ;  /* 0x0000101e0208a981 */ /* 0x000ee2000c1e1100 */
[----:B------:R-:W-:Y:S02]  /*102c0*/  ISETP.LT.OR P3, PT, R34, 0x12, !P0 ;  /* 0x000000122200780c */ /* 0x000fe40004761670 */
[----:B-1----:R-:W-:Y:S02]  /*102d0*/  PRMT R4, RZ, 0x7610, R4 ;  /* 0x00007610ff047816 */ /* 0x002fe40000000004 */
[----:B---3--:R-:W-:-:S04]  /*102e0*/  LOP3.LUT R8, R8, 0xff, RZ, 0xc0, !PT ;  /* 0x000000ff08087812 */ /* 0x008fc800078ec0ff */
[----:B------:R-:W-:-:S05]  /*102f0*/  F2FP.F16.E4M3.UNPACK_B R8, R8 ;  /* 0x00000008ff08723e */ /* 0x000fca00020006ff */
[----:B------:R-:W-:-:S05]  /*10300*/  HADD2.F32 R8, -RZ, R8.H0_H0 ;  /* 0x20000008ff087230 */ /* 0x000fca0000004100 */
[----:B------:R-:W-:Y:S01]  /*10310*/  FMUL R9, R8, UR17 ;  /* 0x0000001108097c20 */ /* 0x000fe20008400000 */
[----:B0-----:R-:W-:-:S03]  /*10320*/  @!P2 IADD3 R8, P4, P5, R26, UR12, R12 ;  /* 0x0000000c1a08ac10 */ /* 0x001fc6000fd9e00c */
[----:B--2---:R-:W-:Y:S01]  /*10330*/  FFMA R10, R227, UR18, R9 ;  /* 0x00000012e30a7c23 */ /* 0x004fe20008000009 */
[----:B------:R-:W-:Y:S01]  /*10340*/  @!P2 IADD3.X R9, R35, UR11, R13, P4, P5 ;  /* 0x0000000b2309ac10 */ /* 0x000fe2000a7ea40d */
[----:B------:R-:W2:Y:S03]  /*10350*/  LDL.LU R227, [R1+0x120] ;  /* 0x0001200001e37983 */ /* 0x000ea60000300800 */
[----:B------:R-:W-:Y:S01]  /*10360*/  F2FP.SATFINITE.E4M3.F32.PACK_AB_MERGE_C R5, RZ, R10, RZ ;  /* 0x0000000aff05723e */ /* 0x000fe200048070ff */
[----:B------:R-:W-:Y:S01]  /*10370*/  IMAD.U32 R15, RZ, RZ, UR10 ;  /* 0x0000000aff0f7e24 */ /* 0x000fe2000f8e00ff */
[----:B------:R-:W0:Y:S01]  /*10380*/  @!P3 LDC.64 R10, c[0x0][0x5c0] ;  /* 0x00017000ff0abb82 */ /* 0x000e220000000a00 */
[----:B------:R-:W-:Y:S01]  /*10390*/  IMAD.U32 R12, RZ, RZ, UR9 ;  /* 0x00000009ff0c7e24 */ /* 0x000fe2000f8e00ff */
[----:B------:R-:W3:Y:S04]  /*103a0*/  LDL.LU R225, [R1+0x124] ;  /* 0x0001240001e17983 */ /* 0x000ee80000300800 */
[----:B------:R1:W-:Y:S04]  /*103b0*/  @!P2 STG.E.U8 desc[UR30][R8.64+0x10], R5 ;  /* 0x000010050800a986 */ /* 0x0003e8000c10111e */
[----:B------:R-:W4:Y:S01]  /*103c0*/  @!P3 LDG.E.U8 R4, desc[UR30][R2.64+0x11] ;  /* 0x0000111e0204b981 */ /* 0x000f22000c1e1100 */
[----:B------:R-:W-:-:S02]  /*103d0*/  ISETP.LT.OR P2, PT, R34, 0x11, !P1 ;  /* 0x000000112200780c */ /* 0x000fc40004f41670 */
[----:B-1----:R-:W-:Y:S02]  /*103e0*/  PRMT R8, RZ, 0x7610, R8 ;  /* 0x00007610ff087816 */ /* 0x002fe40000000008 */
        /* <DEDUP_REMOVED lines=8> */
[----:B------:R-:W0:Y:S03]  /*10470*/  @!P2 LDC.64 R4, c[0x0][0x5c0] ;  /* 0x00017000ff04ab82 */ /* 0x000e260000000a00 */
[----:B------:R1:W-:Y:S04]  /*10480*/  @!P3 STG.E.U8 desc[UR30][R10.64+0x11], R13 ;  /* 0x0000110d0a00b986 */ /* 0x0003e8000c10111e */
[----:B------:R-:W4:Y:S01]  /*10490*/  @!P2 LDG.E.U8 R8, desc[UR30][R6.64+0x10] ;  /* 0x0000101e0608a981 */ /* 0x000f22000c1e1100 */
[----:B------:R-:W-:-:S02]  /*104a0*/  @!P2 IADD3 R15, P4, P5, R15, UR12, R26 ;  /* 0x0000000c0f0fac10 */ /* 0x000fc4000fd9e01a */
[----:B------:R-:W-:Y:S02]  /*104b0*/  ISETP.LT.OR P3, PT, R34, 0x12, !P1 ;  /* 0x000000122200780c */ /* 0x000fe40004f61670 */
[----:B-1----:R-:W-:Y:S02]  /*104c0*/  @!P2 IADD3.X R10, R12, UR11, R35, P4, P5 ;  /* 0x0000000b0c0aac10 */ /* 0x002fe4000a7ea423 */
[----:B----4-:R-:W-:-:S04]  /*104d0*/  LOP3.LUT R8, R8, 0xff, RZ, 0xc0, !PT ;  /* 0x000000ff08087812 */ /* 0x010fc800078ec0ff */
        /* <DEDUP_REMOVED lines=12> */
[----:B------:R-:W4:Y:S01]  /*105a0*/  @!P3 LDG.E.U8 R10, desc[UR30][R6.64+0x11] ;  /* 0x0000111e060ab981 */ /* 0x000f22000c1e1100 */
        /* <DEDUP_REMOVED lines=8> */
[----:B----4-:R-:W-:-:S04]  /*10630*/  LOP3.LUT R10, R10, 0xff, RZ, 0xc0, !PT ;  /* 0x000000ff0a0a7812 */ /* 0x010fc800078ec0ff */
[----:B------:R-:W-:-:S05]  /*10640*/  F2FP.F16.E4M3.UNPACK_B R10, R10 ;  /* 0x0000000aff0a723e */ /* 0x000fca00020006ff */
[----:B------:R-:W-:-:S05]  /*10650*/  HADD2.F32 R10, -RZ, R10.H0_H0 ;  /* 0x2000000aff0a7230 */ /* 0x000fca0000004100 */
[----:B------:R-:W-:-:S04]  /*10660*/  FMUL R10, R10, UR17 ;  /* 0x000000110a0a7c20 */ /* 0x000fc80008400000 */
[----:B---3--:R-:W-:-:S05]  /*10670*/  FFMA R10, R225, UR18, R10 ;  /* 0x00000012e10a7c23 */ /* 0x008fca000800000a */
        /* <DEDUP_REMOVED lines=12> */
[----:B------:R-:W2:Y:S01]  /*10740*/  LDL.LU R227, [R1+0x130] ;  /* 0x0001300001e37983 */ /* 0x000ea20000300800 */
[----:B------:R-:W0:Y:S02]  /*10750*/  @!P3 LDC.64 R12, c[0x0][0x5c0] ;  /* 0x00017000ff0cbb82 */ /* 0x000e240000000a00 */
[----:B------:R-:W-:Y:S01]  /*10760*/  F2FP.SATFINITE.E4M3.F32.PACK_AB_MERGE_C R11, RZ, R10, RZ ;  /* 0x0000000aff0b723e */ /* 0x000fe200048070ff */
[----:B------:R-:W3:Y:S04]  /*10770*/  LDL.LU R225, [R1+0x134] ;  /* 0x0001340001e17983 */ /* 0x000ee80000300800 */
[----:B------:R1:W-:Y:S04]  /*10780*/  @!P2 STG.E.U8 desc[UR30][R8.64+0x18], R11 ;  /* 0x0000180b0800a986 */ /* 0x0003e8000c10111e */
[----:B------:R-:W4:Y:S01]  /*10790*/  @!P3 LDG.E.U8 R4, desc[UR30][R2.64+0x19] ;  /* 0x0000191e0204b981 */ /* 0x000f22000c1e1100 */
[----:B------:R-:W-:-:S02]  /*107a0*/  ISETP.LT.OR P2, PT, R34, 0x19, !P1 ;  /* 0x000000192200780c */ /* 0x000fc40004f41670 */
[----:B-1----:R-:W-:Y:S02]  /*107b0*/  PRMT R8, RZ, 0x7610, R8 ;  /* 0x00007610ff087816 */ /* 0x002fe40000000008 */
[----:B----4-:R-:W-:-:S04]  /*107c0*/  LOP3.LUT R4, R4, 0xff, RZ, 0xc0, !PT ;  /* 0x000000ff04047812 */ /* 0x010fc800078ec0ff */
[----:B------:R-:W-:-:S05]  /*107d0*/  F2FP.F16.E4M3.UNPACK_B R4, R4 ;  /* 0x00000004ff04723e */ /* 0x000fca00020006ff */
[----:B------:R-:W-:-:S05]  /*107e0*/  HADD2.F32 R4, -RZ, R4.H0_H0 ;  /* 0x20000004ff047230 */ /* 0x000fca0000004100 */
[----:B------:R-:W-:Y:S01]  /*107f0*/  FMUL R5, R4, UR17 ;  /* 0x0000001104057c20 */ /* 0x000fe20008400000 */
[----:B0-----:R-:W-:-:S03]  /*10800*/  @!P3 IADD3 R4, P4, P5, R26, UR12, R12 ;  /* 0x0000000c1a04bc10 */ /* 0x001fc6000fd9e00c */
[----:B------:R-:W-:Y:S01]  /*10810*/  FFMA R10, R226, UR18, R5 ;  /* 0x00000012e20a7c23 */ /* 0x000fe20008000005 */
[----:B------:R-:W-:Y:S02]  /*10820*/  @!P3 IADD3.X R5, R35, UR11, R13, P4, P5 ;  /* 0x0000000b2305bc10 */ /* 0x000fe4000a7ea40d */
[----:B------:R-:W0:Y:S02]  /*10830*/  @!P2 LDC.64 R12, c[0x0][0x5c0] ;  /* 0x00017000ff0cab82 */ /* 0x000e240000000a00 */
[----:B------:R-:W-:-:S05]  /*10840*/  F2FP.SATFINITE.E4M3.F32.PACK_AB_MERGE_C R9, RZ, R10, RZ ;  /* 0x0000000aff09723e */ /* 0x000fca00048070ff */
[----:B------:R0:W-:Y:S04]  /*10850*/  @!P3 STG.E.U8 desc[UR30][R4.64+0x19], R9 ;  /* 0x000019090400b986 */ /* 0x0001e8000c10111e */
[----:B------:R-:W4:Y:S01]  /*10860*/  @!P2 LDG.E.U8 R8, desc[UR30][R6.64+0x18] ;  /* 0x0000181e0608a981 */ /* 0x000f22000c1e1100 */
[----:B------:R-:W-:Y:S02]  /*10870*/  IMAD.U32 R11, RZ, RZ, UR10 ;  /* 0x0000000aff0b7e24 */ /* 0x000fe4000f8e00ff */
[----:B------:R-:W-:-:S03]  /*10880*/  IMAD.U32 R10, RZ, RZ, UR9 ;  /* 0x00000009ff0a7e24 */ /* 0x000fc6000f8e00ff */
[----:B------:R-:W-:Y:S02]  /*10890*/  @!P2 IADD3 R11, P4, P5, R11, UR12, R26 ;  /* 0x0000000c0b0bac10 */ /* 0x000fe4000fd9e01a */
[----:B------:R-:W-:Y:S02]  /*108a0*/  ISETP.LT.OR P3, PT, R34, 0x1a, !P1 ;  /* 0x0000001a2200780c */ /* 0x000fe40004f61670 */
[----:B------:R-:W-:Y:S02]  /*108b0*/  @!P2 IADD3.X R10, R10, UR11, R35, P4, P5 ;  /* 0x0000000b0a0aac10 */ /* 0x000fe4000a7ea423 */
[----:B0-----:R-:W-:-:S05]  /*108c0*/  @!P2 IADD3 R4, P4, R11, R12, RZ ;  /* 0x0000000c0b04a210 */ /* 0x001fca0007f9e0ff */
[----:B------:R-:W-:-:S04]  /*108d0*/  @!P2 IMAD.X R5, R10, 0x1, R13, P4 ;  /* 0x000000010a05a824 */ /* 0x000fc800020e060d */
[----:B------:R-:W0:Y:S01]  /*108e0*/  @!P3 LDC.64 R12, c[0x0][0x5c0] ;  /* 0x00017000ff0cbb82 */ /* 0x000e220000000a00 */
        /* <DEDUP_REMOVED lines=13> */
[----:B------:R-:W-:-:S02]  /*109c0*/  @!P3 IADD3 R11, P4, P5, R11, UR12, R26 ;  /* 0x0000000c0b0bbc10 */ /* 0x000fc4000fd9e01a */
[----:B------:R-:W-:Y:S02]  /*109d0*/  ISETP.LT.OR P2, PT, R34, 0x21, !P0 ;  /* 0x000000212200780c */ /* 0x000fe40004741670 */
[----:B------:R-:W-:Y:S02]  /*109e0*/  @!P3 IADD3.X R10, R10, UR11, R35, P4, P5 ;  /* 0x0000000b0a0abc10 */ /* 0x000fe4000a7ea423 */
[----:B0-----:R-:W-:-:S05]  /*109f0*/  @!P3 IADD3 R4, P4, R11, R12, RZ ;  /* 0x0000000c0b04b210 */ /* 0x001fca0007f9e0ff */
[----:B------:R-:W-:-:S04]  /*10a00*/  @!P3 IMAD.X R5, R10, 0x1, R13, P4 ;  /* 0x000000010a05b824 */ /* 0x000fc800020e060d */
[----:B------:R-:W0:Y:S01]  /*10a10*/  @!P2 LDC.64 R12, c[0x0][0x5c0] ;  /* 0x00017000ff0cab82 */ /* 0x000e220000000a00 */
        /* <DEDUP_REMOVED lines=352> */
[----:B------:R-:W-:Y:S01]  /*12020*/  @!P3 IADD3.X R5, R35, UR11, R13, P4, P5 ;  /* 0x0000000b2305bc10 */ /* 0x000fe2000a7ea40d */
[----:B------:R-:W-:Y:S01]  /*12030*/  IMAD.U32 R11, RZ, RZ, UR10 ;  /* 0x0000000aff0b7e24 */ /* 0x000fe2000f8e00ff */
[----:B------:R-:W0:Y:S01]  /*12040*/  @!P2 LDC.64 R12, c[0x0][0x5c0] ;  /* 0x00017000ff0cab82 */ /* 0x000e220000000a00 */
[----:B------:R-:W4:Y:S01]  /*12050*/  LDL.LU R226, [R1+0x198] ;  /* 0x0001980001e27983 */ /* 0x000f220000300800 */
[----:B------:R-:W-:-:S05]  /*12060*/  F2FP.SATFINITE.E4M3.F32.PACK_AB_MERGE_C R9, RZ, R10, RZ ;  /* 0x0000000aff09723e */ /* 0x000fca00048070ff */
[----:B------:R0:W-:Y:S04]  /*12070*/  @!P3 STG.E.U8 desc[UR30][R4.64+0x49], R9 ;  /* 0x000049090400b986 */ /* 0x0001e8000c10111e */
[----:B------:R-:W2:Y:S01]  /*12080*/  @!P2 LDG.E.U8 R8, desc[UR30][R6.64+0x48] ;  /* 0x0000481e0608a981 */ /* 0x000ea2000c1e1100 */
[----:B------:R-:W-:Y:S01]  /*12090*/  IMAD.U32 R10, RZ, RZ, UR9 ;  /* 0x00000009ff0a7e24 */ /* 0x000fe2000f8e00ff */
[----:B------:R-:W-:Y:S02]  /*120a0*/  @!P2 IADD3 R11, P4, P5, R11, UR12, R26 ;  /* 0x0000000c0b0bac10 */ /* 0x000fe4000fd9e01a */
[----:B------:R-:W-:Y:S02]  /*120b0*/  ISETP.LT.OR P3, PT, R34, 0x4a, !P1 ;  /* 0x0000004a2200780c */ /* 0x000fe40004f61670 */
[----:B------:R-:W-:-:S02]  /*120c0*/  @!P2 IADD3.X R10, R10, UR11, R35, P4, P5 ;  /* 0x0000000b0a0aac10 */ /* 0x000fc4000a7ea423 */
[----:B0-----:R-:W-:-:S05]  /*120d0*/  @!P2 IADD3 R4, P4, R11, R12, RZ ;  /* 0x0000000c0b04a210 */ /* 0x001fca0007f9e0ff */
[----:B------:R-:W-:-:S04]  /*120e0*/  @!P2 IMAD.X R5, R10, 0x1, R13, P4 ;  /* 0x000000010a05a824 */ /* 0x000fc800020e060d */
[----:B------:R-:W0:Y:S01]  /*120f0*/  @!P3 LDC.64 R12, c[0x0][0x5c0] ;  /* 0x00017000ff0cbb82 */ /* 0x000e220000000a00 */
        /* <DEDUP_REMOVED lines=10> */
[----:B------:R-:W3:Y:S01]  /*121a0*/  @!P3 LDG.E.U8 R8, desc[UR30][R6.64+0x49] ;  /* 0x0000491e0608b981 */ /* 0x000ee2000c1e1100 */
[----:B------:R-:W-:Y:S01]  /*121b0*/  IMAD.U32 R10, RZ, RZ, UR9 ;  /* 0x00000009ff0a7e24 */ /* 0x000fe2000f8e00ff */
[----:B------:R-:W-:Y:S02]  /*121c0*/  @!P3 IADD3 R11, P4, P5, R11, UR12, R26 ;  /* 0x0000000c0b0bbc10 */ /* 0x000fe4000fd9e01a */
[----:B------:R-:W-:Y:S02]  /*121d0*/  ISETP.LT.OR P2, PT, R34, 0x51, !P0 ;  /* 0x000000512200780c */ /* 0x000fe40004741670 */
[----:B------:R-:W-:-:S02]  /*121e0*/  @!P3 IADD3.X R10, R10, UR11, R35, P4, P5 ;  /* 0x0000000b0a0abc10 */ /* 0x000fc4000a7ea423 */
        /* <DEDUP_REMOVED lines=19> */
[----:B----4-:R-:W-:Y:S01]  /*12320*/  FFMA R10, R226, UR18, R9 ;  /* 0x00000012e20a7c23 */ /* 0x010fe20008000009 */
[----:B------:R-:W-:Y:S01]  /*12330*/  @!P2 IADD3.X R9, R35, UR11, R13, P4, P5 ;  /* 0x0000000b2309ac10 */ /* 0x000fe2000a7ea40d */
[----:B------:R-:W3:Y:S01]  /*12340*/  LDL.LU R226, [R1+0x1a0] ;  /* 0x0001a00001e27983 */ /* 0x000ee20000300800 */
[----:B------:R-:W0:Y:S02]  /*12350*/  @!P3 LDC.64 R12, c[0x0][0x5c0] ;  /* 0x00017000ff0cbb82 */ /* 0x000e240000000a00 */
[----:B------:R-:W-:-:S05]  /*12360*/  F2FP.SATFINITE.E4M3.F32.PACK_AB_MERGE_C R11, RZ, R10, RZ ;  /* 0x0000000aff0b723e */ /* 0x000fca00048070ff */
[----:B------:R1:W-:Y:S04]  /*12370*/  @!P2 STG.E.U8 desc[UR30][R8.64+0x50], R11 ;  /* 0x0000500b0800a986 */ /* 0x0003e8000c10111e */
[----:B------:R-:W4:Y:S01]  /*12380*/  @!P3 LDG.E.U8 R4, desc[UR30][R2.64+0x51] ;  /* 0x0000511e0204b981 */ /* 0x000f22000c1e1100 */
[----:B------:R-:W-:Y:S02]  /*12390*/  ISETP.LT.OR P2, PT, R34, 0x51, !P1 ;  /* 0x000000512200780c */ /* 0x000fe40004f41670 */
[----:B-1----:R-:W-:Y:S02]  /*123a0*/  PRMT R8, RZ, 0x7610, R8 ;  /* 0x00007610ff087816 */ /* 0x002fe40000000008 */
[----:B----4-:R-:W-:-:S04]  /*123b0*/  LOP3.LUT R4, R4, 0xff, RZ, 0xc0, !PT ;  /* 0x000000ff04047812 */ /* 0x010fc800078ec0ff */
[----:B------:R-:W-:-:S05]  /*123c0*/  F2FP.F16.E4M3.UNPACK_B R4, R4 ;  /* 0x00000004ff04723e */ /* 0x000fca00020006ff */
[----:B------:R-:W-:-:S05]  /*123d0*/  HADD2.F32 R4, -RZ, R4.H0_H0 ;  /* 0x20000004ff047230 */ /* 0x000fca0000004100 */
[----:B------:R-:W-:Y:S01]  /*123e0*/  FMUL R5, R4, UR17 ;  /* 0x0000001104057c20 */ /* 0x000fe20008400000 */
[----:B0-----:R-:W-:-:S03]  /*123f0*/  @!P3 IADD3 R4, P4, P5, R26, UR12, R12 ;  /* 0x0000000c1a04bc10 */ /* 0x001fc6000fd9e00c */
[----:B--2---:R-:W-:Y:S01]  /*12400*/  FFMA R10, R227, UR18, R5 ;  /* 0x00000012e30a7c23 */ /* 0x004fe20008000005 */
[----:B------:R-:W-:Y:S01]  /*12410*/  @!P3 IADD3.X R5, R35, UR11, R13, P4, P5 ;  /* 0x0000000b2305bc10 */ /* 0x000fe2000a7ea40d */
[----:B------:R-:W-:Y:S01]  /*12420*/  IMAD.U32 R11, RZ, RZ, UR10 ;  /* 0x0000000aff0b7e24 */ /* 0x000fe2000f8e00ff */
[----:B------:R-:W0:Y:S01]  /*12430*/  @!P2 LDC.64 R12, c[0x0][0x5c0] ;  /* 0x00017000ff0cab82 */ /* 0x000e220000000a00 */
[----:B------:R-:W2:Y:S01]  /*12440*/  LDL.LU R227, [R1+0x1a4] ;  /* 0x0001a40001e37983 */ /* 0x000ea20000300800 */
[----:B------:R-:W-:Y:S02]  /*12450*/  F2FP.SATFINITE.E4M3.F32.PACK_AB_MERGE_C R9, RZ, R10, RZ ;  /* 0x0000000aff09723e */ /* 0x000fe400048070ff */
[----:B------:R-:W-:Y:S01]  /*12460*/  @!P2 IADD3 R11, P4, P5, R11, UR12, R26 ;  /* 0x0000000c0b0bac10 */ /* 0x000fe2000fd9e01a */
[----:B------:R-:W4:Y:S04]  /*12470*/  LDL.LU R225, [R1+0x1a8] ;  /* 0x0001a80001e17983 */ /* 0x000f280000300800 */
[----:B------:R0:W-:Y:S04]  /*12480*/  @!P3 STG.E.U8 desc[UR30][R4.64+0x51], R9 ;  /* 0x000051090400b986 */ /* 0x0001e8000c10111e */
[----:B------:R-:W3:Y:S01]  /*12490*/  @!P2 LDG.E.U8 R8, desc[UR30][R6.64+0x50] ;  /* 0x0000501e0608a981 */ /* 0x000ee2000c1e1100 */
[----:B------:R-:W-:Y:S01]  /*124a0*/  IMAD.U32 R10, RZ, RZ, UR9 ;  /* 0x00000009ff0a7e24 */ /* 0x000fe2000f8e00ff */
[----:B------:R-:W-:-:S04]  /*124b0*/  ISETP.LT.OR P3, PT, R34, 0x52, !P1 ;  /* 0x000000522200780c */ /* 0x000fc80004f61670 */
[----:B------:R-:W-:Y:S02]  /*124c0*/  @!P2 IADD3.X R10, R10, UR11, R35, P4, P5 ;  /* 0x0000000b0a0aac10 */ /* 0x000fe4000a7ea423 */
[----:B0-----:R-:W-:-:S05]  /*124d0*/  @!P2 IADD3 R4, P4, R11, R12, RZ ;  /* 0x0000000c0b04a210 */ /* 0x001fca0007f9e0ff */
[----:B------:R-:W-:Y:S02]  /*124e0*/  @!P2 IMAD.X R5, R10, 0x1, R13, P4 ;  /* 0x000000010a05a824 */ /* 0x000fe400020e060d */
[----:B------:R-:W0:Y:S01]  /*124f0*/  @!P3 LDC.64 R12, c[0x0][0x5c0] ;  /* 0x00017000ff0cbb82 */ /* 0x000e220000000a00 */
        /* <DEDUP_REMOVED lines=40> */
[----:B------:R4:W3:Y:S01]  /*12780*/  @!P0 LDG.E.U8 R4, desc[UR30][R2.64+0x59] ;  /* 0x0000591e02048981 */ /* 0x0008e2000c1e1100 */
[----:B------:R-:W-:Y:S02]  /*12790*/  ISETP.LT.OR P2, PT, R34, 0x59, !P1 ;  /* 0x000000592200780c */ /* 0x000fe40004f41670 */
[----:B----4-:R-:W-:Y:S02]  /*127a0*/  PRMT R2, RZ, 0x7610, R2 ;  /* 0x00007610ff027816 */ /* 0x010fe40000000002 */
[----:B---3--:R-:W-:-:S04]  /*127b0*/  LOP3.LUT R4, R4, 0xff, RZ, 0xc0, !PT ;  /* 0x000000ff04047812 */ /* 0x008fc800078ec0ff */
[----:B------:R-:W-:-:S05]  /*127c0*/  F2FP.F16.E4M3.UNPACK_B R4, R4 ;  /* 0x00000004ff04723e */ /* 0x000fca00020006ff */
[----:B------:R-:W-:-:S05]  /*127d0*/  HADD2.F32 R4, -RZ, R4.H0_H0 ;  /* 0x20000004ff047230 */ /* 0x000fca0000004100 */
[----:B------:R-:W-:Y:S01]  /*127e0*/  FMUL R5, R4, UR17 ;  /* 0x0000001104057c20 */ /* 0x000fe20008400000 */
[----:B0-----:R-:W-:-:S03]  /*127f0*/  @!P0 IADD3 R4, P3, P4, R26, UR12, R12 ;  /* 0x0000000c1a048c10 */ /* 0x001fc6000fc7e00c */
[----:B------:R-:W-:Y:S01]  /*12800*/  FFMA R10, R226, UR18, R5 ;  /* 0x00000012e20a7c23 */ /* 0x000fe20008000005 */
[----:B------:R-:W-:Y:S01]  /*12810*/  @!P0 IADD3.X R5, R35, UR11, R13, P3, P4 ;  /* 0x0000000b23058c10 */ /* 0x000fe20009fe840d */
[----:B-1----:R-:W-:Y:S01]  /*12820*/  IMAD.U32 R11, RZ, RZ, UR10 ;  /* 0x0000000aff0b7e24 */ /* 0x002fe2000f8e00ff */
[----:B------:R-:W0:Y:S01]  /*12830*/  @!P2 LDC.64 R12, c[0x0][0x5c0] ;  /* 0x00017000ff0cab82 */ /* 0x000e220000000a00 */
[----:B------:R-:W-:Y:S01]  /*12840*/  IMAD.U32 R8, RZ, RZ, UR9 ;  /* 0x00000009ff087e24 */ /* 0x000fe2000f8e00ff */
[----:B------:R-:W-:Y:S01]  /*12850*/  F2FP.SATFINITE.E4M3.F32.PACK_AB_MERGE_C R9, RZ, R10, RZ ;  /* 0x0000000aff09723e */ /* 0x000fe200048070ff */
[----:B------:R-:W3:Y:S04]  /*12860*/  LDL.LU R226, [R1+0x1b4] ;  /* 0x0001b40001e27983 */ /* 0x000ee80000300800 */
[----:B------:R2:W-:Y:S04]  /*12870*/  @!P0 STG.E.U8 desc[UR30][R4.64+0x59], R9 ;  /* 0x0000590904008986 */ /* 0x0005e8000c10111e */
[----:B------:R-:W4:Y:S01]  /*12880*/  @!P2 LDG.E.U8 R2, desc[UR30][R6.64+0x58] ;  /* 0x0000581e0602a981 */ /* 0x000f22000c1e1100 */
[----:B------:R-:W-:-:S02]  /*12890*/  @!P2 IADD3 R11, P0, P3, R11, UR12, R26 ;  /* 0x0000000c0b0bac10 */ /* 0x000fc4000fb1e01a */
[----:B------:R-:W-:Y:S02]  /*128a0*/  ISETP.LT.OR P1, PT, R34, 0x5a, !P1 ;  /* 0x0000005a2200780c */ /* 0x000fe40004f21670 */
[----:B------:R-:W-:Y:S02]  /*128b0*/  @!P2 IADD3.X R8, R8, UR11, R35, P0, P3 ;  /* 0x0000000b0808ac10 */ /* 0x000fe400087e6423 */
[----:B----4-:R-:W-:-:S04]  /*128c0*/  LOP3.LUT R2, R2, 0xff, RZ, 0xc0, !PT ;  /* 0x000000ff02027812 */ /* 0x010fc800078ec0ff */
[----:B------:R-:W-:-:S05]  /*128d0*/  F2FP.F16.E4M3.UNPACK_B R2, R2 ;  /* 0x00000002ff02723e */ /* 0x000fca00020006ff */
[----:B------:R-:W-:-:S05]  /*128e0*/  HADD2.F32 R2, -RZ, R2.H0_H0 ;  /* 0x20000002ff027230 */ /* 0x000fca0000004100 */
[----:B------:R-:W-:Y:S01]  /*128f0*/  FMUL R3, R2, UR17 ;  /* 0x0000001102037c20 */ /* 0x000fe20008400000 */
[----:B0-----:R-:W-:Y:S02]  /*12900*/  @!P2 IADD3 R2, P4, R11, R12, RZ ;  /* 0x0000000c0b02a210 */ /* 0x001fe40007f9e0ff */
[----:B------:R-:W0:Y:S01]  /*12910*/  @!P1 LDC.64 R10, c[0x0][0x5c0] ;  /* 0x00017000ff0a9b82 */ /* 0x000e220000000a00 */
[----:B--2---:R-:W-:Y:S02]  /*12920*/  FFMA R4, R227, UR18, R3 ;  /* 0x00000012e3047c23 */ /* 0x004fe40008000003 */
[----:B------:R-:W-:Y:S01]  /*12930*/  @!P2 IMAD.X R3, R8, 0x1, R13, P4 ;  /* 0x000000010803a824 */ /* 0x000fe200020e060d */
[----:B------:R-:W-:Y:S01]  /*12940*/  IADD3 R5, P0, R37, 0x180, RZ ;  /* 0x0000018025057810 */ /* 0x000fe20007f1e0ff */
[----:B------:R-:W-:Y:S01]  /*12950*/  IMAD.U32 R12, RZ, RZ, UR9 ;  /* 0x00000009ff0c7e24 */ /* 0x000fe2000f8e00ff */
[----:B------:R-:W-:Y:S01]  /*12960*/  F2FP.SATFINITE.E4M3.F32.PACK_AB_MERGE_C R9, RZ, R4, RZ ;  /* 0x00000004ff09723e */ /* 0x000fe200048070ff */
[----:B------:R-:W2:Y:S01]  /*12970*/  LDL.LU R227, [R1+0x1b8] ;  /* 0x0001b80001e37983 */ /* 0x000ea20000300800 */
[----:B------:R-:W-:-:S03]  /*12980*/  PRMT R4, RZ, 0x7610, R4 ;  /* 0x00007610ff047816 */ /* 0x000fc60000000004 */
[----:B------:R1:W-:Y:S04]  /*12990*/  @!P2 STG.E.U8 desc[UR30][R2.64+0x58], R9 ;  /* 0x000058090200a986 */ /* 0x0003e8000c10111e */
[----:B------:R4:W3:Y:S01]  /*129a0*/  @!P1 LDG.E.U8 R4, desc[UR30][R6.64+0x59] ;  /* 0x0000591e06049981 */ /* 0x0008e2000c1e1100 */
[----:B------:R-:W-:Y:S02]  /*129b0*/  IMAD.U32 R13, RZ, RZ, UR10 ;  /* 0x0000000aff0d7e24 */ /* 0x000fe4000f8e00ff */
[----:B------:R-:W-:Y:S01]  /*129c0*/  IMAD.X R8, RZ, RZ, R41, P0 ;  /* 0x000000ffff087224 */ /* 0x000fe200000e0629 */
[----:B------:R-:W-:-:S03]  /*129d0*/  ISETP.GE.AND P0, PT, R36, 0x181, PT ;  /* 0x000001812400780c */ /* 0x000fc60003f06270 */
[----:B------:R-:W-:Y:S01]  /*129e0*/  IMAD R8, R8, UR20, RZ ;  /* 0x0000001408087c24 */ /* 0x000fe2000f8e02ff */
[----:B----4-:R-:W-:Y:S01]  /*129f0*/  @!P1 IADD3 R7, P4, P5, R13, UR12, R26 ;  /* 0x0000000c0d079c10 */ /* 0x010fe2000fd9e01a */
[----:B-1----:R-:W-:Y:S01]  /*12a00*/  IMAD.WIDE.U32 R2, R5, UR20, R32 ;  /* 0x0000001405027c25 */ /* 0x002fe2000f8e0020 */
[----:B------:R-:W-:Y:S02]  /*12a10*/  ISETP.LT.OR P2, PT, R34, 0x1, !P0 ;  /* 0x000000012200780c */ /* 0x000fe40004741670 */
[----:B0-----:R-:W-:Y:S01]  /*12a20*/  @!P1 IADD3 R6, P3, R7, R10, RZ ;  /* 0x0000000a07069210 */ /* 0x001fe20007f7e0ff */
[----:B------:R-:W-:Y:S01]  /*12a30*/  IMAD R5, R5, UR21, R8 ;  /* 0x0000001505057c24 */ /* 0x000fe2000f8e0208 */
[----:B------:R-:W-:Y:S02]  /*12a40*/  @!P1 IADD3.X R10, R12, UR11, R35, P4, P5 ;  /* 0x0000000b0c0a9c10 */ /* 0x000fe4000a7ea423 */
[----:B------:R-:W-:-:S03]  /*12a50*/  IADD3 R2, P4, R2, UR22, RZ ;  /* 0x0000001602027c10 */ /* 0x000fc6000ff9e0ff */
[----:B------:R-:W-:Y:S01]  /*12a60*/  @!P1 IMAD.X R7, R10, 0x1, R11, P3 ;  /* 0x000000010a079824 */ /* 0x000fe200018e060b */
[----:B------:R-:W-:-:S03]  /*12a70*/  IADD3.X R3, R3, UR23, R5, P4, !PT ;  /* 0x0000001703037c10 */ /* 0x000fc6000a7fe405 */
[----:B------:R-:W0:Y:S01]  /*12a80*/  @!P2 LDC.64 R10, c[0x0][0x5c0] ;  /* 0x00017000ff0aab82 */ /* 0x000e220000000a00 */
[----:B---3--:R-:W-:-:S04]  /*12a90*/  LOP3.LUT R4, R4, 0xff, RZ, 0xc0, !PT ;  /* 0x000000ff04047812 */ /* 0x008fc800078ec0ff */
[----:B------:R-:W-:-:S05]  /*12aa0*/  F2FP.F16.E4M3.UNPACK_B R4, R4 ;  /* 0x00000004ff04723e */ /* 0x000fca00020006ff */
[----:B------:R-:W-:-:S05]  /*12ab0*/  HADD2.F32 R4, -RZ, R4.H0_H0 ;  /* 0x20000004ff047230 */ /* 0x000fca0000004100 */
[----:B------:R-:W-:-:S04]  /*12ac0*/  FMUL R4, R4, UR17 ;  /* 0x0000001104047c20 */ /* 0x000fc80008400000 */
[----:B------:R-:W-:Y:S01]  /*12ad0*/  FFMA R4, R226, UR18, R4 ;  /* 0x00000012e2047c23 */ /* 0x000fe20008000004 */
[----:B------:R-:W-:Y:S01]  /*12ae0*/  @!P2 IMAD.MOV.U32 R5, RZ, RZ, R35 ;  /* 0x000000ffff05a224 */ /* 0x000fe200078e0023 */
[----:B------:R-:W-:Y:S01]  /*12af0*/  ISETP.LT.OR P3, PT, R34, 0x2, !P0 ;  /* 0x000000022200780c */ /* 0x000fe20004761670 */
[----:B------:R-:W3:Y:S02]  /*12b00*/  LDL.LU R226, [R1+0x1bc] ;  /* 0x0001bc0001e27983 */ /* 0x000ee40000300800 */
[----:B------:R-:W-:Y:S02]  /*12b10*/  F2FP.SATFINITE.E4M3.F32.PACK_AB_MERGE_C R9, RZ, R4, RZ ;  /* 0x00000004ff09723e */ /* 0x000fe400048070ff */
[----:B------:R-:W-:-:S03]  /*12b20*/  PRMT R4, RZ, 0x7610, R4 ;  /* 0x00007610ff047816 */ /* 0x000fc60000000004 */
[----:B------:R1:W-:Y:S04]  /*12b30*/  @!P1 STG.E.U8 desc[UR30][R6.64+0x59], R9 ;  /* 0x0000590906009986 */ /* 0x0003e8000c10111e */
[----:B------:R-:W4:Y:S01]  /*12b40*/  @!P2 LDG.E.U8 R4, desc[UR30][R2.64] ;  /* 0x0000001e0204a981 */ /* 0x000f22000c1e1100 */
[----:B-1----:R-:W-:Y:S01]  /*12b50*/  @!P2 IMAD R6, R25, 0x180, RZ ;  /* 0x000001801906a824 */ /* 0x002fe200078e02ff */
[----:B----4-:R-:W-:-:S04]  /*12b60*/  LOP3.LUT R4, R4, 0xff, RZ, 0xc0, !PT ;  /* 0x000000ff04047812 */ /* 0x010fc800078ec0ff */
[----:B------:R-:W-:-:S05]  /*12b70*/  F2FP.F16.E4M3.UNPACK_B R4, R4 ;  /* 0x00000004ff04723e */ /* 0x000fca00020006ff */
[----:B------:R-:W-:-:S05]  /*12b80*/  HADD2.F32 R4, -RZ, R4.H0_H0 ;  /* 0x20000004ff047230 */ /* 0x000fca0000004100 */
[----:B------:R-:W-:Y:S01]  /*12b90*/  FMUL R8, R4, UR17 ;  /* 0x0000001104087c20 */ /* 0x000fe20008400000 */
[----:B------:R-:W-:-:S04]  /*12ba0*/  @!P2 IMAD.MOV.U32 R4, RZ, RZ, R26 ;  /* 0x000000ffff04a224 */ /* 0x000fc800078e001a */
[----:B------:R-:W-:-:S04]  /*12bb0*/  @!P2 IMAD.WIDE.U32 R4, R24, 0x180, R4 ;  /* 0x000001801804a825 */ /* 0x000fc800078e0004 */
[----:B--2---:R-:W-:Y:S02]  /*12bc0*/  FFMA R8, R227, UR18, R8 ;  /* 0x00000012e3087c23 */ /* 0x004fe40008000008 */
[----:B------:R-:W2:Y:S01]  /*12bd0*/  LDL.LU R227, [R1+0x1c0] ;  /* 0x0001c00001e37983 */ /* 0x000ea20000300800 */
[----:B0-----:R-:W-:Y:S02]  /*12be0*/  @!P2 IADD3 R4, P1, R4, R10, RZ ;  /* 0x0000000a0404a210 */ /* 0x001fe40007f3e0ff */
[----:B------:R-:W-:Y:S01]  /*12bf0*/  F2FP.SATFINITE.E4M3.F32.PACK_AB_MERGE_C R7, RZ, R8, RZ ;  /* 0x00000008ff07723e */ /* 0x000fe200048070ff */
[----:B------:R-:W4:Y:S01]  /*12c00*/  LDL.LU R225, [R1+0x1c4] ;  /* 0x0001c40001e17983 */ /* 0x000f220000300800 */
[--C-:B------:R-:W-:Y:S02]  /*12c10*/  @!P2 IADD3.X R5, R11, R5, R6.reuse, P1, !PT ;  /* 0x000000050b05a210 */ /* 0x100fe40000ffe406 */
[----:B------:R-:W-:Y:S01]  /*12c20*/  PRMT R6, RZ, 0x7610, R6 ;  /* 0x00007610ff067816 */ /* 0x000fe20000000006 */
[----:B------:R-:W0:Y:S02]  /*12c30*/  @!P3 LDC.64 R10, c[0x0][0x5c0] ;  /* 0x00017000ff0abb82 */ /* 0x000e240000000a00 */
[----:B------:R1:W-:Y:S04]  /*12c40*/  @!P2 STG.E.U8 desc[UR30][R4.64], R7 ;  /* 0x000000070400a986 */ /* 0x0003e8000c10111e */
[----:B------:R-:W3:Y:S01]  /*12c50*/  @!P3 LDG.E.U8 R6, desc[UR30][R2.64+0x1] ;  /* 0x0000011e0206b981 */ /* 0x000ee2000c1e1100 */
[----:B------:R-:W-:Y:S01]  /*12c60*/  IADD3 R37, P1, R37, 0x188, RZ ;  /* 0x0000018825257810 */ /* 0x000fe20007f3e0ff */
[----:B-1----:R-:W-:-:S02]  /*12c70*/  @!P3 IMAD.MOV.U32 R4, RZ, RZ, R26 ;  /* 0x000000ffff04b224 */ /* 0x002fc400078e001a */
[----:B------:R-:W-:Y:S02]  /*12c80*/  @!P3 IMAD.MOV.U32 R5, RZ, RZ, R35 ;  /* 0x000000ffff05b224 */ /* 0x000fe400078e0023 */
[----:B------:R-:W-:Y:S01]  /*12c90*/  IMAD.X R40, RZ, RZ, R41, P1 ;  /* 0x000000ffff287224 */ /* 0x000fe200008e0629 */
[----:B------:R-:W-:Y:S01]  /*12ca0*/  ISETP.GE.AND P1, PT, R36, 0x189, PT ;  /* 0x000001892400780c */ /* 0x000fe20003f26270 */
[----:B------:R-:W-:-:S03]  /*12cb0*/  @!P3 IMAD.WIDE.U32 R4, R24, 0x180, R4 ;  /* 0x000001801804b825 */ /* 0x000fc600078e0004 */
[----:B------:R-:W-:Y:S01]  /*12cc0*/  ISETP.LT.OR P2, PT, R34, 0x1, !P1 ;  /* 0x000000012200780c */ /* 0x000fe20004f41670 */
[----:B------:R-:W-:Y:S02]  /*12cd0*/  IMAD R40, R40, UR20, RZ ;  /* 0x0000001428287c24 */ /* 0x000fe4000f8e02ff */
[----:B------:R-:W-:-:S04]  /*12ce0*/  IMAD.WIDE.U32 R32, R37, UR20, R32 ;  /* 0x0000001425207c25 */ /* 0x000fc8000f8e0020 */
[----:B------:R-:W-:Y:S02]  /*12cf0*/  @!P3 IMAD R7, R25, 0x180, RZ ;  /* 0x000001801907b824 */ /* 0x000fe400078e02ff */
[----:B------:R-:W-:-:S04]  /*12d00*/  IMAD R37, R37, UR21, R40 ;  /* 0x0000001525257c24 */ /* 0x000fc8000f8e0228 */
[----:B------:R-:W1:Y:S01]  /*12d10*/  @!P2 LDC.64 R14, c[0x0][0x5c0] ;  /* 0x00017000ff0eab82 */ /* 0x000e620000000a00 */
[----:B---3--:R-:W-:-:S04]  /*12d20*/  LOP3.LUT R6, R6, 0xff, RZ, 0xc0, !PT ;  /* 0x000000ff06067812 */ /* 0x008fc800078ec0ff */
[----:B------:R-:W-:-:S05]  /*12d30*/  F2FP.F16.E4M3.UNPACK_B R6, R6 ;  /* 0x00000006ff06723e */ /* 0x000fca00020006ff */
[----:B------:R-:W-:-:S05]  /*12d40*/  HADD2.F32 R6, -RZ, R6.H0_H0 ;  /* 0x20000006ff067230 */ /* 0x000fca0000004100 */
[----:B------:R-:W-:-:S04]  /*12d50*/  FMUL R6, R6, UR17 ;  /* 0x0000001106067c20 */ /* 0x000fc80008400000 */
[----:B------:R-:W-:Y:S01]  /*12d60*/  FFMA R8, R226, UR18, R6 ;  /* 0x00000012e2087c23 */ /* 0x000fe20008000006 */
[----:B0-----:R-:W-:Y:S02]  /*12d70*/  @!P3 IADD3 R6, P5, R4, R10, RZ ;  /* 0x0000000a0406b210 */ /* 0x001fe40007fbe0ff */
[----:B------:R-:W-:Y:S02]  /*12d80*/  IADD3 R4, P4, R32, UR22, RZ ;  /* 0x0000001620047c10 */ /* 0x000fe4000ff9e0ff */
[----:B------:R-:W-:Y:S02]  /*12d90*/  @!P3 IADD3.X R7, R11, R5, R7, P5, !PT ;  /* 0x000000050b07b210 */ /* 0x000fe40002ffe407 */
[----:B------:R-:W-:Y:S02]  /*12da0*/  F2FP.SATFINITE.E4M3.F32.PACK_AB_MERGE_C R11, RZ, R8, RZ ;  /* 0x00000008ff0b723e */ /* 0x000fe400048070ff */
[----:B------:R-:W-:Y:S02]  /*12db0*/  PRMT R8, RZ, 0x7610, R8 ;  /* 0x00007610ff087816 */ /* 0x000fe40000000008 */
[----:B------:R-:W-:Y:S01]  /*12dc0*/  IADD3.X R5, R33, UR23, R37, P4, !PT ;  /* 0x0000001721057c10 */ /* 0x000fe2000a7fe425 */
[----:B------:R0:W-:Y:S04]  /*12dd0*/  @!P3 STG.E.U8 desc[UR30][R6.64+0x1], R11 ;  /* 0x0000010b0600b986 */ /* 0x0001e8000c10111e */
[----:B------:R-:W3:Y:S01]  /*12de0*/  @!P2 LDG.E.U8 R8, desc[UR30][R4.64] ;  /* 0x0000001e0408a981 */ /* 0x000ee2000c1e1100 */
[----:B------:R-:W-:Y:S01]  /*12df0*/  @!P2 IMAD R13, R25, 0x180, RZ ;  /* 0x00000180190da824 */ /* 0x000fe200078e02ff */
[----:B------:R-:W-:Y:S01]  /*12e00*/  ISETP.LT.OR P3, PT, R34, 0x2, !P1 ;  /* 0x000000022200780c */ /* 0x000fe20004f61670 */
[----:B0-----:R-:W-:-:S02]  /*12e10*/  @!P2 IMAD.MOV.U32 R6, RZ, RZ, R26 ;  /* 0x000000ffff06a224 */ /* 0x001fc400078e001a */
[----:B------:R-:W-:Y:S01]  /*12e20*/  @!P2 IMAD.MOV.U32 R7, RZ, RZ, R35 ;  /* 0x000000ffff07a224 */ /* 0x000fe200078e0023 */
[----:B---3--:R-:W-:-:S04]  /*12e30*/  LOP3.LUT R8, R8, 0xff, RZ, 0xc0, !PT ;  /* 0x000000ff08087812 */ /* 0x008fc800078ec0ff */
[----:B------:R-:W-:-:S05]  /*12e40*/  F2FP.F16.E4M3.UNPACK_B R8, R8 ;  /* 0x00000008ff08723e */ /* 0x000fca00020006ff */
[----:B------:R-:W-:Y:S02]  /*12e50*/  HADD2.F32 R10, -RZ, R8.H0_H0 ;  /* 0x20000008ff0a7230 */ /* 0x000fe40000004100 */
[----:B------:R-:W-:-:S04]  /*12e60*/  @!P2 IMAD.WIDE.U32 R8, R24, 0x180, R6 ;  /* 0x000001801808a825 */ /* 0x000fc800078e0006 */
[----:B------:R-:W-:Y:S01]  /*12e70*/  FMUL R10, R10, UR17 ;  /* 0x000000110a0a7c20 */ /* 0x000fe20008400000 */
[----:B------:R-:W-:Y:S01]  /*12e80*/  @!P2 IMAD.IADD R12, R9, 0x1, R13 ;  /* 0x00000001090ca824 */ /* 0x000fe200078e020d */
[----:B-1----:R-:W-:Y:S02]  /*12e90*/  @!P2 IADD3 R6, P4, P5, R8, UR10, R14 ;  /* 0x0000000a0806ac10 */ /* 0x002fe4000fd9e00e */
[----:B--2---:R-:W-:Y:S01]  /*12ea0*/  FFMA R10, R227, UR18, R10 ;  /* 0x00000012e30a7c23 */ /* 0x004fe2000800000a */
[----:B------:R-:W-:Y:S01]  /*12eb0*/  PRMT R8, RZ, 0x7610, R8 ;  /* 0x00007610ff087816 */ /* 0x000fe20000000008 */
[----:B------:R-:W-:Y:S01]  /*12ec0*/  @!P3 IMAD R13, R25, 0x180, RZ ;  /* 0x00000180190db824 */ /* 0x000fe200078e02ff */
[----:B------:R-:W-:Y:S01]  /*12ed0*/  @!P2 IADD3.X R7, R12, UR9, R15, P4, P5 ;  /* 0x000000090c07ac10 */ /* 0x000fe2000a7ea40f */
[----:B------:R-:W2:Y:S01]  /*12ee0*/  LDL.LU R227, [R1+0x1c8] ;  /* 0x0001c80001e37983 */ /* 0x000ea20000300800 */
[----:B------:R-:W-:Y:S01]  /*12ef0*/  F2FP.SATFINITE.E4M3.F32.PACK_AB_MERGE_C R11, RZ, R10, RZ ;  /* 0x0000000aff0b723e */ /* 0x000fe200048070ff */
[----:B------:R-:W0:Y:S02]  /*12f00*/  @!P3 LDC.64 R14, c[0x0][0x5c0] ;  /* 0x00017000ff0ebb82 */ /* 0x000e240000000a00 */
[----:B------:R-:W3:Y:S04]  /*12f10*/  LDL.LU R226, [R1+0x1cc] ;  /* 0x0001cc0001e27983 */ /* 0x000ee80000300800 */
[----:B------:R1:W-:Y:S04]  /*12f20*/  @!P2 STG.E.U8 desc[UR30][R6.64], R11 ;  /* 0x0000000b0600a986 */ /* 0x0003e8000c10111e */
[----:B------:R-:W4:Y:S01]  /*12f30*/  @!P3 LDG.E.U8 R8, desc[UR30][R4.64+0x1] ;  /* 0x0000011e0408b981 */ /* 0x000f22000c1e1100 */
[----:B------:R-:W-:Y:S01]  /*12f40*/  ISETP.LT.OR P2, PT, R34, 0x9, !P0 ;  /* 0x000000092200780c */ /* 0x000fe20004741670 */
[----:B-1----:R-:W-:-:S02]  /*12f50*/  @!P3 IMAD.MOV.U32 R6, RZ, RZ, R26 ;  /* 0x000000ffff06b224 */ /* 0x002fc400078e001a */
[----:B------:R-:W-:Y:S01]  /*12f60*/  @!P3 IMAD.MOV.U32 R7, RZ, RZ, R35 ;  /* 0x000000ffff07b224 */ /* 0x000fe200078e0023 */
[----:B----4-:R-:W-:-:S04]  /*12f70*/  LOP3.LUT R8, R8, 0xff, RZ, 0xc0, !PT ;  /* 0x000000ff08087812 */ /* 0x010fc800078ec0ff */
[----:B------:R-:W-:-:S05]  /*12f80*/  F2FP.F16.E4M3.UNPACK_B R8, R8 ;  /* 0x00000008ff08723e */ /* 0x000fca00020006ff */
[----:B------:R-:W-:Y:S02]  /*12f90*/  HADD2.F32 R10, -RZ, R8.H0_H0 ;  /* 0x20000008ff0a7230 */ /* 0x000fe40000004100 */
[----:B------:R-:W-:-:S04]  /*12fa0*/  @!P3 IMAD.WIDE.U32 R8, R24, 0x180, R6 ;  /* 0x000001801808b825 */ /* 0x000fc800078e0006 */
[----:B------:R-:W-:Y:S01]  /*12fb0*/  FMUL R10, R10, UR17 ;  /* 0x000000110a0a7c20 */ /* 0x000fe20008400000 */
[----:B------:R-:W-:Y:S01]  /*12fc0*/  @!P3 IMAD.IADD R6, R9, 0x1, R13 ;  /* 0x000000010906b824 */ /* 0x000fe200078e020d */
[----:B0-----:R-:W-:Y:S01]  /*12fd0*/  @!P3 IADD3 R8, P4, P5, R8, UR10, R14 ;  /* 0x0000000a0808bc10 */ /* 0x001fe2000fd9e00e */
[----:B------:R-:W0:Y:S01]  /*12fe0*/  @!P2 LDC.64 R12, c[0x0][0x5c0] ;  /* 0x00017000ff0cab82 */ /* 0x000e220000000a00 */
[----:B------:R-:W-:Y:S02]  /*12ff0*/  FFMA R10, R225, UR18, R10 ;  /* 0x00000012e10a7c23 */ /* 0x000fe4000800000a */
[----:B------:R-:W-:Y:S02]  /*13000*/  @!P3 IADD3.X R9, R6, UR9, R15, P4, P5 ;  /* 0x000000090609bc10 */ /* 0x000fe4000a7ea40f */
[----:B------:R-:W-:Y:S02]  /*13010*/  PRMT R6, RZ, 0x7610, R6 ;  /* 0x00007610ff067816 */ /* 0x000fe40000000006 */
[----:B------:R-:W-:-:S05]  /*13020*/  F2FP.SATFINITE.E4M3.F32.PACK_AB_MERGE_C R11, RZ, R10, RZ ;  /* 0x0000000aff0b723e */ /* 0x000fca00048070ff */
[----:B------:R1:W-:Y:S04]  /*13030*/  @!P3 STG.E.U8 desc[UR30][R8.64+0x1], R11 ;  /* 0x0000010b0800b986 */ /* 0x0003e8000c10111e */
[----:B------:R-:W4:Y:S01]  /*13040*/  @!P2 LDG.E.U8 R6, desc[UR30][R2.64+0x8] ;  /* 0x0000081e0206a981 */ /* 0x000f22000c1e1100 */
[----:B------:R-:W-:Y:S01]  /*13050*/  @!P2 IMAD.MOV.U32 R7, RZ, RZ, R35 ;  /* 0x000000ffff07a224 */ /* 0x000fe200078e0023 */
[----:B------:R-:W-:Y:S01]  /*13060*/  ISETP.LT.OR P3, PT, R34, 0xa, !P0 ;  /* 0x0000000a2200780c */ /* 0x000fe20004761670 */
        /* <DEDUP_REMOVED lines=17> */
[----:B------:R-:W-:Y:S01]  /*13180*/  ISETP.LT.OR P2, PT, R34, 0x9, !P1 ;  /* 0x000000092200780c */ /* 0x000fe20004f41670 */
[----:B-1----:R-:W-:-:S02]  /*13190*/  @!P3 IMAD.MOV.U32 R6, RZ, RZ, R26 ;  /* 0x000000ffff06b224 */ /* 0x002fc400078e001a */
[----:B------:R-:W-:-:S10]  /*131a0*/  @!P3 IMAD.MOV.U32 R7, RZ, RZ, R35 ;  /* 0x000000ffff07b224 */ /* 0x000fd400078e0023 */
[----:B------:R-:W1:Y:S01]  /*131b0*/  @!P2 LDC.64 R14, c[0x0][0x5c0] ;  /* 0x00017000ff0eab82 */ /* 0x000e620000000a00 */
[----:B---3--:R-:W-:-:S04]  /*131c0*/  LOP3.LUT R8, R8, 0xff, RZ, 0xc0, !PT ;  /* 0x000000ff08087812 */ /* 0x008fc800078ec0ff */
[----:B------:R-:W-:-:S05]  /*131d0*/  F2FP.F16.E4M3.UNPACK_B R8, R8 ;  /* 0x00000008ff08723e */ /* 0x000fca00020006ff */
[----:B------:R-:W-:-:S05]  /*131e0*/  HADD2.F32 R8, -RZ, R8.H0_H0 ;  /* 0x20000008ff087230 */ /* 0x000fca0000004100 */
[----:B------:R-:W-:Y:S01]  /*131f0*/  FMUL R10, R8, UR17 ;  /* 0x00000011080a7c20 */ /* 0x000fe20008400000 */
[----:B------:R-:W-:-:S04]  /*13200*/  @!P3 IMAD.WIDE.U32 R8, R24, 0x180, R6 ;  /* 0x000001801808b825 */ /* 0x000fc800078e0006 */
[----:B------:R-:W-:Y:S01]  /*13210*/  FFMA R10, R226, UR18, R10 ;  /* 0x00000012e20a7c23 */ /* 0x000fe2000800000a */
[----:B------:R-:W-:Y:S01]  /*13220*/  @!P3 IMAD R7, R25, 0x180, RZ ;  /* 0x000001801907b824 */ /* 0x000fe200078e02ff */
[----:B0-----:R-:W-:Y:S02]  /*13230*/  @!P3 IADD3 R6, P4, R8, R12, RZ ;  /* 0x0000000c0806b210 */ /* 0x001fe40007f9e0ff */
[----:B------:R-:W-:Y:S02]  /*13240*/  PRMT R8, RZ, 0x7610, R8 ;  /* 0x00007610ff087816 */ /* 0x000fe40000000008 */
[----:B------:R-:W-:Y:S02]  /*13250*/  @!P3 IADD3.X R7, R13, R9, R7, P4, !PT ;  /* 0x000000090d07b210 */ /* 0x000fe400027fe407 */
[----:B------:R-:W-:-:S05]  /*13260*/  F2FP.SATFINITE.E4M3.F32.PACK_AB_MERGE_C R11, RZ, R10, RZ ;  /* 0x0000000aff0b723e */ /* 0x000fca00048070ff */
[----:B------:R0:W-:Y:S04]  /*13270*/  @!P3 STG.E.U8 desc[UR30][R6.64+0x9], R11 ;  /* 0x0000090b0600b986 */ /* 0x0001e8000c10111e */
[----:B------:R-:W3:Y:S01]  /*13280*/  @!P2 LDG.E.U8 R8, desc[UR30][R4.64+0x8] ;  /* 0x0000081e0408a981 */ /* 0x000ee2000c1e1100 */
[----:B------:R-:W-:Y:S02]  /*13290*/  @!P2 IMAD R13, R25, 0x180, RZ ;  /* 0x00000180190da824 */ /* 0x000fe400078e02ff */
[----:B0-----:R-:W-:Y:S02]  /*132a0*/  @!P2 IMAD.MOV.U32 R6, RZ, RZ, R26 ;  /* 0x000000ffff06a224 */ /* 0x001fe400078e001a */
[----:B------:R-:W-:Y:S01]  /*132b0*/  @!P2 IMAD.MOV.U32 R7, RZ, RZ, R35 ;  /* 0x000000ffff07a224 */ /* 0x000fe200078e0023 */
[----:B------:R-:W-:-:S02]  /*132c0*/  ISETP.LT.OR P3, PT, R34, 0xa, !P1 ;  /* 0x0000000a2200780c */ /* 0x000fc40004f61670 */
[----:B---3--:R-:W-:-:S04]  /*132d0*/  LOP3.LUT R8, R8, 0xff, RZ, 0xc0, !PT ;  /* 0x000000ff08087812 */ /* 0x008fc800078ec0ff */
[----:B------:R-:W-:-:S05]  /*132e0*/  F2FP.F16.E4M3.UNPACK_B R8, R8 ;  /* 0x00000008ff08723e */ /* 0x000fca00020006ff */
[----:B------:R-:W-:Y:S02]  /*132f0*/  HADD2.F32 R10, -RZ, R8.H0_H0 ;  /* 0x20000008ff0a7230 */ /* 0x000fe40000004100 */
[----:B------:R-:W-:-:S04]  /*13300*/  @!P2 IMAD.WIDE.U32 R8, R24, 0x180, R6 ;  /* 0x000001801808a825 */ /* 0x000fc800078e0006 */
[----:B------:R-:W-:Y:S01]  /*13310*/  FMUL R10, R10, UR17 ;  /* 0x000000110a0a7c20 */ /* 0x000fe20008400000 */
[----:B------:R-:W-:Y:S01]  /*13320*/  @!P2 IMAD.IADD R6, R9, 0x1, R13 ;  /* 0x000000010906a824 */ /* 0x000fe200078e020d */
[----:B-1----:R-:W-:Y:S02]  /*13330*/  @!P2 IADD3 R8, P4, P5, R8, UR10, R14 ;  /* 0x0000000a0808ac10 */ /* 0x002fe4000fd9e00e */
[----:B--2---:R-:W-:Y:S02]  /*13340*/  FFMA R10, R227, UR18, R10 ;  /* 0x00000012e30a7c23 */ /* 0x004fe4000800000a */
[----:B------:R-:W-:Y:S01]  /*13350*/  @!P2 IADD3.X R9, R6, UR9, R15, P4, P5 ;  /* 0x000000090609ac10 */ /* 0x000fe2000a7ea40f */
[----:B------:R-:W-:Y:S01]  /*13360*/  @!P3 IMAD.MOV.U32 R7, RZ, RZ, R35 ;  /* 0x000000ffff07b224 */ /* 0x000fe200078e0023 */
[----:B------:R-:W-:Y:S01]  /*13370*/  PRMT R6, RZ, 0x7610, R6 ;  /* 0x00007610ff067816 */ /* 0x000fe20000000006 */
[----:B------:R-:W0:Y:S01]  /*13380*/  @!P3 LDC.64 R14, c[0x0][0x5c0] ;  /* 0x00017000ff0ebb82 */ /* 0x000e220000000a00 */
[----:B------:R-:W-:Y:S01]  /*13390*/  F2FP.SATFINITE.E4M3.F32.PACK_AB_MERGE_C R11, RZ, R10, RZ ;  /* 0x0000000aff0b723e */ /* 0x000fe200048070ff */
[----:B------:R-:W-:Y:S01]  /*133a0*/  @!P3 IMAD R13, R25, 0x180, RZ ;  /* 0x00000180190db824 */ /* 0x000fe200078e02ff */
[----:B------:R-:W2:Y:S04]  /*133b0*/  LDL.LU R227, [R1+0x1d8] ;  /* 0x0001d80001e37983 */ /* 0x000ea80000300800 */
[----:B------:R1:W-:Y:S04]  /*133c0*/  @!P2 STG.E.U8 desc[UR30][R8.64+0x8], R11 ;  /* 0x0000080b0800a986 */ /* 0x0003e8000c10111e */
[----:B------:R-:W3:Y:S01]  /*133d0*/  @!P3 LDG.E.U8 R6, desc[UR30][R4.64+0x9] ;  /* 0x0000091e0406b981 */ /* 0x000ee2000c1e1100 */
[----:B------:R-:W-:-:S03]  /*133e0*/  ISETP.LT.OR P2, PT, R34, 0x11, !P0 ;  /* 0x000000112200780c */ /* 0x000fc60004741670 */
[----:B------:R-:W2:Y:S01]  /*133f0*/  LDL.LU R226, [R1+0x1dc] ;  /* 0x0001dc0001e27983 */ /* 0x000ea20000300800 */
[----:B---3--:R-:W-:-:S04]  /*13400*/  LOP3.LUT R6, R6, 0xff, RZ, 0xc0, !PT ;  /* 0x000000ff06067812 */ /* 0x008fc800078ec0ff */
[----:B------:R-:W-:-:S05]  /*13410*/  F2FP.F16.E4M3.UNPACK_B R6, R6 ;  /* 0x00000006ff06723e */ /* 0x000fca00020006ff */
[----:B------:R-:W-:Y:S02]  /*13420*/  HADD2.F32 R10, -RZ, R6.H0_H0 ;  /* 0x20000006ff0a7230 */ /* 0x000fe40000004100 */
[----:B------:R-:W-:-:S03]  /*13430*/  @!P3 IMAD.MOV.U32 R6, RZ, RZ, R26 ;  /* 0x000000ffff06b224 */ /* 0x000fc600078e001a */
[----:B------:R-:W-:Y:S01]  /*13440*/  FMUL R10, R10, UR17 ;  /* 0x000000110a0a7c20 */ /* 0x000fe20008400000 */
[----:B------:R-:W-:-:S04]  /*13450*/  @!P3 IMAD.WIDE.U32 R6, R24, 0x180, R6 ;  /* 0x000001801806b825 */ /* 0x000fc800078e0006 */
[----:B----4-:R-:W-:Y:S01]  /*13460*/  FFMA R10, R225, UR18, R10 ;  /* 0x00000012e10a7c23 */ /* 0x010fe2000800000a */
[----:B-1----:R-:W-:Y:S01]  /*13470*/  @!P3 IMAD.IADD R8, R7, 0x1, R13 ;  /* 0x000000010708b824 */ /* 0x002fe200078e020d */
[----:B0-----:R-:W-:Y:S01]  /*13480*/  @!P3 IADD3 R6, P4, P5, R6, UR10, R14 ;  /* 0x0000000a0606bc10 */ /* 0x001fe2000fd9e00e */
[----:B------:R-:W0:Y:S02]  /*13490*/  @!P2 LDC.64 R12, c[0x0][0x5c0] ;  /* 0x00017000ff0cab82 */ /* 0x000e240000000a00 */
[----:B------:R-:W-:Y:S02]  /*134a0*/  F2FP.SATFINITE.E4M3.F32.PACK_AB_MERGE_C R11, RZ, R10, RZ ;  /* 0x0000000aff0b723e */ /* 0x000fe400048070ff */
[----:B------:R-:W-:Y:S02]  /*134b0*/  @!P3 IADD3.X R7, R8, UR9, R15, P4, P5 ;  /* 0x000000090807bc10 */ /* 0x000fe4000a7ea40f */
[----:B------:R-:W-:-:S03]  /*134c0*/  PRMT R8, RZ, 0x7610, R8 ;  /* 0x00007610ff087816 */ /* 0x000fc60000000008 */
[----:B------:R1:W-:Y:S04]  /*134d0*/  @!P3 STG.E.U8 desc[UR30][R6.64+0x9], R11 ;  /* 0x0000090b0600b986 */ /* 0x0003e8000c10111e */
[----:B------:R-:W3:Y:S01]  /*134e0*/  @!P2 LDG.E.U8 R8, desc[UR30][R2.64+0x10] ;  /* 0x0000101e0208a981 */ /* 0x000ee2000c1e1100 */
[----:B------:R-:W-:Y:S01]  /*134f0*/  ISETP.LT.OR P3, PT, R34, 0x12, !P0 ;  /* 0x000000122200780c */ /* 0x000fe20004761670 */
[----:B-1----:R-:W-:Y:S02]  /*13500*/  @!P2 IMAD.MOV.U32 R6, RZ, RZ, R26 ;  /* 0x000000ffff06a224 */ /* 0x002fe400078e001a */
[----:B------:R-:W-:Y:S01]  /*13510*/  @!P2 IMAD.MOV.U32 R7, RZ, RZ, R35 ;  /* 0x000000ffff07a224 */ /* 0x000fe200078e0023 */
[----:B---3--:R-:W-:-:S04]  /*13520*/  LOP3.LUT R8, R8, 0xff, RZ, 0xc0, !PT ;  /* 0x000000ff08087812 */ /* 0x008fc800078ec0ff */
[----:B------:R-:W-:-:S05]  /*13530*/  F2FP.F16.E4M3.UNPACK_B R8, R8 ;  /* 0x00000008ff08723e */ /* 0x000fca00020006ff */
[----:B------:R-:W-:-:S05]  /*13540*/  HADD2.F32 R8, -RZ, R8.H0_H0 ;  /* 0x20000008ff087230 */ /* 0x000fca0000004100 */
[----:B------:R-:W-:Y:S01]  /*13550*/  FMUL R10, R8, UR17 ;  /* 0x00000011080a7c20 */ /* 0x000fe20008400000 */
[----:B------:R-:W-:-:S04]  /*13560*/  @!P2 IMAD.WIDE.U32 R8, R24, 0x180, R6 ;  /* 0x000001801808a825 */ /* 0x000fc800078e0006 */
[----:B--2---:R-:W-:Y:S01]  /*13570*/  FFMA R10, R227, UR18, R10 ;  /* 0x00000012e30a7c23 */ /* 0x004fe2000800000a */
[----:B------:R-:W-:Y:S01]  /*13580*/  @!P2 IMAD R7, R25, 0x180, RZ ;  /* 0x000001801907a824 */ /* 0x000fe200078e02ff */
[----:B0-----:R-:W-:Y:S01]  /*13590*/  @!P2 IADD3 R6, P4, R8, R12, RZ ;  /* 0x0000000c0806a210 */ /* 0x001fe20007f9e0ff */
[----:B------:R-:W2:Y:S01]  /*135a0*/  LDL.LU R227, [R1+0x1e0] ;  /* 0x0001e00001e37983 */ /* 0x000ea20000300800 */
[----:B------:R-:W-:Y:S02]  /*135b0*/  PRMT R8, RZ, 0x7610, R8 ;  /* 0x00007610ff087816 */ /* 0x000fe40000000008 */
[----:B------:R-:W-:Y:S01]  /*135c0*/  @!P2 IADD3.X R7, R13, R9, R7, P4, !PT ;  /* 0x000000090d07a210 */ /* 0x000fe200027fe407 */
[----:B------:R-:W3:Y:S01]  /*135d0*/  LDL.LU R225, [R1+0x1e4] ;  /* 0x0001e40001e17983 */ /* 0x000ee20000300800 */
[----:B------:R-:W-:Y:S01]  /*135e0*/  F2FP.SATFINITE.E4M3.F32.PACK_AB_MERGE_C R11, RZ, R10, RZ ;  /* 0x0000000aff0b723e */ /* 0x000fe200048070ff */
[----:B------:R-:W0:Y:S04]  /*135f0*/  @!P3 LDC.64 R12, c[0x0][0x5c0] ;  /* 0x00017000ff0cbb82 */ /* 0x000e280000000a00 */
[----:B------:R1:W-:Y:S04]  /*13600*/  @!P2 STG.E.U8 desc[UR30][R6.64+0x10], R11 ;  /* 0x0000100b0600a986 */ /* 0x0003e8000c10111e */
[----:B------:R-:W4:Y:S01]  /*13610*/  @!P3 LDG.E.U8 R8, desc[UR30][R2.64+0x11] ;  /* 0x0000111e0208b981 */ /* 0x000f22000c1e1100 */
[----:B------:R-:W-:Y:S01]  /*13620*/  ISETP.LT.OR P2, PT, R34, 0x11, !P1 ;  /* 0x000000112200780c */ /* 0x000fe20004f41670 */
[----:B-1----:R-:W-:-:S02]  /*13630*/  @!P3 IMAD.MOV.U32 R6, RZ, RZ, R26 ;  /* 0x000000ffff06b224 */ /* 0x002fc400078e001a */
[----:B------:R-:W-:-:S10]  /*13640*/  @!P3 IMAD.MOV.U32 R7, RZ, RZ, R35 ;  /* 0x000000ffff07b224 */ /* 0x000fd400078e0023 */
[----:B------:R-:W1:Y:S01]  /*13650*/  @!P2 LDC.64 R14, c[0x0][0x5c0] ;  /* 0x00017000ff0eab82 */ /* 0x000e620000000a00 */
[----:B----4-:R-:W-:-:S04]  /*13660*/  LOP3.LUT R8, R8, 0xff, RZ, 0xc0, !PT ;  /* 0x000000ff08087812 */ /* 0x010fc800078ec0ff */
        /* <DEDUP_REMOVED lines=11> */
[----:B------:R-:W4:Y:S01]  /*13720*/  @!P2 LDG.E.U8 R8, desc[UR30][R4.64+0x10] ;  /* 0x0000101e0408a981 */ /* 0x000f22000c1e1100 */
[----:B------:R-:W-:Y:S02]  /*13730*/  @!P2 IMAD R13, R25, 0x180, RZ ;  /* 0x00000180190da824 */ /* 0x000fe400078e02ff */
[----:B0-----:R-:W-:Y:S02]  /*13740*/  @!P2 IMAD.MOV.U32 R6, RZ, RZ, R26 ;  /* 0x000000ffff06a224 */ /* 0x001fe400078e001a */
[----:B------:R-:W-:Y:S01]  /*13750*/  @!P2 IMAD.MOV.U32 R7, RZ, RZ, R35 ;  /* 0x000000ffff07a224 */ /* 0x000fe200078e0023 */
[----:B------:R-:W-:-:S02]  /*13760*/  ISETP.LT.OR P3, PT, R34, 0x12, !P1 ;  /* 0x000000122200780c */ /* 0x000fc40004f61670 */
[----:B----4-:R-:W-:-:S04]  /*13770*/  LOP3.LUT R8, R8, 0xff, RZ, 0xc0, !PT ;  /* 0x000000ff08087812 */ /* 0x010fc800078ec0ff */
        /* <DEDUP_REMOVED lines=15> */
[----:B------:R-:W4:Y:S01]  /*13870*/  @!P3 LDG.E.U8 R6, desc[UR30][R4.64+0x11] ;  /* 0x0000111e0406b981 */ /* 0x000f22000c1e1100 */
[----:B------:R-:W-:-:S03]  /*13880*/  ISETP.LT.OR P2, PT, R34, 0x19, !P0 ;  /* 0x000000192200780c */ /* 0x000fc60004741670 */
[----:B------:R-:W2:Y:S01]  /*13890*/  LDL.LU R226, [R1+0x1ec] ;  /* 0x0001ec0001e27983 */ /* 0x000ea20000300800 */
[----:B----4-:R-:W-:-:S04]  /*138a0*/  LOP3.LUT R6, R6, 0xff, RZ, 0xc0, !PT ;  /* 0x000000ff06067812 */ /* 0x010fc800078ec0ff */
[----:B------:R-:W-:-:S05]  /*138b0*/  F2FP.F16.E4M3.UNPACK_B R6, R6 ;  /* 0x00000006ff06723e */ /* 0x000fca00020006ff */
[----:B------:R-:W-:Y:S02]  /*138c0*/  HADD2.F32 R10, -RZ, R6.H0_H0 ;  /* 0x20000006ff0a7230 */ /* 0x000fe40000004100 */
[----:B------:R-:W-:-:S03]  /*138d0*/  @!P3 IMAD.MOV.U32 R6, RZ, RZ, R26 ;  /* 0x000000ffff06b224 */ /* 0x000fc600078e001a */
[----:B------:R-:W-:Y:S01]  /*138e0*/  FMUL R10, R10, UR17 ;  /* 0x000000110a0a7c20 */ /* 0x000fe20008400000 */
[----:B------:R-:W-:-:S04]  /*138f0*/  @!P3 IMAD.WIDE.U32 R6, R24, 0x180, R6 ;  /* 0x000001801806b825 */ /* 0x000fc800078e0006 */
[----:B---3--:R-:W-:Y:S01]  /*13900*/  FFMA R10, R225, UR18, R10 ;  /* 0x00000012e10a7c23 */ /* 0x008fe2000800000a */
        /* <DEDUP_REMOVED lines=613> */
[----:B------:R-:W-:Y:S02]  /*15f60*/  @!P2 IADD3.X R7, R13, R9, R7, P3, !PT ;  /* 0x000000090d07a210 */ /* 0x000fe40001ffe407 */
[----:B------:R-:W-:Y:S01]  /*15f70*/  F2FP.SATFINITE.E4M3.F32.PACK_AB_MERGE_C R11, RZ, R10, RZ ;  /* 0x0000000aff0b723e */ /* 0x000fe200048070ff */
[----:B------:R-:W0:Y:S04]  /*15f80*/  @!P0 LDC.64 R12, c[0x0][0x5c0] ;  /* 0x00017000ff0c8b82 */ /* 0x000e280000000a00 */
[----:B------:R1:W-:Y:S04]  /*15f90*/  @!P2 STG.E.U8 desc[UR30][R6.64+0x58], R11 ;  /* 0x0000580b0600a986 */ /* 0x0003e8000c10111e */
[----:B------:R3:W4:Y:S01]  /*15fa0*/  @!P0 LDG.E.U8 R8, desc[UR30][R2.64+0x59] ;  /* 0x0000591e02088981 */ /* 0x000722000c1e1100 */
[----:B------:R-:W-:Y:S01]  /*15fb0*/  ISETP.LT.OR P2, PT, R34, 0x59, !P1 ;  /* 0x000000592200780c */ /* 0x000fe20004f41670 */
[----:B---3--:R-:W-:-:S02]  /*15fc0*/  @!P0 IMAD.MOV.U32 R2, RZ, RZ, R26 ;  /* 0x000000ffff028224 */ /* 0x008fc400078e001a */
[----:B------:R-:W-:Y:S02]  /*15fd0*/  @!P0 IMAD.MOV.U32 R3, RZ, RZ, R35 ;  /* 0x000000ffff038224 */ /* 0x000fe400078e0023 */
[----:B-1----:R-:W-:Y:S01]  /*15fe0*/  @!P0 IMAD R6, R25, 0x180, RZ ;  /* 0x0000018019068824 */ /* 0x002fe200078e02ff */
[----:B----4-:R-:W-:-:S04]  /*15ff0*/  LOP3.LUT R8, R8, 0xff, RZ, 0xc0, !PT ;  /* 0x000000ff08087812 */ /* 0x010fc800078ec0ff */
[----:B------:R-:W-:-:S05]  /*16000*/  F2FP.F16.E4M3.UNPACK_B R8, R8 ;  /* 0x00000008ff08723e */ /* 0x000fca00020006ff */
[----:B------:R-:W-:-:S05]  /*16010*/  HADD2.F32 R8, -RZ, R8.H0_H0 ;  /* 0x20000008ff087230 */ /* 0x000fca0000004100 */
[----:B------:R-:W-:Y:S01]  /*16020*/  FMUL R10, R8, UR17 ;  /* 0x00000011080a7c20 */ /* 0x000fe20008400000 */
[----:B------:R-:W-:-:S04]  /*16030*/  @!P0 IMAD.WIDE.U32 R8, R24, 0x180, R2 ;  /* 0x0000018018088825 */ /* 0x000fc800078e0002 */
[----:B------:R-:W-:Y:S01]  /*16040*/  FFMA R10, R226, UR18, R10 ;  /* 0x00000012e20a7c23 */ /* 0x000fe2000800000a */
[----:B0-----:R-:W-:-:S04]  /*16050*/  @!P0 IADD3 R2, P3, R8, R12, RZ ;  /* 0x0000000c08028210 */ /* 0x001fc80007f7e0ff */
[--C-:B------:R-:W-:Y:S02]  /*16060*/  @!P0 IADD3.X R3, R13, R9, R6.reuse, P3, !PT ;  /* 0x000000090d038210 */ /* 0x100fe40001ffe406 */
[----:B------:R-:W-:Y:S01]  /*16070*/  F2FP.SATFINITE.E4M3.F32.PACK_AB_MERGE_C R9, RZ, R10, RZ ;  /* 0x0000000aff09723e */ /* 0x000fe200048070ff */
[----:B------:R-:W0:Y:S01]  /*16080*/  @!P2 LDC.64 R12, c[0x0][0x5c0] ;  /* 0x00017000ff0cab82 */ /* 0x000e220000000a00 */
[----:B------:R-:W-:-:S03]  /*16090*/  PRMT R6, RZ, 0x7610, R6 ;  /* 0x00007610ff067816 */ /* 0x000fc60000000006 */
[----:B------:R1:W-:Y:S04]  /*160a0*/  @!P0 STG.E.U8 desc[UR30][R2.64+0x59], R9 ;  /* 0x0000590902008986 */ /* 0x0003e8000c10111e */
[----:B------:R-:W3:Y:S01]  /*160b0*/  @!P2 LDG.E.U8 R6, desc[UR30][R4.64+0x58] ;  /* 0x0000581e0406a981 */ /* 0x000ee2000c1e1100 */
[----:B------:R-:W-:Y:S02]  /*160c0*/  @!P2 IMAD R11, R25, 0x180, RZ ;  /* 0x00000180190ba824 */ /* 0x000fe400078e02ff */
[----:B-1----:R-:W-:Y:S02]  /*160d0*/  @!P2 IMAD.MOV.U32 R2, RZ, RZ, R26 ;  /* 0x000000ffff02a224 */ /* 0x002fe400078e001a */
[----:B------:R-:W-:Y:S01]  /*160e0*/  @!P2 IMAD.MOV.U32 R3, RZ, RZ, R35 ;  /* 0x000000ffff03a224 */ /* 0x000fe200078e0023 */
[----:B------:R-:W-:Y:S01]  /*160f0*/  ISETP.LT.OR P1, PT, R34, 0x5a, !P1 ;  /* 0x0000005a2200780c */ /* 0x000fe20004f21670 */
[----:B------:R-:W-:Y:S01]  /*16100*/  BSSY B1, `(.L_x_37) ;  /* 0x000000f000017945 */ /* 0x000fe20003800000 */
[----:B---3--:R-:W-:-:S04]  /*16110*/  LOP3.LUT R6, R6, 0xff, RZ, 0xc0, !PT ;  /* 0x000000ff06067812 */ /* 0x008fc800078ec0ff */
[----:B------:R-:W-:-:S05]  /*16120*/  F2FP.F16.E4M3.UNPACK_B R6, R6 ;  /* 0x00000006ff06723e */ /* 0x000fca00020006ff */
[----:B------:R-:W-:Y:S02]  /*16130*/  HADD2.F32 R8, -RZ, R6.H0_H0 ;  /* 0x20000006ff087230 */ /* 0x000fe40000004100 */
[----:B------:R-:W-:-:S04]  /*16140*/  @!P2 IMAD.WIDE.U32 R6, R24, 0x180, R2 ;  /* 0x000001801806a825 */ /* 0x000fc800078e0002 */
[----:B------:R-:W-:Y:S01]  /*16150*/  FMUL R8, R8, UR17 ;  /* 0x0000001108087c20 */ /* 0x000fe20008400000 */
[----:B------:R-:W-:Y:S01]  /*16160*/  @!P2 IMAD.IADD R10, R7, 0x1, R11 ;  /* 0x00000001070aa824 */ /* 0x000fe200078e020b */
[----:B0-----:R-:W-:Y:S02]  /*16170*/  @!P2 IADD3 R6, P0, P3, R6, UR10, R12 ;  /* 0x0000000a0606ac10 */ /* 0x001fe4000fb1e00c */
[----:B--2---:R-:W-:Y:S02]  /*16180*/  FFMA R8, R227, UR18, R8 ;  /* 0x00000012e3087c23 */ /* 0x004fe40008000008 */
[----:B------:R-:W-:-:S03]  /*16190*/  @!P2 IADD3.X R7, R10, UR9, R13, P0, P3 ;  /* 0x000000090a07ac10 */ /* 0x000fc600087e640d */
[----:B------:R-:W-:-:S05]  /*161a0*/  F2FP.SATFINITE.E4M3.F32.PACK_AB_MERGE_C R3, RZ, R8, RZ ;  /* 0x00000008ff03723e */ /* 0x000fca00048070ff */
[----:B------:R0:W-:Y:S01]  /*161b0*/  @!P2 STG.E.U8 desc[UR30][R6.64+0x58], R3 ;  /* 0x000058030600a986 */ /* 0x0001e2000c10111e */
[----:B------:R-:W-:Y:S01]  /*161c0*/  PRMT R2, RZ, 0x7610, R2 ;  /* 0x00007610ff027816 */ /* 0x000fe20000000002 */
[----:B------:R-:W-:Y:S06]  /*161d0*/  @P1 BRA `(.L_x_38) ;  /* 0x0000000000041947 */ /* 0x000fec0003800000 */
[----:B------:R1:W5:Y:S02]  /*161e0*/  LDG.E.U8 R2, desc[UR30][R4.64+0x59] ;  /* 0x0000591e04027981 */ /* 0x000364000c1e1100 */
.L_x_38:
[----:B------:R-:W-:Y:S05]  /*161f0*/  BSYNC B1 ;  /* 0x0000000000017941 */ /* 0x000fea0003800000 */
.L_x_37:
[----:B------:R-:W-:Y:S05]  /*16200*/  @P1 BRA `(.L_x_39) ;  /* 0x0000009400401947 */ /* 0x000fea0003800000 */
[----:B-1----:R-:W2:Y:S01]  /*16210*/  LDL.LU R4, [R1+0x274] ;  /* 0x0002740001047983 */ /* 0x002ea20000300800 */
[----:B-----5:R-:W-:Y:S01]  /*16220*/  LOP3.LUT R2, R2, 0xff, RZ, 0xc0, !PT ;  /* 0x000000ff02027812 */ /* 0x020fe200078ec0ff */
[----:B------:R-:W-:Y:S01]  /*16230*/  IMAD.MOV.U32 R34, RZ, RZ, R26 ;  /* 0x000000ffff227224 */ /* 0x000fe200078e001a */
[----:B------:R-:W-:Y:S01]  /*16240*/  ULDC.64 UR20, c[0x0][0x5c0] ;  /* 0x0001700000147ab9 */ /* 0x000fe20000000a00 */
[----:B------:R-:W-:Y:S01]  /*16250*/  IMAD R25, R25, 0x180, RZ ;  /* 0x0000018019197824 */ /* 0x000fe200078e02ff */
[----:B------:R-:W-:Y:S01]  /*16260*/  F2FP.F16.E4M3.UNPACK_B R2, R2 ;  /* 0x00000002ff02723e */ /* 0x000fe200020006ff */
[----:B------:R-:W-:-:S04]  /*16270*/  IMAD.WIDE.U32 R34, R24, 0x180, R34 ;  /* 0x0000018018227825 */ /* 0x000fc800078e0022 */
[----:B------:R-:W-:Y:S02]  /*16280*/  HADD2.F32 R2, -RZ, R2.H0_H0 ;  /* 0x20000002ff027230 */ /* 0x000fe40000004100 */
[----:B0-----:R-:W-:Y:S02]  /*16290*/  IMAD.U32 R3, RZ, RZ, UR20 ;  /* 0x00000014ff037e24 */ /* 0x001fe4000f8e00ff */
[----:B------:R-:W-:Y:S02]  /*162a0*/  IMAD.IADD R25, R35, 0x1, R25 ;  /* 0x0000000123197824 */ /* 0x000fe400078e0219 */
[----:B------:R-:W-:Y:S01]  /*162b0*/  FMUL R2, R2, UR17 ;  /* 0x0000001102027c20 */ /* 0x000fe20008400000 */
[----:B------:R-:W-:-:S03]  /*162c0*/  IADD3 R34, P0, P1, R34, UR10, R3 ;  /* 0x0000000a22227c10 */ /* 0x000fc6000f91e003 */
[----:B--2---:R-:W-:Y:S01]  /*162d0*/  FFMA R2, R4, UR18, R2 ;  /* 0x0000001204027c23 */ /* 0x004fe20008000002 */
[----:B------:R-:W-:-:S04]  /*162e0*/  IMAD.U32 R4, RZ, RZ, UR21 ;  /* 0x00000015ff047e24 */ /* 0x000fc8000f8e00ff */
[----:B------:R-:W-:Y:S02]  /*162f0*/  F2FP.SATFINITE.E4M3.F32.PACK_AB_MERGE_C R3, RZ, R2, RZ ;  /* 0x00000002ff03723e */ /* 0x000fe400048070ff */
[----:B------:R-:W-:-:S05]  /*16300*/  IADD3.X R35, R25, UR9, R4, P0, P1 ;  /* 0x0000000919237c10 */ /* 0x000fca00087e2404 */
[----:B------:R2:W-:Y:S01]  /*16310*/  STG.E.U8 desc[UR30][R34.64+0x59], R3 ;  /* 0x0000590322007986 */ /* 0x0005e2000c10111e */
[----:B------:R-:W-:Y:S05]  /*16320*/  BRA `(.L_x_39) ;  /* 0x0000009000f87947 */ /* 0x000fea0003800000 */
.L_x_36:
[----:B------:R-:W-:Y:S01]  /*16330*/  ISETP.GE.AND P4, PT, R36, 0x9, PT ;  /* 0x000000092400780c */ /* 0x000fe20003f86270 */
[----:B------:R-:W-:Y:S01]  /*16340*/  FMUL R227, R227, UR18 ;  /* 0x00000012e3e37c20 */ /* 0x000fe20008400000 */
[----:B------:R-:W-:Y:S02]  /*16350*/  LOP3.LUT R28, R28, 0xfffeffff, RZ, 0xc0, !PT ;  /* 0xfffeffff1c1c7812 */ /* 0x000fe400078ec0ff */
[C---:B------:R-:W-:Y:S02]  /*16360*/  ISETP.LT.OR P1, PT, R34.reuse, 0x1, !P4 ;  /* 0x000000012200780c */ /* 0x040fe40006721670 */
[C---:B------:R-:W-:Y:S02]  /*16370*/  ISETP.LT.OR P5, PT, R34.reuse, 0x2, !P4 ;  /* 0x000000022200780c */ /* 0x040fe400067a1670 */
[----:B------:R-:W-:Y:S02]  /*16380*/  ISETP.LT.OR P3, PT, R34, 0x9, !P4 ;  /* 0x000000092200780c */ /* 0x000fe40006761670 */
[----:B------:R-:W-:-:S02]  /*16390*/  LOP3.LUT R29, R29, 0xfffffffb, RZ, 0xc0, !PT ;  /* 0xfffffffb1d1d7812 */ /* 0x000fc400078ec0ff */
[----:B------:R-:W-:-:S05]  /*163a0*/  F2FP.SATFINITE.E4M3.F32.PACK_AB_MERGE_C R227, RZ, R227, RZ ;  /* 0x000000e3ffe3723e */ /* 0x000fca00048070ff */
[----:B------:R-:W0:Y:S01]  /*163b0*/  @!P1 LDC.64 R38, c[0x0][0x5c0] ;  /* 0x00017000ff269b82 */ /* 0x000e220000000a00 */
[----:B------:R-:W-:-:S07]  /*163c0*/  @P1 LOP3.LUT R28, R28, 0x10000, RZ, 0xfc, !PT ;  /* 0x000100001c1c1812 */ /* 0x000fce00078efcff */
[----:B------:R-:W1:Y:S08]  /*163d0*/  @!P5 LDC.64 R32, c[0x0][0x5c0] ;  /* 0x00017000ff20db82 */ /* 0x000e700000000a00 */
[----:B------:R-:W2:Y:S01]  /*163e0*/  @!P3 LDC.64 R30, c[0x0][0x5c0] ;  /* 0x00017000ff1ebb82 */ /* 0x000ea20000000a00 */
[----:B0-----:R-:W-:-:S04]  /*163f0*/  @!P1 IADD3 R38, P0, P2, R26, UR10, R38 ;  /* 0x0000000a1a269c10 */ /* 0x001fc8000fa1e026 */
[----:B------:R-:W-:Y:S02]  /*16400*/  @!P1 IADD3.X R39, R35, UR9, R39, P0, P2 ;  /* 0x0000000923279c10 */ /* 0x000fe400087e4427 */
[----:B------:R-:W-:Y:S02]  /*16410*/  ISETP.LT.OR P1, PT, R34, 0x11, !P4 ;  /* 0x000000112200780c */ /* 0x000fe40006721670 */
[----:B-1----:R-:W-:-:S04]  /*16420*/  @!P5 IADD3 R32, P0, P2, R26, UR10, R32 ;  /* 0x0000000a1a20dc10 */ /* 0x002fc8000fa1e020 */
[----:B------:R-:W-:Y:S02]  /*16430*/  @!P5 IADD3.X R33, R35, UR9, R33, P0, P2 ;  /* 0x000000092321dc10 */ /* 0x000fe400087e4421 */
[----:B--2---:R-:W-:-:S04]  /*16440*/  @!P3 IADD3 R40, P0, P2, R26, UR10, R30 ;  /* 0x0000000a1a28bc10 */ /* 0x004fc8000fa1e01e */
[----:B------:R-:W-:Y:S02]  /*16450*/  @!P3 IADD3.X R41, R35, UR9, R31, P0, P2 ;  /* 0x000000092329bc10 */ /* 0x000fe400087e441f */
[----:B------:R-:W-:-:S13]  /*16460*/  ISETP.LT.OR P3, PT, R34, 0xa, !P4 ;  /* 0x0000000a2200780c */ /* 0x000fda0006761670 */
[----:B------:R-:W0:Y:S02]  /*16470*/  @!P3 LDC.64 R30, c[0x0][0x5c0] ;  /* 0x00017000ff1ebb82 */ /* 0x000e240000000a00 */
[----:B0-----:R-:W-:-:S04]  /*16480*/  @!P3 IADD3 R42, P0, P2, R26, UR10, R30 ;  /* 0x0000000a1a2abc10 */ /* 0x001fc8000fa1e01e */
[----:B------:R-:W-:Y:S02]  /*16490*/  @!P3 IADD3.X R43, R35, UR9, R31, P0, P2 ;  /* 0x00000009232bbc10 */ /* 0x000fe400087e441f */
[----:B------:R-:W0:Y:S02]  /*164a0*/  @!P1 LDC.64 R30, c[0x0][0x5c0] ;  /* 0x00017000ff1e9b82 */ /* 0x000e240000000a00 */
[----:B0-----:R-:W-:-:S04]  /*164b0*/  @!P1 IADD3 R44, P0, P2, R26, UR10, R30 ;  /* 0x0000000a1a2c9c10 */ /* 0x001fc8000fa1e01e */
[----:B------:R-:W-:Y:S02]  /*164c0*/  @!P1 IADD3.X R45, R35, UR9, R31, P0, P2 ;  /* 0x00000009232d9c10 */ /* 0x000fe400087e441f */
[----:B------:R-:W-:-:S13]  /*164d0*/  ISETP.LT.OR P1, PT, R34, 0x12, !P4 ;  /* 0x000000122200780c */ /* 0x000fda0006721670 */
        /* <DEDUP_REMOVED lines=8> */
[----:B------:R-:W0:Y:S01]  /*16560*/  @!P1 LDC.64 R30, c[0x0][0x5c0] ;  /* 0x00017000ff1e9b82 */ /* 0x000e220000000a00 */
[----:B------:R-:W-:-:S04]  /*16570*/  @P1 LOP3.LUT R29, R29, 0x4, RZ, 0xfc, !PT ;  /* 0x000000041d1d1812 */ /* 0x000fc800078efcff */
[----:B------:R-:W-:Y:S02]  /*16580*/  LOP3.LUT R29, R29, 0xffffff7f, RZ, 0xc0, !PT ;  /* 0xffffff7f1d1d7812 */ /* 0x000fe400078ec0ff */
[----:B0-----:R-:W-:-:S04]  /*16590*/  @!P1 IADD3 R50, P0, P2, R26, UR10, R30 ;  /* 0x0000000a1a329c10 */ /* 0x001fc8000fa1e01e */
[----:B------:R-:W-:Y:S02]  /*165a0*/  @!P1 IADD3.X R51, R35, UR9, R31, P0, P2 ;  /* 0x0000000923339c10 */ /* 0x000fe400087e441f */
[----:B------:R-:W-:-:S13]  /*165b0*/  ISETP.LT.OR P1, PT, R34, 0x21, !P4 ;  /* 0x000000212200780c */ /* 0x000fda0006721670 */
[----:B------:R-:W0:Y:S01]  /*165c0*/  @!P1 LDC.64 R30, c[0x0][0x5c0] ;  /* 0x00017000ff1e9b82 */ /* 0x000e220000000a00 */
[----:B------:R-:W-:Y:S02]  /*165d0*/  @P1 LOP3.LUT R29, R29, 0x80, RZ, 0xfc, !PT ;  /* 0x000000801d1d1812 */ /* 0x000fe400078efcff */
[----:B0-----:R-:W-:-:S04]  /*165e0*/  @!P1 IADD3 R56, P0, P2, R26, UR10, R30 ;  /* 0x0000000a1a389c10 */ /* 0x001fc8000fa1e01e */
[----:B------:R-:W-:Y:S02]  /*165f0*/  @!P1 IADD3.X R57, R35, UR9, R31, P0, P2 ;  /* 0x0000000923399c10 */ /* 0x000fe400087e441f */
[----:B------:R-:W-:-:S04]  /*16600*/  ISETP.GE.AND P0, PT, R36, 0x1, PT ;  /* 0x000000012400780c */ /* 0x000fc80003f06270 */
[----:B------:R-:W-:-:S13]  /*16610*/  ISETP.LT.OR P2, PT, R34, 0x1, !P0 ;  /* 0x000000012200780c */ /* 0x000fda0004741670 */
[----:B------:R-:W0:Y:S01]  /*16620*/  @!P2 LDC.64 R30, c[0x0][0x5c0] ;  /* 0x00017000ff1eab82 */ /* 0x000e220000000a00 */
[----:B------:R-:W-:Y:S02]  /*16630*/  ISETP.LT.OR P1, PT, R34, 0x22, !P4 ;  /* 0x000000222200780c */ /* 0x000fe40006721670 */
[----:B0-----:R-:W-:-:S05]  /*16640*/  @!P2 IADD3 R30, P6, R26, R30, RZ ;  /* 0x0000001e1a1ea210 */ /* 0x001fca0007fde0ff */
[----:B------:R-:W-:-:S05]  /*16650*/  @!P2 IMAD.X R31, R35, 0x1, R31, P6 ;  /* 0x00000001231fa824 */ /* 0x000fca00030e061f */
[----:B------:R0:W-:Y:S02]  /*16660*/  @!P2 STG.E.U8 desc[UR30][R30.64], R227 ;  /* 0x000000e31e00a986 */ /* 0x0001e4000c10111e */
[----:B0-----:R-:W0:Y:S01]  /*16670*/  @!P1 LDC.64 R30, c[0x0][0x5c0] ;  /* 0x00017000ff1e9b82 */ /* 0x001e220000000a00 */
[----:B------:R-:W-:Y:S01]  /*16680*/  FMUL R226, R226, UR18 ;  /* 0x00000012e2e27c20 */ /* 0x000fe20008400000 */
[----:B------:R-:W-:Y:S01]  /*16690*/  LOP3.LUT R29, R29, 0xffffffbf, RZ, 0xc0, !PT ;  /* 0xffffffbf1d1d7812 */ /* 0x000fe200078ec0ff */
[----:B------:R-:W-:Y:S01]  /*166a0*/  FMUL R225, R225, UR18 ;  /* 0x00000012e1e17c20 */ /* 0x000fe20008400000 */
        /* <DEDUP_REMOVED lines=20> */
[----:B0-----:R-:W-:Y:S01]  /*167f0*/  @!P1 IADD3 R52, P2, P6, R26, UR10, R30 ;  /* 0x0000000a1a349c10 */ /* 0x001fe2000fe5e01e */
[----:B------:R-:W-:Y:S01]  /*16800*/  FMUL R12, R12, UR18 ;  /* 0x000000120c0c7c20 */ /* 0x000fe20008400000 */
[----:B------:R-:W-:Y:S01]  /*16810*/  FMUL R11, R11, UR18 ;  /* 0x000000120b0b7c20 */ /* 0x000fe20008400000 */
[----:B------:R-:W-:Y:S01]  /*16820*/  FMUL R10, R10, UR18 ;  /* 0x000000120a0a7c20 */ /* 0x000fe20008400000 */
[----:B------:R-:W-:Y:S01]  /*16830*/  @!P1 IADD3.X R53, R35, UR9, R31, P2, P6 ;  /* 0x0000000923359c10 */ /* 0x000fe200097ec41f */
[----:B------:R-:W-:Y:S01]  /*16840*/  FMUL R9, R9, UR18 ;  /* 0x0000001209097c20 */ /* 0x000fe20008400000 */
[----:B------:R-:W-:Y:S01]  /*16850*/  ISETP.LT.OR P2, PT, R34, 0x2, !P0 ;  /* 0x000000022200780c */ /* 0x000fe20004741670 */
[----:B------:R-:W-:Y:S01]  /*16860*/  FMUL R8, R8, UR18 ;  /* 0x0000001208087c20 */ /* 0x000fe20008400000 */
[----:B------:R-:W-:Y:S01]  /*16870*/  FMUL R7, R7, UR18 ;  /* 0x0000001207077c20 */ /* 0x000fe20008400000 */
[----:B------:R-:W2:Y:S01]  /*16880*/  LDL.LU R227, [R1+0x8] ;  /* 0x0000080001e37983 */ /* 0x000ea20000300800 */
[----:B------:R-:W-:-:S02]  /*16890*/  F2FP.SATFINITE.E4M3.F32.PACK_AB_MERGE_C R226, RZ, R226, RZ ;  /* 0x000000e2ffe2723e */ /* 0x000fc400048070ff */
[----:B------:R-:W-:-:S07]  /*168a0*/  @P1 LOP3.LUT R29, R29, 0x40, RZ, 0xfc, !PT ;  /* 0x000000401d1d1812 */ /* 0x000fce00078efcff */
[----:B------:R-:W0:Y:S02]  /*168b0*/  @!P2 LDC.64 R30, c[0x0][0x5c0] ;  /* 0x00017000ff1eab82 */ /* 0x000e240000000a00 */
[----:B0-----:R-:W-:-:S05]  /*168c0*/  @!P2 IADD3 R30, P6, R26, R30, RZ ;  /* 0x0000001e1a1ea210 */ /* 0x001fca0007fde0ff */
[----:B------:R-:W-:-:S05]  /*168d0*/  @!P2 IMAD.X R31, R35, 0x1, R31, P6 ;  /* 0x00000001231fa824 */ /* 0x000fca00030e061f */
[----:B------:R0:W-:Y:S01]  /*168e0*/  @!P2 STG.E.U8 desc[UR30][R30.64+0x1], R226 ;  /* 0x000001e21e00a986 */ /* 0x0001e2000c10111e */
[----:B------:R-:W-:Y:S02]  /*168f0*/  ISETP.LT.OR P2, PT, R34, 0x29, !P4 ;  /* 0x000000292200780c */ /* 0x000fe40006741670 */
[----:B------:R-:W-:Y:S02]  /*16900*/  F2FP.SATFINITE.E4M3.F32.PACK_AB_MERGE_C R225, RZ, R225, RZ ;  /* 0x000000e1ffe1723e */ /* 0x000fe400048070ff */
[----:B------:R-:W-:Y:S02]  /*16910*/  F2FP.SATFINITE.E4M3.F32.PACK_AB_MERGE_C R224, RZ, R224, RZ ;  /* 0x000000e0ffe0723e */ /* 0x000fe400048070ff */
[----:B------:R-:W-:Y:S02]  /*16920*/  F2FP.SATFINITE.E4M3.F32.PACK_AB_MERGE_C R223, RZ, R223, RZ ;  /* 0x000000dfffdf723e */ /* 0x000fe400048070ff */
[----:B------:R-:W-:Y:S02]  /*16930*/  LOP3.LUT R29, R29, 0xfffffdff, RZ, 0xc0, !PT ;  /* 0xfffffdff1d1d7812 */ /* 0x000fe400078ec0ff */
[----:B------:R-:W-:Y:S01]  /*16940*/  F2FP.SATFINITE.E4M3.F32.PACK_AB_MERGE_C R222, RZ, R222, RZ ;  /* 0x000000deffde723e */ /* 0x000fe200048070ff */
[----:B0-----:R-:W3:Y:S02]  /*16950*/  LDL.LU R226, [R1] ;  /* 0x0000000001e27983 */ /* 0x001ee40000300800 */
[----:B------:R-:W0:Y:S02]  /*16960*/  @!P2 LDC.64 R30, c[0x0][0x5c0] ;  /* 0x00017000ff1eab82 */ /* 0x000e240000000a00 */
[----:B0-----:R-:W-:-:S04]  /*16970*/  @!P2 IADD3 R54, P1, P6, R26, UR10, R30 ;  /* 0x0000000a1a36ac10 */ /* 0x001fc8000fe3e01e */
[----:B------:R-:W-:Y:S02]  /*16980*/  @!P2 IADD3.X R55, R35, UR9, R31, P1, P6 ;  /* 0x000000092337ac10 */ /* 0x000fe40008fec41f */
[C---:B------:R-:W-:Y:S02]  /*16990*/  LOP3.LUT P1, RZ, R28.reuse, 0x10000, RZ, 0xc0, !PT ;  /* 0x000100001cff7812 */ /* 0x040fe4000782c0ff */
[----:B------:R-:W-:-:S04]  /*169a0*/  LOP3.LUT R28, R28, 0xffffbfff, RZ, 0xc0, !PT ;  /* 0xffffbfff1c1c7812 */ /* 0x000fc800078ec0ff */
[----:B------:R-:W-:-:S07]  /*169b0*/  @P2 LOP3.LUT R28, R28, 0x4000, RZ, 0xfc, !PT ;  /* 0x000040001c1c2812 */ /* 0x000fce00078efcff */
[----:B------:R0:W-:Y:S01]  /*169c0*/  @!P1 STG.E.U8 desc[UR30][R38.64], R225 ;  /* 0x000000e126009986 */ /* 0x0001e2000c10111e */
[----:B------:R-:W-:Y:S02]  /*169d0*/  ISETP.LT.OR P1, PT, R34, 0x2a, !P4 ;  /* 0x0000002a2200780c */ /* 0x000fe40006721670 */
[----:B------:R-:W-:Y:S02]  /*169e0*/  LOP3.LUT R28, R28, 0xffff7fff, RZ, 0xc0, !PT ;  /* 0xffff7fff1c1c7812 */ /* 0x000fe400078ec0ff */
[----:B------:R-:W-:Y:S02]  /*169f0*/  F2FP.SATFINITE.E4M3.F32.PACK_AB_MERGE_C R221, RZ, R221, RZ ;  /* 0x000000ddffdd723e */ /* 0x000fe400048070ff */
[----:B------:R-:W-:Y:S02]  /*16a00*/  F2FP.SATFINITE.E4M3.F32.PACK_AB_MERGE_C R220, RZ, R220, RZ ;  /* 0x000000dcffdc723e */ /* 0x000fe400048070ff */
[----:B------:R-:W-:Y:S02]  /*16a10*/  F2FP.SATFINITE.E4M3.F32.PACK_AB_MERGE_C R219, RZ, R219, RZ ;  /* 0x000000dbffdb723e */ /* 0x000fe400048070ff */
[----:B------:R-:W-:Y:S01]  /*16a20*/  F2FP.SATFINITE.E4M3.F32.PACK_AB_MERGE_C R218, RZ, R218, RZ ;  /* 0x000000daffda723e */ /* 0x000fe200048070ff */
[----:B------:R-:W-:Y:S01]  /*16a30*/  FMUL R6, R6, UR18 ;  /* 0x0000001206067c20 */ /* 0x000fe20008400000 */
[----:B------:R-:W-:Y:S01]  /*16a40*/  F2FP.SATFINITE.E4M3.F32.PACK_AB_MERGE_C R217, RZ, R217, RZ ;  /* 0x000000d9ffd9723e */ /* 0x000fe200048070ff */
[----:B------:R-:W1:Y:S01]  /*16a50*/  @!P1 LDC.64 R30, c[0x0][0x5c0] ;  /* 0x00017000ff1e9b82 */ /* 0x000e620000000a00 */
[----:B------:R-:W-:Y:S01]  /*16a60*/  F2FP.SATFINITE.E4M3.F32.PACK_AB_MERGE_C R216, RZ, R216, RZ ;  /* 0x000000d8ffd8723e */ /* 0x000fe200048070ff */
[----:B------:R-:W-:Y:S01]  /*16a70*/  FMUL R5, R5, UR18 ;  /* 0x0000001205057c20 */ /* 0x000fe20008400000 */
[----:B------:R-:W-:Y:S01]  /*16a80*/  F2FP.SATFINITE.E4M3.F32.PACK_AB_MERGE_C R23, RZ, R23, RZ ;  /* 0x00000017ff17723e */ /* 0x000fe200048070ff */
[----:B0-----:R-:W4:Y:S01]  /*16a90*/  LDL.LU R225, [R1+0x4] ;  /* 0x0000040001e17983 */ /* 0x001f220000300800 */
[----:B------:R-:W-:Y:S01]  /*16aa0*/  @P1 LOP3.LUT R28, R28, 0x8000, RZ, 0xfc, !PT ;  /* 0x000080001c1c1812 */ /* 0x000fe200078efcff */
[----:B------:R-:W-:Y:S01]  /*16ab0*/  FMUL R4, R4, UR18 ;  /* 0x0000001204047c20 */ /* 0x000fe20008400000 */
[----:B------:R-:W-:Y:S01]  /*16ac0*/  F2FP.SATFINITE.E4M3.F32.PACK_AB_MERGE_C R22, RZ, R22, RZ ;  /* 0x00000016ff16723e */ /* 0x000fe200048070ff */
[----:B------:R-:W-:Y:S01]  /*16ad0*/  @!P5 STG.E.U8 desc[UR30][R32.64+0x1], R224 ;  /* 0x000001e02000d986 */ /* 0x000fe2000c10111e */
[----:B------:R-:W-:Y:S01]  /*16ae0*/  ISETP.LT.OR P5, PT, R34, 0x9, !P0 ;  /* 0x000000092200780c */ /* 0x000fe200047a1670 */
[----:B-----5:R-:W-:Y:S01]  /*16af0*/  FMUL R3, R3, UR18 ;  /* 0x0000001203037c20 */ /* 0x020fe20008400000 */
[----:B------:R-:W-:Y:S01]  /*16b00*/  F2FP.SATFINITE.E4M3.F32.PACK_AB_MERGE_C R21, RZ, R21, RZ ;  /* 0x00000015ff15723e */ /* 0x000fe200048070ff */
[----:B------:R-:W-:Y:S01]  /*16b10*/  FMUL R2, R2, UR18 ;  /* 0x0000001202027c20 */ /* 0x000fe20008400000 */
[----:B------:R-:W-:-:S02]  /*16b20*/  F2FP.SATFINITE.E4M3.F32.PACK_AB_MERGE_C R20, RZ, R20, RZ ;  /* 0x00000014ff14723e */ /* 0x000fc400048070ff */
[----:B------:R-:W-:Y:S02]  /*16b30*/  F2FP.SATFINITE.E4M3.F32.PACK_AB_MERGE_C R19, RZ, R19, RZ ;  /* 0x00000013ff13723e */ /* 0x000fe400048070ff */
[----:B------:R-:W-:Y:S02]  /*16b40*/  F2FP.SATFINITE.E4M3.F32.PACK_AB_MERGE_C R18, RZ, R18, RZ ;  /* 0x00000012ff12723e */ /* 0x000fe400048070ff */
[----:B------:R-:W-:Y:S02]  /*16b50*/  F2FP.SATFINITE.E4M3.F32.PACK_AB_MERGE_C R17, RZ, R17, RZ ;  /* 0x00000011ff11723e */ /* 0x000fe400048070ff */
[----:B------:R-:W-:Y:S02]  /*16b60*/  LOP3.LUT R28, R28, 0xffffdfff, RZ, 0xc0, !PT ;  /* 0xffffdfff1c1c7812 */ /* 0x000fe400078ec0ff */
[----:B------:R-:W-:Y:S02]  /*16b70*/  F2FP.SATFINITE.E4M3.F32.PACK_AB_MERGE_C R16, RZ, R16, RZ ;  /* 0x00000010ff10723e */ /* 0x000fe400048070ff */
[----:B-1----:R-:W-:-:S02]  /*16b80*/  @!P1 IADD3 R38, P2, P6, R26, UR10, R30 ;  /* 0x0000000a1a269c10 */ /* 0x002fc4000fe5e01e */
[----:B------:R-:W-:Y:S02]  /*16b90*/  F2FP.SATFINITE.E4M3.F32.PACK_AB_MERGE_C R15, RZ, R15, RZ ;  /* 0x0000000fff0f723e */ /* 0x000fe400048070ff */
[----:B------:R-:W-:Y:S02]  /*16ba0*/  @!P1 IADD3.X R39, R35, UR9, R31, P2, P6 ;  /* 0x0000000923279c10 */ /* 0x000fe400097ec41f */
[----:B------:R-:W-:Y:S02]  /*16bb0*/  ISETP.LT.OR P2, PT, R34, 0x31, !P4 ;  /* 0x000000312200780c */ /* 0x000fe40006741670 */
[----:B------:R-:W-:Y:S02]  /*16bc0*/  F2FP.SATFINITE.E4M3.F32.PACK_AB_MERGE_C R14, RZ, R14, RZ ;  /* 0x0000000eff0e723e */ /* 0x000fe400048070ff */
[----:B------:R-:W-:Y:S02]  /*16bd0*/  F2FP.SATFINITE.E4M3.F32.PACK_AB_MERGE_C R13, RZ, R13, RZ ;  /* 0x0000000dff0d723e */ /* 0x000fe400048070ff */
[----:B------:R-:W-:-:S02]  /*16be0*/  F2FP.SATFINITE.E4M3.F32.PACK_AB_MERGE_C R12, RZ, R12, RZ ;  /* 0x0000000cff0c723e */ /* 0x000fc400048070ff */
[----:B------:R-:W-:Y:S02]  /*16bf0*/  F2FP.SATFINITE.E4M3.F32.PACK_AB_MERGE_C R11, RZ, R11, RZ ;  /* 0x0000000bff0b723e */ /* 0x000fe400048070ff */
[----:B------:R-:W-:Y:S02]  /*16c00*/  F2FP.SATFINITE.E4M3.F32.PACK_AB_MERGE_C R10, RZ, R10, RZ ;  /* 0x0000000aff0a723e */ /* 0x000fe400048070ff */
[----:B------:R-:W-:Y:S01]  /*16c10*/  F2FP.SATFINITE.E4M3.F32.PACK_AB_MERGE_C R9, RZ, R9, RZ ;  /* 0x00000009ff09723e */ /* 0x000fe200048070ff */
[----:B------:R-:W0:Y:S01]  /*16c20*/  @!P2 LDC.64 R30, c[0x0][0x5c0] ;  /* 0x00017000ff1eab82 */ /* 0x000e220000000a00 */
[----:B------:R-:W-:Y:S02]  /*16c30*/  @P2 LOP3.LUT R29, R29, 0x200, RZ, 0xfc, !PT ;  /* 0x000002001d1d2812 */ /* 0x000fe400078efcff */
[----:B------:R-:W-:Y:S02]  /*16c40*/  F2FP.SATFINITE.E4M3.F32.PACK_AB_MERGE_C R8, RZ, R8, RZ ;  /* 0x00000008ff08723e */ /* 0x000fe400048070ff */
[----:B------:R-:W-:-:S02]  /*16c50*/  LOP3.LUT R29, R29, 0xfffffeff, RZ, 0xc0, !PT ;  /* 0xfffffeff1d1d7812 */ /* 0x000fc400078ec0ff */
[----:B------:R-:W-:Y:S02]  /*16c60*/  F2FP.SATFINITE.E4M3.F32.PACK_AB_MERGE_C R7, RZ, R7, RZ ;  /* 0x00000007ff07723e */ /* 0x000fe400048070ff */
[----:B------:R-:W-:Y:S02]  /*16c70*/  F2FP.SATFINITE.E4M3.F32.PACK_AB_MERGE_C R6, RZ, R6, RZ ;  /* 0x00000006ff06723e */ /* 0x000fe400048070ff */
[----:B------:R-:W-:Y:S02]  /*16c80*/  F2FP.SATFINITE.E4M3.F32.PACK_AB_MERGE_C R5, RZ, R5, RZ ;  /* 0x00000005ff05723e */ /* 0x000fe400048070ff */
[----:B------:R-:W-:Y:S02]  /*16c90*/  LOP3.LUT R0, R0, 0xffffffef, RZ, 0xc0, !PT ;  /* 0xffffffef00007812 */ /* 0x000fe400078ec0ff */
[----:B------:R-:W-:Y:S02]  /*16ca0*/  F2FP.SATFINITE.E4M3.F32.PACK_AB_MERGE_C R4, RZ, R4, RZ ;  /* 0x00000004ff04723e */ /* 0x000fe400048070ff */
[----:B------:R-:W-:-:S02]  /*16cb0*/  F2FP.SATFINITE.E4M3.F32.PACK_AB_MERGE_C R3, RZ, R3, RZ ;  /* 0x00000003ff03723e */ /* 0x000fc400048070ff */
[----:B------:R-:W-:Y:S02]  /*16cc0*/  F2FP.SATFINITE.E4M3.F32.PACK_AB_MERGE_C R2, RZ, R2, RZ ;  /* 0x00000002ff02723e */ /* 0x000fe400048070ff */
[----:B0-----:R-:W-:-:S04]  /*16cd0*/  @!P2 IADD3 R62, P1, P6, R26, UR10, R30 ;  /* 0x0000000a1a3eac10 */ /* 0x001fc8000fe3e01e */
[----:B------:R-:W-:Y:S02]  /*16ce0*/  @!P2 IADD3.X R63, R35, UR9, R31, P1, P6 ;  /* 0x00000009233fac10 */ /* 0x000fe40008fec41f */
[----:B------:R-:W0:Y:S01]  /*16cf0*/  @!P5 LDC.64 R30, c[0x0][0x5c0] ;  /* 0x00017000ff1edb82 */ /* 0x000e220000000a00 */
[C---:B------:R-:W-:Y:S02]  /*16d00*/  ISETP.LT.OR P1, PT, R34.reuse, 0x32, !P4 ;  /* 0x000000322200780c */ /* 0x040fe40006721670 */
[----:B------:R-:W-:-:S11]  /*16d10*/  ISETP.LT.OR P2, PT, R34, 0x9, !P4 ;  /* 0x000000092200780c */ /* 0x000fd60006741670 */
[----:B------:R-:W-:-:S04]  /*16d20*/  @P1 LOP3.LUT R29, R29, 0x100, RZ, 0xfc, !PT ;  /* 0x000001001d1d1812 */ /* 0x000fc800078efcff */
[----:B------:R-:W-:Y:S02]  /*16d30*/  LOP3.LUT R29, R29, 0xfffffbff, RZ, 0xc0, !PT ;  /* 0xfffffbff1d1d7812 */ /* 0x000fe400078ec0ff */
[----:B0-----:R-:W-:-:S05]  /*16d40*/  @!P5 IADD3 R30, P6, R26, R30, RZ ;  /* 0x0000001e1a1ed210 */ /* 0x001fca0007fde0ff */
[----:B------:R-:W-:-:S05]  /*16d50*/  @!P5 IMAD.X R31, R35, 0x1, R31, P6 ;  /* 0x00000001231fd824 */ /* 0x000fca00030e061f */
[----:B------:R0:W-:Y:S02]  /*16d60*/  @!P5 STG.E.U8 desc[UR30][R30.64+0x8], R223 ;  /* 0x000008df1e00d986 */ /* 0x0001e4000c10111e */
[----:B0-----:R-:W0:Y:S02]  /*16d70*/  @!P1 LDC.64 R30, c[0x0][0x5c0] ;  /* 0x00017000ff1e9b82 */ /* 0x001e240000000a00 */
[----:B0-----:R-:W-:-:S04]  /*16d80*/  @!P1 IADD3 R32, P5, P6, R26, UR10, R30 ;  /* 0x0000000a1a209c10 */ /* 0x001fc8000febe01e */
[----:B------:R-:W-:Y:S02]  /*16d90*/  @!P1 IADD3.X R33, R35, UR9, R31, P5, P6 ;  /* 0x0000000923219c10 */ /* 0x000fe4000afec41f */
[C---:B------:R-:W-:Y:S02]  /*16da0*/  ISETP.LT.OR P5, PT, R34.reuse, 0xa, !P0 ;  /* 0x0000000a2200780c */ /* 0x040fe400047a1670 */
[----:B------:R-:W-:-:S11]  /*16db0*/  ISETP.LT.OR P1, PT, R34, 0x39, !P4 ;  /* 0x000000392200780c */ /* 0x000fd60006721670 */
[----:B------:R-:W0:Y:S02]  /*16dc0*/  @!P5 LDC.64 R30, c[0x0][0x5c0] ;  /* 0x00017000ff1edb82 */ /* 0x000e240000000a00 */
[----:B------:R-:W-:-:S04]  /*16dd0*/  @P1 LOP3.LUT R29, R29, 0x400, RZ, 0xfc, !PT ;  /* 0x000004001d1d1812 */ /* 0x000fc800078efcff */
[----:B------:R-:W-:Y:S02]  /*16de0*/  LOP3.LUT R29, R29, 0xfffffffd, RZ, 0xc0, !PT ;  /* 0xfffffffd1d1d7812 */ /* 0x000fe400078ec0ff */
[----:B0-----:R-:W-:-:S05]  /*16df0*/  @!P5 IADD3 R30, P6, R26, R30, RZ ;  /* 0x0000001e1a1ed210 */ /* 0x001fca0007fde0ff */
[----:B------:R-:W-:-:S05]  /*16e00*/  @!P5 IMAD.X R31, R35, 0x1, R31, P6 ;  /* 0x00000001231fd824 */ /* 0x000fca00030e061f */
[----:B------:R0:W-:Y:S04]  /*16e10*/  @!P5 STG.E.U8 desc[UR30][R30.64+0x9], R222 ;  /* 0x000009de1e00d986 */ /* 0x0001e8000c10111e */
[----:B------:R1:W-:Y:S01]  /*16e20*/  @!P2 STG.E.U8 desc[UR30][R40.64+0x8], R221 ;  /* 0x000008dd2800a986 */ /* 0x0003e2000c10111e */
[----:B------:R-:W-:-:S03]  /*16e30*/  ISETP.LT.OR P2, PT, R34, 0x11, !P4 ;  /* 0x000000112200780c */ /* 0x000fc60006741670 */
[----:B------:R-:W-:Y:S01]  /*16e40*/  @!P3 STG.E.U8 desc[UR30][R42.64+0x9], R220 ;  /* 0x000009dc2a00b986 */ /* 0x000fe2000c10111e */
[----:B------:R-:W-:Y:S01]  /*16e50*/  ISETP.LT.OR P3, PT, R34, 0x11, !P0 ;  /* 0x000000112200780c */ /* 0x000fe20004761670 */
[----:B0-----:R-:W0:Y:S02]  /*16e60*/  @!P1 LDC.64 R30, c[0x0][0x5c0] ;  /* 0x00017000ff1e9b82 */ /* 0x001e240000000a00 */
[----:B0-----:R-:W-:-:S04]  /*16e70*/  @!P1 IADD3 R58, P5, P6, R26, UR10, R30 ;  /* 0x0000000a1a3a9c10 */ /* 0x001fc8000febe01e */
[----:B------:R-:W-:Y:S02]  /*16e80*/  @!P1 IADD3.X R59, R35, UR9, R31, P5, P6 ;  /* 0x00000009233b9c10 */ /* 0x000fe4000afec41f */
[----:B------:R-:W-:-:S13]  /*16e90*/  ISETP.LT.OR P1, PT, R34, 0x3a, !P4 ;  /* 0x0000003a2200780c */ /* 0x000fda0006721670 */
[----:B------:R-:W1:Y:S01]  /*16ea0*/  @!P1 LDC.64 R30, c[0x0][0x5c0] ;  /* 0x00017000ff1e9b82 */ /* 0x000e620000000a00 */
[----:B------:R-:W-:-:S04]  /*16eb0*/  @P1 LOP3.LUT R29, R29, 0x2, RZ, 0xfc, !PT ;  /* 0x000000021d1d1812 */ /* 0x000fc800078efcff */
[----:B------:R-:W-:Y:S02]  /*16ec0*/  LOP3.LUT R29, R29, 0xffffefff, RZ, 0xc0, !PT ;  /* 0xffffefff1d1d7812 */ /* 0x000fe400078ec0ff */
[----:B-1----:R-:W-:-:S04]  /*16ed0*/  @!P1 IADD3 R40, P5, P6, R26, UR10, R30 ;  /* 0x0000000a1a289c10 */ /* 0x002fc8000febe01e */
[----:B------:R-:W-:Y:S02]  /*16ee0*/  @!P1 IADD3.X R41, R35, UR9, R31, P5, P6 ;  /* 0x0000000923299c10 */ /* 0x000fe4000afec41f */
[----:B------:R-:W-:-:S13]  /*16ef0*/  ISETP.LT.OR P1, PT, R34, 0x41, !P4 ;  /* 0x000000412200780c */ /* 0x000fda0006721670 */
[----:B------:R-:W0:Y:S01]  /*16f00*/  @!P1 LDC.64 R30, c[0x0][0x5c0] ;  /* 0x00017000ff1e9b82 */ /* 0x000e220000000a00 */
[----:B------:R-:W-:-:S04]  /*16f10*/  @P1 LOP3.LUT R29, R29, 0x1000, RZ, 0xfc, !PT ;  /* 0x000010001d1d1812 */ /* 0x000fc800078efcff */
[----:B------:R-:W-:Y:S02]  /*16f20*/  LOP3.LUT R29, R29, 0xfffff7ff, RZ, 0xc0, !PT ;  /* 0xfffff7ff1d1d7812 */ /* 0x000fe400078ec0ff */
        /* <DEDUP_REMOVED lines=22> */
[----:B------:R-:W-:Y:S01]  /*17090*/  ISETP.LT.OR P2, PT, R34, 0x12, !P4 ;  /* 0x000000122200780c */ /* 0x000fe20006741670 */
[----:B0-----:R-:W0:-:S12]  /*170a0*/  @!P1 LDC.64 R30, c[0x0][0x5c0] ;  /* 0x00017000ff1e9b82 */ /* 0x001e180000000a00 */
[----:B------:R-:W-:Y:S01]  /*170b0*/  @!P2 STG.E.U8 desc[UR30][R46.64+0x11], R216 ;  /* 0x000011d82e00a986 */ /* 0x000fe2000c10111e */
[----:B------:R-:W-:Y:S02]  /*170c0*/  ISETP.LT.OR P2, PT, R34, 0x52, !P4 ;  /* 0x000000522200780c */ /* 0x000fe40006741670 */
        /* <DEDUP_REMOVED lines=10> */
[----:B------:R-:W-:Y:S02]  /*17170*/  @P1 LOP3.LUT R29, R29, 0x8000, RZ, 0xfc, !PT ;  /* 0x000080001d1d1812 */ /* 0x000fe400078efcff */
[----:B0-----:R-:W-:-:S04]  /*17180*/  @!P1 IADD3 R72, P3, P5, R26, UR10, R30 ;  /* 0x0000000a1a489c10 */ /* 0x001fc8000fd7e01e */
[----:B------:R-:W-:Y:S02]  /*17190*/  @!P1 IADD3.X R73, R35, UR9, R31, P3, P5 ;  /* 0x0000000923499c10 */ /* 0x000fe40009fea41f */
[----:B------:R-:W-:Y:S02]  /*171a0*/  ISETP.LT.OR P3, PT, R34, 0x19, !P0 ;  /* 0x000000192200780c */ /* 0x000fe40004761670 */
[C---:B------:R-:W-:Y:S02]  /*171b0*/  LOP3.LUT P1, RZ, R29.reuse, 0x4, RZ, 0xc0, !PT ;  /* 0x000000041dff7812 */ /* 0x040fe4000782c0ff */
[----:B------:R-:W-:-:S04]  /*171c0*/  LOP3.LUT R29, R29, 0xffffffef, RZ, 0xc0, !PT ;  /* 0xffffffef1d1d7812 */ /* 0x000fc800078ec0ff */
[----:B------:R-:W-:-:S04]  /*171d0*/  @P2 LOP3.LUT R29, R29, 0x10, RZ, 0xfc, !PT ;  /* 0x000000101d1d2812 */ /* 0x000fc800078efcff */
[----:B------:R-:W-:Y:S01]  /*171e0*/  LOP3.LUT R29, R29, 0xfffeffff, RZ, 0xc0, !PT ;  /* 0xfffeffff1d1d7812 */ /* 0x000fe200078ec0ff */
[----:B------:R-:W0:Y:S03]  /*171f0*/  @!P3 LDC.64 R30, c[0x0][0x5c0] ;  /* 0x00017000ff1ebb82 */ /* 0x000e260000000a00 */
        /* <DEDUP_REMOVED lines=11> */
[----:B0-----:R-:W-:-:S05]  /*172b0*/  @!P3 IADD3 R30, P5, R26, R30, RZ ;  /* 0x0000001e1a1eb210 */ /* 0x001fca0007fbe0ff */
[----:B------:R-:W-:-:S05]  /*172c0*/  @!P3 IMAD.X R31, R35, 0x1, R31, P5 ;  /* 0x00000001231fb824 */ /* 0x000fca00028e061f */
[----:B------:R0:W-:Y:S04]  /*172d0*/  @!P3 STG.E.U8 desc[UR30][R30.64+0x19], R22 ;  /* 0x000019161e00b986 */ /* 0x0001e8000c10111e */
[----:B------:R-:W-:Y:S01]  /*172e0*/  @!P2 STG.E.U8 desc[UR30][R48.64+0x18], R21 ;  /* 0x000018153000a986 */ /* 0x000fe2000c10111e */
[----:B------:R-:W-:-:S03]  /*172f0*/  ISETP.LT.OR P2, PT, R34, 0x5a, !P4 ;  /* 0x0000005a2200780c */ /* 0x000fc60006741670 */
[----:B------:R1:W-:Y:S01]  /*17300*/  @!P1 STG.E.U8 desc[UR30][R50.64+0x19], R20 ;  /* 0x0000191432009986 */ /* 0x0003e2000c10111e */
[----:B0-----:R-:W0:Y:S09]  /*17310*/  @!P6 LDC.64 R22, c[0x0][0x5c0] ;  /* 0x00017000ff16eb82 */ /* 0x001e320000000a00 */
[----:B------:R-:W-:-:S04]  /*17320*/  @P2 LOP3.LUT R29, R29, 0x20, RZ, 0xfc, !PT ;  /* 0x000000201d1d2812 */ /* 0x000fc800078efcff */
[----:B------:R-:W-:Y:S02]  /*17330*/  LOP3.LUT R29, R29, 0xfffffff7, RZ, 0xc0, !PT ;  /* 0xfffffff71d1d7812 */ /* 0x000fe400078ec0ff */
[----:B0-----:R-:W-:-:S04]  /*17340*/  @!P6 IADD3 R30, P3, P5, R26, UR10, R22 ;  /* 0x0000000a1a1eec10 */ /* 0x001fc8000fd7e016 */
[----:B------:R-:W-:Y:S02]  /*17350*/  @!P6 IADD3.X R31, R35, UR9, R23, P3, P5 ;  /* 0x00000009231fec10 */ /* 0x000fe40009fea417 */
[----:B------:R-:W0:Y:S02]  /*17360*/  @!P2 LDC.64 R22, c[0x0][0x5c0] ;  /* 0x00017000ff16ab82 */ /* 0x000e240000000a00 */
[----:B0-----:R-:W-:-:S04]  /*17370*/  @!P2 IADD3 R80, P3, P4, R26, UR10, R22 ;  /* 0x0000000a1a50ac10 */ /* 0x001fc8000fc7e016 */
[----:B------:R-:W-:Y:S02]  /*17380*/  @!P2 IADD3.X R81, R35, UR9, R23, P3, P4 ;  /* 0x000000092351ac10 */ /* 0x000fe40009fe8417 */
[----:B------:R-:W-:-:S04]  /*17390*/  ISETP.GE.AND P4, PT, R36, 0x81, PT ;  /* 0x000000812400780c */ /* 0x000fc80003f86270 */
[C---:B------:R-:W-:Y:S02]  /*173a0*/  ISETP.LT.OR P2, PT, R34.reuse, 0x1, !P4 ;  /* 0x000000012200780c */ /* 0x040fe40006741670 */
[----:B------:R-:W-:-:S11]  /*173b0*/  ISETP.LT.OR P1, PT, R34, 0x9, !P4 ;  /* 0x000000092200780c */ /* 0x000fd60006721670 */
[----:B------:R-:W0:Y:S01]  /*173c0*/  @!P2 LDC.64 R22, c[0x0][0x5c0] ;  /* 0x00017000ff16ab82 */ /* 0x000e220000000a00 */
[----:B------:R-:W-:Y:S02]  /*173d0*/  @P2 LOP3.LUT R29, R29, 0x8, RZ, 0xfc, !PT ;  /* 0x000000081d1d2812 */ /* 0x000fe400078efcff */
[----:B0-----:R-:W-:-:S04]  /*173e0*/  @!P2 IADD3 R82, P3, P5, R26, UR8, R22 ;  /* 0x000000081a52ac10 */ /* 0x001fc8000fd7e016 */
[----:B------:R-:W-:Y:S02]  /*173f0*/  @!P2 IADD3.X R83, R35, UR7, R23, P3, P5 ;  /* 0x000000072353ac10 */ /* 0x000fe40009fea417 */
[----:B------:R-:W-:Y:S02]  /*17400*/  ISETP.LT.OR P3, PT, R34, 0x21, !P0 ;  /* 0x000000212200780c */ /* 0x000fe40004761670 */
[----:B------:R-:W-:-:S11]  /*17410*/  LOP3.LUT P2, RZ, R29, 0x80, RZ, 0xc0, !PT ;  /* 0x000000801dff7812 */ /* 0x000fd6000784c0ff */
[----:B-1----:R-:W0:Y:S02]  /*17420*/  @!P3 LDC.64 R20, c[0x0][0x5c0] ;  /* 0x00017000ff14bb82 */ /* 0x002e240000000a00 */
[----:B0-----:R-:W-:-:S05]  /*17430*/  @!P3 IADD3 R20, P5, R26, R20, RZ ;  /* 0x000000141a14b210 */ /* 0x001fca0007fbe0ff */
[----:B------:R-:W-:-:S05]  /*17440*/  @!P3 IMAD.X R21, R35, 0x1, R21, P5 ;  /* 0x000000012315b824 */ /* 0x000fca00028e0615 */
[----:B------:R0:W-:Y:S01]  /*17450*/  @!P3 STG.E.U8 desc[UR30][R20.64+0x20], R19 ;  /* 0x000020131400b986 */ /* 0x0001e2000c10111e */
[----:B------:R-:W-:-:S13]  /*17460*/  ISETP.LT.OR P3, PT, R34, 0x2, !P4 ;  /* 0x000000022200780c */ /* 0x000fda0006761670 */
[----:B0-----:R-:W0:Y:S01]  /*17470*/  @!P3 LDC.64 R20, c[0x0][0x5c0] ;  /* 0x00017000ff14bb82 */ /* 0x001e220000000a00 */
        /* <DEDUP_REMOVED lines=8> */
[----:B------:R-:W0:Y:S02]  /*17500*/  @!P5 LDC.64 R20, c[0x0][0x5c0] ;  /* 0x00017000ff14db82 */ /* 0x000e240000000a00 */
[----:B0-----:R-:W-:-:S05]  /*17510*/  @!P5 IADD3 R20, P6, R26, R20, RZ ;  /* 0x000000141a14d210 */ /* 0x001fca0007fde0ff */
[----:B------:R-:W-:-:S05]  /*17520*/  @!P5 IMAD.X R21, R35, 0x1, R21, P6 ;  /* 0x000000012315d824 */ /* 0x000fca00030e0615 */
[----:B------:R0:W-:Y:S04]  /*17530*/  @!P5 STG.E.U8 desc[UR30][R20.64+0x21], R18 ;  /* 0x000021121400d986 */ /* 0x0001e8000c10111e */
[----:B------:R-:W-:Y:S01]  /*17540*/  @!P2 STG.E.U8 desc[UR30][R56.64+0x20], R17 ;  /* 0x000020113800a986 */ /* 0x000fe2000c10111e */
[----:B------:R-:W-:-:S03]  /*17550*/  ISETP.LT.OR P2, PT, R34, 0xa, !P4 ;  /* 0x0000000a2200780c */ /* 0x000fc60006741670 */
[----:B------:R1:W-:Y:S01]  /*17560*/  @!P3 STG.E.U8 desc[UR30][R52.64+0x21], R16 ;  /* 0x000021103400b986 */ /* 0x0003e2000c10111e */
[----:B------:R-:W-:Y:S01]  /*17570*/  ISETP.LT.OR P3, PT, R34, 0x12, !P4 ;  /* 0x000000122200780c */ /* 0x000fe20006761670 */
[----:B0-----:R-:W0:Y:S08]  /*17580*/  @!P1 LDC.64 R18, c[0x0][0x5c0] ;  /* 0x00017000ff129b82 */ /* 0x001e300000000a00 */
[----:B------:R-:W-:-:S04]  /*17590*/  @P2 LOP3.LUT R29, R29, 0x4, RZ, 0xfc, !PT ;  /* 0x000000041d1d2812 */ /* 0x000fc800078efcff */
[----:B------:R-:W-:Y:S02]  /*175a0*/  LOP3.LUT R29, R29, 0xffffff7f, RZ, 0xc0, !PT ;  /* 0xffffff7f1d1d7812 */ /* 0x000fe400078ec0ff */
[----:B0-----:R-:W-:-:S04]  /*175b0*/  @!P1 IADD3 R86, P5, P6, R26, UR8, R18 ;  /* 0x000000081a569c10 */ /* 0x001fc8000febe012 */
[----:B------:R-:W-:Y:S02]  /*175c0*/  @!P1 IADD3.X R87, R35, UR7, R19, P5, P6 ;  /* 0x0000000723579c10 */ /* 0x000fe4000afec413 */
[----:B------:R-:W0:Y:S01]  /*175d0*/  @!P2 LDC.64 R18, c[0x0][0x5c0] ;  /* 0x00017000ff12ab82 */ /* 0x000e220000000a00 */
[----:B------:R-:W-:Y:S02]  /*175e0*/  LOP3.LUT P1, RZ, R28, 0x8000, RZ, 0xc0, !PT ;  /* 0x000080001cff7812 */ /* 0x000fe4000782c0ff */
[----:B0-----:R-:W-:-:S04]  /*175f0*/  @!P2 IADD3 R20, P5, P6, R26, UR8, R18 ;  /* 0x000000081a14ac10 */ /* 0x001fc8000febe012 */
[----:B------:R-:W-:Y:S02]  /*17600*/  @!P2 IADD3.X R21, R35, UR7, R19, P5, P6 ;  /* 0x000000072315ac10 */ /* 0x000fe4000afec413 */
[----:B------:R-:W-:-:S13]  /*17610*/  ISETP.LT.OR P2, PT, R34, 0x11, !P4 ;  /* 0x000000112200780c */ /* 0x000fda0006741670 */
[----:B------:R-:W0:Y:S01]  /*17620*/  @!P2 LDC.64 R18, c[0x0][0x5c0] ;  /* 0x00017000ff12ab82 */ /* 0x000e220000000a00 */
[----:B------:R-:W-:-:S04]  /*17630*/  @P2 LOP3.LUT R29, R29, 0x80, RZ, 0xfc, !PT ;  /* 0x000000801d1d2812 */ /* 0x000fc800078efcff */
[----:B------:R-:W-:-:S04]  /*17640*/  LOP3.LUT R29, R29, 0xffffffbf, RZ, 0xc0, !PT ;  /* 0xffffffbf1d1d7812 */ /* 0x000fc800078ec0ff */
[----:B------:R-:W-:-:S04]  /*17650*/  @P3 LOP3.LUT R29, R29, 0x40, RZ, 0xfc, !PT ;  /* 0x000000401d1d3812 */ /* 0x000fc800078efcff */
[----:B------:R-:W-:Y:S02]  /*17660*/  LOP3.LUT R29, R29, 0xfffbffff, RZ, 0xc0, !PT ;  /* 0xfffbffff1d1d7812 */ /* 0x000fe400078ec0ff */
[----:B0-----:R-:W-:-:S04]  /*17670*/  @!P2 IADD3 R104, P5, P6, R26, UR8, R18 ;  /* 0x000000081a68ac10 */ /* 0x001fc8000febe012 */
[----:B------:R-:W-:Y:S02]  /*17680*/  @!P2 IADD3.X R105, R35, UR7, R19, P5, P6 ;  /* 0x000000072369ac10 */ /* 0x000fe4000afec413 */
[----:B------:R-:W-:Y:S02]  /*17690*/  ISETP.LT.OR P5, PT, R34, 0x29, !P0 ;  /* 0x000000292200780c */ /* 0x000fe400047a1670 */
[C---:B------:R-:W-:Y:S02]  /*176a0*/  LOP3.LUT P2, RZ, R28.reuse, 0x4000, RZ, 0xc0, !PT ;  /* 0x000040001cff7812 */ /* 0x040fe4000784c0ff */
[----:B------:R-:W-:-:S09]  /*176b0*/  LOP3.LUT R28, R28, 0xfffffbff, RZ, 0xc0, !PT ;  /* 0xfffffbff1c1c7812 */ /* 0x000fd200078ec0ff */
[----:B-1----:R-:W0:Y:S02]  /*176c0*/  @!P5 LDC.64 R16, c[0x0][0x5c0] ;  /* 0x00017000ff10db82 */ /* 0x002e240000000a00 */
        /* <DEDUP_REMOVED lines=9> */
[----:B------:R-:W-:Y:S02]  /*17760*/  @P3 LOP3.LUT R29, R29, 0x40000, RZ, 0xfc, !PT ;  /* 0x000400001d1d3812 */ /* 0x000fe400078efcff */
        /* <DEDUP_REMOVED lines=9> */
[----:B-1----:R-:W1:Y:S01]  /*17800*/  @!P1 LDC.64 R12, c[0x0][0x5c0] ;  /* 0x00017000ff0c9b82 */ /* 0x002e620000000a00 */
[----:B0-----:R-:W-:-:S04]  /*17810*/  @!P3 IADD3 R108, P5, P6, R26, UR8, R14 ;  /* 0x000000081a6cbc10 */ /* 0x001fc8000febe00e */
[----:B------:R-:W-:-:S03]  /*17820*/  @!P3 IADD3.X R109, R35, UR7, R15, P5, P6 ;  /* 0x00000007236dbc10 */ /* 0x000fc6000afec40f */
[----:B------:R-:W0:Y:S01]  /*17830*/  @!P2 LDC.64 R14, c[0x0][0x5c0] ;  /* 0x00017000ff0eab82 */ /* 0x000e220000000a00 */
[----:B------:R-:W-:Y:S02]  /*17840*/  ISETP.LT.OR P3, PT, R34, 0x21, !P4 ;  /* 0x000000212200780c */ /* 0x000fe40006761670 */
[----:B0-----:R-:W-:-:S04]  /*17850*/  @!P2 IADD3 R106, P5, P6, R26, UR8, R14 ;  /* 0x000000081a6aac10 */ /* 0x001fc8000febe00e */
[----:B------:R-:W-:-:S07]  /*17860*/  @!P2 IADD3.X R107, R35, UR7, R15, P5, P6 ;  /* 0x00000007236bac10 */ /* 0x000fce000afec40f */
[----:B------:R-:W0:Y:S01]  /*17870*/  @!P3 LDC.64 R14, c[0x0][0x5c0] ;  /* 0x00017000ff0ebb82 */ /* 0x000e220000000a00 */
[C---:B------:R-:W-:Y:S02]  /*17880*/  LOP3.LUT P2, RZ, R29.reuse, 0x200, RZ, 0xc0, !PT ;  /* 0x000002001dff7812 */ /* 0x040fe4000784c0ff */
[----:B------:R-:W-:-:S04]  /*17890*/  LOP3.LUT R29, R29, 0xfffffffe, RZ, 0xc0, !PT ;  /* 0xfffffffe1d1d7812 */ /* 0x000fc800078ec0ff */
[----:B------:R-:W-:Y:S02]  /*178a0*/  @P3 LOP3.LUT R29, R29, 0x1, RZ, 0xfc, !PT ;  /* 0x000000011d1d3812 */ /* 0x000fe400078efcff */
[----:B0-----:R-:W-:-:S04]  /*178b0*/  @!P3 IADD3 R110, P5, P6, R26, UR8, R14 ;  /* 0x000000081a6ebc10 */ /* 0x001fc8000febe00e */
[----:B------:R-:W-:Y:S02]  /*178c0*/  @!P3 IADD3.X R111, R35, UR7, R15, P5, P6 ;  /* 0x00000007236fbc10 */ /* 0x000fe4000afec40f */
[----:B------:R-:W-:Y:S02]  /*178d0*/  ISETP.LT.OR P6, PT, R34, 0x22, !P4 ;  /* 0x000000222200780c */ /* 0x000fe400067c1670 */
[----:B-1----:R-:W-:Y:S02]  /*178e0*/  @!P1 IADD3 R12, P5, R26, R12, RZ ;  /* 0x0000000c1a0c9210 */ /* 0x002fe40007fbe0ff */
[C---:B------:R-:W-:Y:S02]  /*178f0*/  LOP3.LUT P3, RZ, R29.reuse, 0x100, RZ, 0xc0, !PT ;  /* 0x000001001dff7812 */ /* 0x040fe4000786c0ff */
[----:B------:R-:W-:Y:S01]  /*17900*/  LOP3.LUT R29, R29, 0xfff7ffff, RZ, 0xc0, !PT ;  /* 0xfff7ffff1d1d7812 */ /* 0x000fe200078ec0ff */
[----:B------:R-:W-:-:S05]  /*17910*/  @!P1 IMAD.X R13, R35, 0x1, R13, P5 ;  /* 0x00000001230d9824 */ /* 0x000fca00028e060d */
[----:B------:R0:W-:Y:S01]  /*17920*/  @!P1 STG.E.U8 desc[UR30][R12.64+0x30], R11 ;  /* 0x0000300b0c009986 */ /* 0x0001e2000c10111e */
[----:B------:R-:W-:-:S04]  /*17930*/  @P6 LOP3.LUT R29, R29, 0x80000, RZ, 0xfc, !PT ;  /* 0x000800001d1d6812 */ /* 0x000fc800078efcff */
[----:B------:R-:W-:Y:S01]  /*17940*/  LOP3.LUT R29, R29, 0xffefffff, RZ, 0xc0, !PT ;  /* 0xffefffff1d1d7812 */ /* 0x000fe200078ec0ff */
        /* <DEDUP_REMOVED lines=11> */
[----:B------:R-:W-:Y:S01]  /*17a00*/  @!P2 STG.E.U8 desc[UR30][R62.64+0x30], R9 ;  /* 0x000030093e00a986 */ /* 0x000fe2000c10111e */
[----:B------:R-:W-:-:S03]  /*17a10*/  ISETP.LT.OR P2, PT, R34, 0x2a, !P4 ;  /* 0x0000002a2200780c */ /* 0x000fc60006741670 */
[----:B------:R1:W-:Y:S01]  /*17a20*/  @!P3 STG.E.U8 desc[UR30][R32.64+0x31], R8 ;  /* 0x000031082000b986 */ /* 0x0003e2000c10111e */
[----:B0-----:R-:W0:Y:S09]  /*17a30*/  @!P6 LDC.64 R10, c[0x0][0x5c0] ;  /* 0x00017000ff0aeb82 */ /* 0x001e320000000a00 */
[----:B------:R-:W-:-:S02]  /*17a40*/  @P2 LOP3.LUT R29, R29, 0x200, RZ, 0xfc, !PT ;  /* 0x000002001d1d2812 */ /* 0x000fc400078efcff */
[----:B0-----:R-:W-:-:S04]  /*17a50*/  @!P6 IADD3 R100, P1, P5, R26, UR8, R10 ;  /* 0x000000081a64ec10 */ /* 0x001fc8000fd3e00a */
[----:B------:R-:W-:Y:S02]  /*17a60*/  @!P6 IADD3.X R101, R35, UR7, R11, P1, P5 ;  /* 0x000000072365ec10 */ /* 0x000fe40008fea40b */
[----:B------:R-:W0:Y:S01]  /*17a70*/  @!P2 LDC.64 R10, c[0x0][0x5c0] ;  /* 0x00017000ff0aab82 */ /* 0x000e220000000a00 */
[----:B------:R-:W-:Y:S02]  /*17a80*/  ISETP.LT.OR P6, PT, R34, 0x31, !P4 ;  /* 0x000000312200780c */ /* 0x000fe400067c1670 */
[----:B0-----:R-:W-:-:S04]  /*17a90*/  @!P2 IADD3 R96, P1, P5, R26, UR8, R10 ;  /* 0x000000081a60ac10 */ /* 0x001fc8000fd3e00a */
[----:B------:R-:W-:-:S07]  /*17aa0*/  @!P2 IADD3.X R97, R35, UR7, R11, P1, P5 ;  /* 0x000000072361ac10 */ /* 0x000fce0008fea40b */
[----:B------:R-:W0:Y:S01]  /*17ab0*/  @!P6 LDC.64 R10, c[0x0][0x5c0] ;  /* 0x00017000ff0aeb82 */ /* 0x000e220000000a00 */
[C---:B------:R-:W-:Y:S02]  /*17ac0*/  LOP3.LUT P2, RZ, R29.reuse, 0x400, RZ, 0xc0, !PT ;  /* 0x000004001dff7812 */ /* 0x040fe4000784c0ff */
[----:B------:R-:W-:-:S04]  /*17ad0*/  LOP3.LUT R29, R29, 0xffdfffff, RZ, 0xc0, !PT ;  /* 0xffdfffff1d1d7812 */ /* 0x000fc800078ec0ff */
[----:B------:R-:W-:-:S04]  /*17ae0*/  @P6 LOP3.LUT R29, R29, 0x200000, RZ, 0xfc, !PT ;  /* 0x002000001d1d6812 */ /* 0x000fc800078efcff */
[C---:B------:R-:W-:Y:S02]  /*17af0*/  LOP3.LUT P3, RZ, R29.reuse, 0x2, RZ, 0xc0, !PT ;  /* 0x000000021dff7812 */ /* 0x040fe4000786c0ff */
[----:B------:R-:W-:Y:S02]  /*17b00*/  LOP3.LUT R29, R29, 0xfffffeff, RZ, 0xc0, !PT ;  /* 0xfffffeff1d1d7812 */ /* 0x000fe400078ec0ff */
[----:B0-----:R-:W-:-:S04]  /*17b10*/  @!P6 IADD3 R98, P1, P5, R26, UR8, R10 ;  /* 0x000000081a62ec10 */ /* 0x001fc8000fd3e00a */
[----:B------:R-:W-:Y:S02]  /*17b20*/  @!P6 IADD3.X R99, R35, UR7, R11, P1, P5 ;  /* 0x000000072363ec10 */ /* 0x000fe40008fea40b */
[C---:B------:R-:W-:Y:S02]  /*17b30*/  ISETP.LT.OR P1, PT, R34.reuse, 0x39, !P0 ;  /* 0x000000392200780c */ /* 0x040fe40004721670 */
[----:B------:R-:W-:-:S11]  /*17b40*/  ISETP.LT.OR P6, PT, R34, 0x32, !P4 ;  /* 0x000000322200780c */ /* 0x000fd600067c1670 */
[----:B-1----:R-:W0:Y:S02]  /*17b50*/  @!P1 LDC.64 R8, c[0x0][0x5c0] ;  /* 0x00017000ff089b82 */ /* 0x002e240000000a00 */
        /* <DEDUP_REMOVED lines=21> */
[----:B------:R-:W-:Y:S02]  /*17cb0*/  LOP3.LUT P3, RZ, R29, 0x800, RZ, 0xc0, !PT ;  /* 0x000008001dff7812 */ /* 0x000fe4000786c0ff */
[----:B0-----:R-:W-:-:S04]  /*17cc0*/  @!P6 IADD3 R90, P1, P5, R26, UR8, R6 ;  /* 0x000000081a5aec10 */ /* 0x001fc8000fd3e006 */
[----:B------:R-:W-:Y:S02]  /*17cd0*/  @!P6 IADD3.X R91, R35, UR7, R7, P1, P5 ;  /* 0x00000007235bec10 */ /* 0x000fe40008fea407 */
[----:B------:R-:W0:Y:S01]  /*17ce0*/  @!P2 LDC.64 R6, c[0x0][0x5c0] ;  /* 0x00017000ff06ab82 */ /* 0x000e220000000a00 */
[----:B------:R-:W-:-:S13]  /*17cf0*/  ISETP.LT.OR P6, PT, R34, 0x41, !P4 ;  /* 0x000000412200780c */ /* 0x000fda00067c1670 */
        /* <DEDUP_REMOVED lines=25> */
[----:B------:R0:W-:Y:S02]  /*17e90*/  @!P1 STG.E.U8 desc[UR30][R4.64+0x41], R2 ;  /* 0x0000410204009986 */ /* 0x0001e4000c10111e */
[----:B0-----:R-:W0:Y:S02]  /*17ea0*/  @!P6 LDC.64 R2, c[0x0][0x5c0] ;  /* 0x00017000ff02eb82 */ /* 0x001e240000000a00 */
[----:B0-----:R-:W-:-:S04]  /*17eb0*/  @!P6 IADD3 R76, P1, P5, R26, UR8, R2 ;  /* 0x000000081a4cec10 */ /* 0x001fc8000fd3e002 */
[----:B------:R-:W-:Y:S01]  /*17ec0*/  @!P6 IADD3.X R77, R35, UR7, R3, P1, P5 ;  /* 0x00000007234dec10 */ /* 0x000fe20008fea403 */
[----:B---3--:R-:W-:Y:S02]  /*17ed0*/  FMUL R3, R226, UR18 ;  /* 0x00000012e2037c20 */ /* 0x008fe40008400000 */
[----:B------:R-:W3:Y:S01]  /*17ee0*/  LDL.LU R226, [R1+0xc] ;  /* 0x00000c0001e27983 */ /* 0x000ee20000300800 */
[----:B------:R-:W-:Y:S02]  /*17ef0*/  ISETP.LT.OR P6, PT, R34, 0x51, !P4 ;  /* 0x000000512200780c */ /* 0x000fe400067c1670 */
[----:B------:R-:W-:Y:S02]  /*17f00*/  F2FP.SATFINITE.E4M3.F32.PACK_AB_MERGE_C R7, RZ, R3, RZ ;  /* 0x00000003ff07723e */ /* 0x000fe400048070ff */
[----:B------:R-:W-:-:S03]  /*17f10*/  LOP3.LUT R0, R0, 0xfff7ffff, RZ, 0xc0, !PT ;  /* 0xfff7ffff00007812 */ /* 0x000fc600078ec0ff */
[----:B------:R-:W-:Y:S01]  /*17f20*/  @!P2 STG.E.U8 desc[UR30][R64.64+0x40], R7 ;  /* 0x000040074000a986 */ /* 0x000fe2000c10111e */
[----:B------:R-:W-:-:S13]  /*17f30*/  ISETP.LT.OR P2, PT, R34, 0x4a, !P4 ;  /* 0x0000004a2200780c */ /* 0x000fda0006741670 */
[----:B------:R-:W0:Y:S01]  /*17f40*/  @!P2 LDC.64 R2, c[0x0][0x5c0] ;  /* 0x00017000ff02ab82 */ /* 0x000e220000000a00 */
[----:B--2---:R-:W-:Y:S01]  /*17f50*/  FMUL R4, R227, UR18 ;  /* 0x00000012e3047c20 */ /* 0x004fe20008400000 */
[----:B------:R-:W-:-:S04]  /*17f60*/  @P2 LOP3.LUT R0, R0, 0x80000, RZ, 0xfc, !PT ;  /* 0x0008000000002812 */ /* 0x000fc800078efcff */
[----:B------:R-:W-:-:S04]  /*17f70*/  LOP3.LUT R0, R0, 0xfeffffff, RZ, 0xc0, !PT ;  /* 0xfeffffff00007812 */ /* 0x000fc800078ec0ff */
[----:B------:R-:W-:Y:S02]  /*17f80*/  @P6 LOP3.LUT R0, R0, 0x1000000, RZ, 0xfc, !PT ;  /* 0x0100000000006812 */ /* 0x000fe400078efcff */
[----:B0-----:R-:W-:-:S04]  /*17f90*/  @!P2 IADD3 R70, P1, P5, R26, UR8, R2 ;  /* 0x000000081a46ac10 */ /* 0x001fc8000fd3e002 */
[----:B------:R-:W-:Y:S02]  /*17fa0*/  @!P2 IADD3.X R71, R35, UR7, R3, P1, P5 ;  /* 0x000000072347ac10 */ /* 0x000fe40008fea403 */
[----:B------:R-:W0:Y:S01]  /*17fb0*/  @!P6 LDC.64 R2, c[0x0][0x5c0] ;  /* 0x00017000ff02eb82 */ /* 0x000e220000000a00 */
[----:B------:R-:W-:Y:S02]  /*17fc0*/  F2FP.SATFINITE.E4M3.F32.PACK_AB_MERGE_C R5, RZ, R4, RZ ;  /* 0x00000004ff05723e */ /* 0x000fe400048070ff */
[----:B------:R-:W-:Y:S02]  /*17fd0*/  LOP3.LUT R0, R0, 0xfdffffff, RZ, 0xc0, !PT ;  /* 0xfdffffff00007812 */ /* 0x000fe400078ec0ff */
[----:B------:R-:W-:Y:S02]  /*17fe0*/  LOP3.LUT P2, RZ, R29, 0x2000, RZ, 0xc0, !PT ;  /* 0x000020001dff7812 */ /* 0x000fe4000784c0ff */
[----:B0-----:R-:W-:Y:S01]  /*17ff0*/  @!P6 IADD3 R74, P1, P5, R26, UR8, R2 ;  /* 0x000000081a4aec10 */ /* 0x001fe2000fd3e002 */
[----:B----4-:R-:W-:-:S02]  /*18000*/  FMUL R2, R225, UR18 ;  /* 0x00000012e1027c20 */ /* 0x010fc40008400000 */
[----:B------:R-:W2:Y:S01]  /*18010*/  LDL.LU R225, [R1+0x10] ;  /* 0x0000100001e17983 */ /* 0x000ea20000300800 */
[----:B------:R-:W-:-:S03]  /*18020*/  @!P6 IADD3.X R75, R35, UR7, R3, P1, P5 ;  /* 0x00000007234bec10 */ /* 0x000fc60008fea403 */
[----:B------:R-:W4:Y:S01]  /*18030*/  LDL.LU R227, [R1+0x14] ;  /* 0x0000140001e37983 */ /* 0x000f220000300800 */
[----:B------:R-:W-:Y:S02]  /*18040*/  ISETP.LT.OR P1, PT, R34, 0x49, !P0 ;  /* 0x000000492200780c */ /* 0x000fe40004721670 */
[----:B------:R-:W-:-:S05]  /*18050*/  F2FP.SATFINITE.E4M3.F32.PACK_AB_MERGE_C R2, RZ, R2, RZ ;  /* 0x00000002ff02723e */ /* 0x000fca00048070ff */
[----:B------:R0:W-:Y:S06]  /*18060*/  @!P3 STG.E.U8 desc[UR30][R42.64+0x41], R2 ;  /* 0x000041022a00b986 */ /* 0x0001ec000c10111e */
[----:B0-----:R-:W0:Y:S01]  /*18070*/  @!P1 LDC.64 R2, c[0x0][0x5c0] ;  /* 0x00017000ff029b82 */ /* 0x001e220000000a00 */
[----:B------:R-:W-:Y:S02]  /*18080*/  ISETP.LT.OR P6, PT, R34, 0x52, !P4 ;  /* 0x000000522200780c */ /* 0x000fe400067c1670 */
[----:B0-----:R-:W-:-:S05]  /*18090*/  @!P1 IADD3 R2, P5, R26, R2, RZ ;  /* 0x000000021a029210 */ /* 0x001fca0007fbe0ff */
[----:B------:R-:W-:-:S05]  /*180a0*/  @!P1 IMAD.X R3, R35, 0x1, R3, P5 ;  /* 0x0000000123039824 */ /* 0x000fca00028e0603 */
[----:B------:R0:W-:Y:S02]  /*180b0*/  @!P1 STG.E.U8 desc[UR30][R2.64+0x48], R5 ;  /* 0x0000480502009986 */ /* 0x0001e4000c10111e */
[----:B0-----:R-:W0:Y:S02]  /*180c0*/  @!P6 LDC.64 R2, c[0x0][0x5c0] ;  /* 0x00017000ff02eb82 */ /* 0x001e240000000a00 */
[----:B0-----:R-:W-:-:S04]  /*180d0*/  @!P6 IADD3 R68, P1, P5, R26, UR8, R2 ;  /* 0x000000081a44ec10 */ /* 0x001fc8000fd3e002 */
[----:B------:R-:W-:Y:S02]  /*180e0*/  @!P6 IADD3.X R69, R35, UR7, R3, P1, P5 ;  /* 0x000000072345ec10 */ /* 0x000fe40008fea403 */
[----:B------:R-:W-:-:S13]  /*180f0*/  ISETP.LT.OR P1, PT, R34, 0x4a, !P0 ;  /* 0x0000004a2200780c */ /* 0x000fda0004721670 */
[----:B------:R-:W0:Y:S01]  /*18100*/  @!P1 LDC.64 R2, c[0x0][0x5c0] ;  /* 0x00017000ff029b82 */ /* 0x000e220000000a00 */
[----:B------:R-:W-:Y:S02]  /*18110*/  @P6 LOP3.LUT R0, R0, 0x2000000, RZ, 0xfc, !PT ;  /* 0x0200000000006812 */ /* 0x000fe400078efcff */
[----:B------:R-:W-:Y:S02]  /*18120*/  ISETP.LT.OR P6, PT, R34, 0x59, !P4 ;  /* 0x000000592200780c */ /* 0x000fe400067c1670 */
[----:B0-----:R-:W-:-:S05]  /*18130*/  @!P1 IADD3 R2, P5, R26, R2, RZ ;  /* 0x000000021a029210 */ /* 0x001fca0007fbe0ff */
[----:B------:R-:W-:Y:S02]  /*18140*/  @!P1 IMAD.X R3, R35, 0x1, R3, P5 ;  /* 0x0000000123039824 */ /* 0x000fe400028e0603 */
[----:B---3--:R-:W-:Y:S02]  /*18150*/  FMUL R4, R226, UR18 ;  /* 0x00000012e2047c20 */ /* 0x008fe40008400000 */
[----:B------:R-:W3:Y:S03]  /*18160*/  LDL.LU R226, [R1+0x18] ;  /* 0x0000180001e27983 */ /* 0x000ee60000300800 */
[----:B------:R-:W-:-:S05]  /*18170*/  F2FP.SATFINITE.E4M3.F32.PACK_AB_MERGE_C R4, RZ, R4, RZ ;  /* 0x00000004ff04723e */ /* 0x000fca00048070ff */
[----:B------:R0:W-:Y:S02]  /*18180*/  @!P1 STG.E.U8 desc[UR30][R2.64+0x49], R4 ;  /* 0x0000490402009986 */ /* 0x0001e4000c10111e */
[----:B0-----:R-:W0:Y:S02]  /*18190*/  @!P6 LDC.64 R2, c[0x0][0x5c0] ;  /* 0x00017000ff02eb82 */ /* 0x001e240000000a00 */
[----:B0-----:R-:W-:-:S04]  /*181a0*/  @!P6 IADD3 R66, P1, P5, R26, UR8, R2 ;  /* 0x000000081a42ec10 */ /* 0x001fc8000fd3e002 */
[----:B------:R-:W-:Y:S01]  /*181b0*/  @!P6 IADD3.X R67, R35, UR7, R3, P1, P5 ;  /* 0x000000072343ec10 */ /* 0x000fe20008fea403 */
[----:B--2---:R-:W-:Y:S01]  /*181c0*/  FMUL R5, R225, UR18 ;  /* 0x00000012e1057c20 */ /* 0x004fe20008400000 */
[----:B------:R-:W-:Y:S01]  /*181d0*/  LOP3.LUT R0, R0, 0xff7fffff, RZ, 0xc0, !PT ;  /* 0xff7fffff00007812 */ /* 0x000fe200078ec0ff */
[----:B------:R-:W2:Y:S03]  /*181e0*/  LDL.LU R225, [R1+0x1c] ;  /* 0x00001c0001e17983 */ /* 0x000ea60000300800 */
[----:B------:R-:W-:-:S05]  /*181f0*/  F2FP.SATFINITE.E4M3.F32.PACK_AB_MERGE_C R5, RZ, R5, RZ ;  /* 0x00000005ff05723e */ /* 0x000fca00048070ff */
[----:B------:R-:W-:Y:S01]  /*18200*/  @!P2 STG.E.U8 desc[UR30][R60.64+0x48], R5 ;  /* 0x000048053c00a986 */ /* 0x000fe2000c10111e */
[----:B------:R-:W-:-:S13]  /*18210*/  ISETP.LT.OR P2, PT, R34, 0x5a, !P4 ;  /* 0x0000005a2200780c */ /* 0x000fda0006741670 */
[----:B------:R-:W0:Y:S01]  /*18220*/  @!P2 LDC.64 R2, c[0x0][0x5c0] ;  /* 0x00017000ff02ab82 */ /* 0x000e220000000a00 */
[----:B------:R-:W-:Y:S02]  /*18230*/  @P6 LOP3.LUT R0, R0, 0x800000, RZ, 0xfc, !PT ;  /* 0x0080000000006812 */ /* 0x000fe400078efcff */
[----:B0-----:R-:W-:-:S04]  /*18240*/  @!P2 IADD3 R62, P1, P4, R26, UR8, R2 ;  /* 0x000000081a3eac10 */ /* 0x001fc8000fc3e002 */
[----:B------:R-:W-:Y:S02]  /*18250*/  @!P2 IADD3.X R63, R35, UR7, R3, P1, P4 ;  /* 0x00000007233fac10 */ /* 0x000fe40008fe8403 */
[----:B------:R-:W-:-:S04]  /*18260*/  ISETP.GE.AND P4, PT, R36, 0x101, PT ;  /* 0x000001012400780c */ /* 0x000fc80003f86270 */
[----:B------:R-:W-:-:S13]  /*18270*/  ISETP.LT.OR P6, PT, R34, 0x1, !P4 ;  /* 0x000000012200780c */ /* 0x000fda00067c1670 */
[----:B------:R-:W0:Y:S02]  /*18280*/  @!P6 LDC.64 R2, c[0x0][0x5c0] ;  /* 0x00017000ff02eb82 */ /* 0x000e240000000a00 */
[----:B0-----:R-:W-:Y:S01]  /*18290*/  @!P6 IADD3 R64, P1, P5, R26, UR12, R2 ;  /* 0x0000000c1a40ec10 */ /* 0x001fe2000fd3e002 */
[----:B----4-:R-:W-:Y:S02]  /*182a0*/  FMUL R2, R227, UR18 ;  /* 0x00000012e3027c20 */ /* 0x010fe40008400000 */
[----:B------:R-:W4:Y:S01]  /*182b0*/  LDL.LU R227, [R1+0x20] ;  /* 0x0000200001e37983 */ /* 0x000f220000300800 */
[----:B------:R-:W-:Y:S02]  /*182c0*/  LOP3.LUT P3, RZ, R29, 0x4000, RZ, 0xc0, !PT ;  /* 0x000040001dff7812 */ /* 0x000fe4000786c0ff */
[----:B------:R-:W-:Y:S02]  /*182d0*/  @!P6 IADD3.X R65, R35, UR11, R3, P1, P5 ;  /* 0x0000000b2341ec10 */ /* 0x000fe40008fea403 */
[----:B------:R-:W-:-:S02]  /*182e0*/  ISETP.LT.OR P1, PT, R34, 0x51, !P0 ;  /* 0x000000512200780c */ /* 0x000fc40004721670 */
[----:B------:R-:W-:-:S07]  /*182f0*/  F2FP.SATFINITE.E4M3.F32.PACK_AB_MERGE_C R2, RZ, R2, RZ ;  /* 0x00000002ff02723e */ /* 0x000fce00048070ff */
[----:B------:R0:W-:Y:S01]  /*18300*/  @!P3 STG.E.U8 desc[UR30][R44.64+0x49], R2 ;  /* 0x000049022c00b986 */ /* 0x0001e2000c10111e */
[----:B------:R-:W-:-:S03]  /*18310*/  LOP3.LUT R0, R0, 0xffbfffff, RZ, 0xc0, !PT ;  /* 0xffbfffff00007812 */ /* 0x000fc600078ec0ff */
[----:B0-----:R-:W0:Y:S01]  /*18320*/  @!P1 LDC.64 R2, c[0x0][0x5c0] ;  /* 0x00017000ff029b82 */ /* 0x001e220000000a00 */
[----:B---3--:R-:W-:Y:S02]  /*18330*/  FMUL R4, R226, UR18 ;  /* 0x00000012e2047c20 */ /* 0x008fe40008400000 */
[----:B------:R-:W3:Y:S03]  /*18340*/  LDL.LU R226, [R1+0x24] ;  /* 0x0000240001e27983 */ /* 0x000ee60000300800 */
[----:B------:R-:W-:Y:S02]  /*18350*/  F2FP.SATFINITE.E4M3.F32.PACK_AB_MERGE_C R5, RZ, R4, RZ ;  /* 0x00000004ff05723e */ /* 0x000fe400048070ff */
[----:B------:R-:W-:-:S04]  /*18360*/  @P2 LOP3.LUT R0, R0, 0x400000, RZ, 0xfc, !PT ;  /* 0x0040000000002812 */ /* 0x000fc800078efcff */
[----:B------:R-:W-:-:S04]  /*18370*/  LOP3.LUT R0, R0, 0xffdfffff, RZ, 0xc0, !PT ;  /* 0xffdfffff00007812 */ /* 0x000fc800078ec0ff */
[----:B------:R-:W-:Y:S02]  /*18380*/  @P6 LOP3.LUT R0, R0, 0x200000, RZ, 0xfc, !PT ;  /* 0x0020000000006812 */ /* 0x000fe400078efcff */
[----:B------:R-:W-:Y:S02]  /*18390*/  ISETP.LT.OR P6, PT, R34, 0x2, !P4 ;  /* 0x000000022200780c */ /* 0x000fe400067c1670 */
[----:B0-----:R-:W-:-:S05]  /*183a0*/  @!P1 IADD3 R2, P5, R26, R2, RZ ;  /* 0x000000021a029210 */ /* 0x001fca0007fbe0ff */
[----:B------:R-:W-:-:S05]  /*183b0*/  @!P1 IMAD.X R3, R35, 0x1, R3, P5 ;  /* 0x0000000123039824 */ /* 0x000fca00028e0603 */
[----:B------:R0:W-:Y:S02]  /*183c0*/  @!P1 STG.E.U8 desc[UR30][R2.64+0x50], R5 ;  /* 0x0000500502009986 */ /* 0x0001e4000c10111e */
[----:B0-----:R-:W0:Y:S01]  /*183d0*/  @!P6 LDC.64 R2, c[0x0][0x5c0] ;  /* 0x00017000ff02eb82 */ /* 0x001e220000000a00 */
[----:B--2---:R-:W-:Y:S02]  /*183e0*/  FMUL R4, R225, UR18 ;  /* 0x00000012e1047c20 */ /* 0x004fe40008400000 */
[----:B------:R-:W2:Y:S01]  /*183f0*/  LDL.LU R225, [R1+0x28] ;  /* 0x0000280001e17983 */ /* 0x000ea20000300800 */
[----:B0-----:R-:W-:-:S04]  /*18400*/  @!P6 IADD3 R58, P1, P5, R26, UR12, R2 ;  /* 0x0000000c1a3aec10 */ /* 0x001fc8000fd3e002 */
[----:B------:R-:W-:Y:S02]  /*18410*/  @!P6 IADD3.X R59, R35, UR11, R3, P1, P5 ;  /* 0x0000000b233bec10 */ /* 0x000fe40008fea403 */
[----:B------:R-:W-:-:S13]  /*18420*/  ISETP.LT.OR P1, PT, R34, 0x52, !P0 ;  /* 0x000000522200780c */ /* 0x000fda0004721670 */
[----:B------:R-:W0:Y:S01]  /*18430*/  @!P1 LDC.64 R2, c[0x0][0x5c0] ;  /* 0x00017000ff029b82 */ /* 0x000e220000000a00 */
[----:B------:R-:W-:-:S04]  /*18440*/  LOP3.LUT R0, R0, 0xffefffff, RZ, 0xc0, !PT ;  /* 0xffefffff00007812 */ /* 0x000fc800078ec0ff */
[----:B------:R-:W-:Y:S02]  /*18450*/  @P6 LOP3.LUT R0, R0, 0x100000, RZ, 0xfc, !PT ;  /* 0x0010000000006812 */ /* 0x000fe400078efcff */
[----:B------:R-:W-:Y:S02]  /*18460*/  ISETP.LT.OR P6, PT, R34, 0x9, !P4 ;  /* 0x000000092200780c */ /* 0x000fe400067c1670 */
[----:B------:R-:W-:Y:S01]  /*18470*/  F2FP.SATFINITE.E4M3.F32.PACK_AB_MERGE_C R4, RZ, R4, RZ ;  /* 0x00000004ff04723e */ /* 0x000fe200048070ff */
[----:B----4-:R-:W-:Y:S02]  /*18480*/  FMUL R5, R227, UR18 ;  /* 0x00000012e3057c20 */ /* 0x010fe40008400000 */
[----:B------:R-:W4:Y:S01]  /*18490*/  LDL.LU R227, [R1+0x2c] ;  /* 0x00002c0001e37983 */ /* 0x000f220000300800 */
[----:B0-----:R-:W-:-:S05]  /*184a0*/  @!P1 IADD3 R2, P5, R26, R2, RZ ;  /* 0x000000021a029210 */ /* 0x001fca0007fbe0ff */
[----:B------:R-:W-:Y:S01]  /*184b0*/  @!P1 IMAD.X R3, R35, 0x1, R3, P5 ;  /* 0x0000000123039824 */ /* 0x000fe200028e0603 */
[----:B------:R-:W-:-:S04]  /*184c0*/  LOP3.LUT P2, RZ, R29, 0x8000, RZ, 0xc0, !PT ;  /* 0x000080001dff7812 */ /* 0x000fc8000784c0ff */
[----:B------:R0:W-:Y:S01]  /*184d0*/  @!P1 STG.E.U8 desc[UR30][R2.64+0x51], R4 ;  /* 0x0000510402009986 */ /* 0x0001e2000c10111e */
[----:B------:R-:W-:Y:S01]  /*184e0*/  F2FP.SATFINITE.E4M3.F32.PACK_AB_MERGE_C R5, RZ, R5, RZ ;  /* 0x00000005ff05723e */ /* 0x000fe200048070ff */
[----:B0-----:R-:W0:Y:S07]  /*184f0*/  @!P6 LDC.64 R2, c[0x0][0x5c0] ;  /* 0x00017000ff02eb82 */ /* 0x001e2e0000000a00 */
[----:B------:R1:W-:Y:S01]  /*18500*/  @!P2 STG.E.U8 desc[UR30][R72.64+0x50], R5 ;  /* 0x000050054800a986 */ /* 0x0003e2000c10111e */
[----:B------:R-:W-:-:S02]  /*18510*/  ISETP.LT.OR P2, PT, R34, 0xa, !P4 ;  /* 0x0000000a2200780c */ /* 0x000fc40006741670 */
[----:B0-----:R-:W-:-:S04]  /*18520*/  @!P6 IADD3 R56, P1, P5, R26, UR12, R2 ;  /* 0x0000000c1a38ec10 */ /* 0x001fc8000fd3e002 */
[----:B------:R-:W-:-:S07]  /*18530*/  @!P6 IADD3.X R57, R35, UR11, R3, P1, P5 ;  /* 0x0000000b2339ec10 */ /* 0x000fce0008fea403 */
[----:B------:R-:W0:Y:S01]  /*18540*/  @!P2 LDC.64 R2, c[0x0][0x5c0] ;  /* 0x00017000ff02ab82 */ /* 0x000e220000000a00 */
[----:B------:R-:W-:-:S04]  /*18550*/  LOP3.LUT R0, R0, 0xfffbffff, RZ, 0xc0, !PT ;  /* 0xfffbffff00007812 */ /* 0x000fc800078ec0ff */
[----:B------:R-:W-:-:S04]  /*18560*/  @P6 LOP3.LUT R0, R0, 0x40000, RZ, 0xfc, !PT ;  /* 0x0004000000006812 */ /* 0x000fc800078efcff */
[----:B------:R-:W-:-:S04]  /*18570*/  LOP3.LUT R0, R0, 0xfffeffff, RZ, 0xc0, !PT ;  /* 0xfffeffff00007812 */ /* 0x000fc800078ec0ff */
[----:B------:R-:W-:Y:S02]  /*18580*/  @P2 LOP3.LUT R0, R0, 0x10000, RZ, 0xfc, !PT ;  /* 0x0001000000002812 */ /* 0x000fe400078efcff */
[----:B0-----:R-:W-:-:S04]  /*18590*/  @!P2 IADD3 R54, P1, P5, R26, UR12, R2 ;  /* 0x0000000c1a36ac10 */ /* 0x001fc8000fd3e002 */
[----:B------:R-:W-:Y:S02]  /*185a0*/  @!P2 IADD3.X R55, R35, UR11, R3, P1, P5 ;  /* 0x0000000b2337ac10 */ /* 0x000fe40008fea403 */
[----:B------:R-:W-:-:S13]  /*185b0*/  ISETP.LT.OR P2, PT, R34, 0x11, !P4 ;  /* 0x000000112200780c */ /* 0x000fda0006741670 */
[----:B------:R-:W0:Y:S02]  /*185c0*/  @!P2 LDC.64 R2, c[0x0][0x5c0] ;  /* 0x00017000ff02ab82 */ /* 0x000e240000000a00 */
[----:B0-----:R-:W-:Y:S01]  /*185d0*/  @!P2 IADD3 R60, P1, P5, R26, UR12, R2 ;  /* 0x0000000c1a3cac10 */ /* 0x001fe2000fd3e002 */
[----:B---3--:R-:W-:Y:S02]  /*185e0*/  FMUL R2, R226, UR18 ;  /* 0x00000012e2027c20 */ /* 0x008fe40008400000 */
[----:B------:R-:W3:Y:S01]  /*185f0*/  LDL.LU R226, [R1+0x30] ;  /* 0x0000300001e27983 */ /* 0x000ee20000300800 */
[----:B--2---:R-:W-:-:S03]  /*18600*/  FMUL R4, R225, UR18 ;  /* 0x00000012e1047c20 */ /* 0x004fc60008400000 */
[----:B------:R-:W2:Y:S02]  /*18610*/  LDL.LU R225, [R1+0x34] ;  /* 0x0000340001e17983 */ /* 0x000ea40000300800 */
[----:B-1----:R-:W-:Y:S02]  /*18620*/  F2FP.SATFINITE.E4M3.F32.PACK_AB_MERGE_C R5, RZ, R4, RZ ;  /* 0x00000004ff05723e */ /* 0x002fe400048070ff */
[----:B------:R-:W-:Y:S02]  /*18630*/  LOP3.LUT P3, RZ, R29, 0x10, RZ, 0xc0, !PT ;  /* 0x000000101dff7812 */ /* 0x000fe4000786c0ff */
[----:B------:R-:W-:Y:S02]  /*18640*/  @!P2 IADD3.X R61, R35, UR11, R3, P1, P5 ;  /* 0x0000000b233dac10 */ /* 0x000fe40008fea403 */
[----:B------:R-:W-:Y:S02]  /*18650*/  ISETP.LT.OR P1, PT, R34, 0x59, !P0 ;  /* 0x000000592200780c */ /* 0x000fe40004721670 */
[----:B------:R-:W-:-:S07]  /*18660*/  F2FP.SATFINITE.E4M3.F32.PACK_AB_MERGE_C R2, RZ, R2, RZ ;  /* 0x00000002ff02723e */ /* 0x000fce00048070ff */
[----:B------:R0:W-:Y:S04]  /*18670*/  @!P3 STG.E.U8 desc[UR30][R46.64+0x51], R2 ;  /* 0x000051022e00b986 */ /* 0x0001e8000c10111e */
[----:B0-----:R-:W0:Y:S01]  /*18680*/  @!P1 LDC.64 R2, c[0x0][0x5c0] ;  /* 0x00017000ff029b82 */ /* 0x001e220000000a00 */
[----:B----4-:R-:W-:Y:S02]  /*18690*/  FMUL R4, R227, UR18 ;  /* 0x00000012e3047c20 */ /* 0x010fe40008400000 */
[----:B------:R-:W4:Y:S01]  /*186a0*/  LDL.LU R227, [R1+0x38] ;  /* 0x0000380001e37983 */ /* 0x000f220000300800 */
[----:B------:R-:W-:-:S04]  /*186b0*/  LOP3.LUT R0, R0, 0xffff7fff, RZ, 0xc0, !PT ;  /* 0xffff7fff00007812 */ /* 0x000fc800078ec0ff */
[----:B------:R-:W-:Y:S02]  /*186c0*/  @P2 LOP3.LUT R0, R0, 0x8000, RZ, 0xfc, !PT ;  /* 0x0000800000002812 */ /* 0x000fe400078efcff */
[----:B------:R-:W-:Y:S02]  /*186d0*/  ISETP.LT.OR P2, PT, R34, 0x12, !P4 ;  /* 0x000000122200780c */ /* 0x000fe40006741670 */
[----:B0-----:R-:W-:-:S05]  /*186e0*/  @!P1 IADD3 R2, P5, R26, R2, RZ ;  /* 0x000000021a029210 */ /* 0x001fca0007fbe0ff */
[----:B------:R-:W-:-:S05]  /*186f0*/  @!P1 IMAD.X R3, R35, 0x1, R3, P5 ;  /* 0x0000000123039824 */ /* 0x000fca00028e0603 */
[----:B------:R0:W-:Y:S02]  /*18700*/  @!P1 STG.E.U8 desc[UR30][R2.64+0x58], R5 ;  /* 0x0000580502009986 */ /* 0x0001e4000c10111e */
[----:B0-----:R-:W0:Y:S01]  /*18710*/  @!P2 LDC.64 R2, c[0x0][0x5c0] ;  /* 0x00017000ff02ab82 */ /* 0x001e220000000a00 */
[----:B------:R-:W-:Y:S02]  /*18720*/  ISETP.LT.OR P0, PT, R34, 0x5a, !P0 ;  /* 0x0000005a2200780c */ /* 0x000fe40004701670 */
[----:B0-----:R-:W-:-:S04]  /*18730*/  @!P2 IADD3 R52, P1, P5, R26, UR12, R2 ;  /* 0x0000000c1a34ac10 */ /* 0x001fc8000fd3e002 */
[----:B------:R-:W-:-:S07]  /*18740*/  @!P2 IADD3.X R53, R35, UR11, R3, P1, P5 ;  /* 0x0000000b2335ac10 */ /* 0x000fce0008fea403 */
[----:B------:R-:W0:Y:S01]  /*18750*/  @!P0 LDC.64 R2, c[0x0][0x5c0] ;  /* 0x00017000ff028b82 */ /* 0x000e220000000a00 */
[----:B------:R-:W-:Y:S02]  /*18760*/  ISETP.LT.OR P3, PT, R34, 0x19, !P4 ;  /* 0x000000192200780c */ /* 0x000fe40006761670 */
[----:B------:R-:W-:Y:S02]  /*18770*/  F2FP.SATFINITE.E4M3.F32.PACK_AB_MERGE_C R4, RZ, R4, RZ ;  /* 0x00000004ff04723e */ /* 0x000fe400048070ff */
[----:B------:R-:W-:Y:S02]  /*18780*/  LOP3.LUT P5, RZ, R29, 0x10000, RZ, 0xc0, !PT ;  /* 0x000100001dff7812 */ /* 0x000fe400078ac0ff */
[----:B0-----:R-:W-:-:S05]  /*18790*/  @!P0 IADD3 R2, P1, R26, R2, RZ ;  /* 0x000000021a028210 */ /* 0x001fca0007f3e0ff */
[----:B------:R-:W-:-:S05]  /*187a0*/  @!P0 IMAD.X R3, R35, 0x1, R3, P1 ;  /* 0x0000000123038824 */ /* 0x000fca00008e0603 */
[----:B------:R0:W-:Y:S02]  /*187b0*/  @!P0 STG.E.U8 desc[UR30][R2.64+0x59], R4 ;  /* 0x0000590402008986 */ /* 0x0001e4000c10111e */
[----:B0-----:R-:W0:Y:S01]  /*187c0*/  @!P3 LDC.64 R2, c[0x0][0x5c0] ;  /* 0x00017000ff02bb82 */ /* 0x001e220000000a00 */
[----:B---3--:R-:W-:Y:S01]  /*187d0*/  FMUL R5, R226, UR18 ;  /* 0x00000012e2057c20 */ /* 0x008fe20008400000 */
[----:B------:R-:W-:Y:S01]  /*187e0*/  LOP3.LUT R0, R0, 0xffffbfff, RZ, 0xc0, !PT ;  /* 0xffffbfff00007812 */ /* 0x000fe200078ec0ff */
[----:B------:R-:W3:Y:S03]  /*187f0*/  LDL.LU R226, [R1+0x3c] ;  /* 0x00003c0001e27983 */ /* 0x000ee60000300800 */
[----:B------:R-:W-:-:S05]  /*18800*/  F2FP.SATFINITE.E4M3.F32.PACK_AB_MERGE_C R5, RZ, R5, RZ ;  /* 0x00000005ff05723e */ /* 0x000fca00048070ff */
[----:B------:R-:W-:Y:S01]  /*18810*/  @!P5 STG.E.U8 desc[UR30][R30.64+0x58], R5 ;  /* 0x000058051e00d986 */ /* 0x000fe2000c10111e */
[----:B------:R-:W-:Y:S02]  /*18820*/  ISETP.LT.OR P5, PT, R34, 0x1a, !P4 ;  /* 0x0000001a2200780c */ /* 0x000fe400067a1670 */
[----:B0-----:R-:W-:-:S04]  /*18830*/  @!P3 IADD3 R50, P0, P1, R26, UR12, R2 ;  /* 0x0000000c1a32bc10 */ /* 0x001fc8000f91e002 */
[----:B------:R-:W-:-:S07]  /*18840*/  @!P3 IADD3.X R51, R35, UR11, R3, P0, P1 ;  /* 0x0000000b2333bc10 */ /* 0x000fce00087e2403 */
[----:B------:R-:W0:Y:S01]  /*18850*/  @!P5 LDC.64 R2, c[0x0][0x5c0] ;  /* 0x00017000ff02db82 */ /* 0x000e220000000a00 */
[----:B------:R-:W-:-:S04]  /*18860*/  @P2 LOP3.LUT R0, R0, 0x4000, RZ, 0xfc, !PT ;  /* 0x0000400000002812 */ /* 0x000fc800078efcff */
[----:B------:R-:W-:-:S04]  /*18870*/  LOP3.LUT R0, R0, 0xffffdfff, RZ, 0xc0, !PT ;  /* 0xffffdfff00007812 */ /* 0x000fc800078ec0ff */
[----:B------:R-:W-:-:S04]  /*18880*/  @P3 LOP3.LUT R0, R0, 0x2000, RZ, 0xfc, !PT ;  /* 0x0000200000003812 */ /* 0x000fc800078efcff */
[----:B------:R-:W-:-:S04]  /*18890*/  LOP3.LUT R0, R0, 0xfffffbff, RZ, 0xc0, !PT ;  /* 0xfffffbff00007812 */ /* 0x000fc800078ec0ff */
[----:B------:R-:W-:Y:S02]  /*188a0*/  @P5 LOP3.LUT R0, R0, 0x400, RZ, 0xfc, !PT ;  /* 0x0000040000005812 */ /* 0x000fe400078efcff */
[----:B0-----:R-:W-:-:S04]  /*188b0*/  @!P5 IADD3 R48, P0, P1, R26, UR12, R2 ;  /* 0x0000000c1a30dc10 */ /* 0x001fc8000f91e002 */
[----:B------:R-:W-:Y:S02]  /*188c0*/  @!P5 IADD3.X R49, R35, UR11, R3, P0, P1 ;  /* 0x0000000b2331dc10 */ /* 0x000fe400087e2403 */
[----:B------:R-:W-:-:S13]  /*188d0*/  ISETP.LT.OR P5, PT, R34, 0x21, !P4 ;  /* 0x000000212200780c */ /* 0x000fda00067a1670 */
[----:B------:R-:W0:Y:S01]  /*188e0*/  @!P5 LDC.64 R2, c[0x0][0x5c0] ;  /* 0x00017000ff02db82 */ /* 0x000e220000000a00 */
[----:B------:R-:W-:Y:S02]  /*188f0*/  LOP3.LUT R0, R0, 0xfffffdff, RZ, 0xc0, !PT ;  /* 0xfffffdff00007812 */ /* 0x000fe400078ec0ff */
[----:B------:R-:W-:Y:S02]  /*18900*/  LOP3.LUT P6, RZ, R29, 0x20, RZ, 0xc0, !PT ;  /* 0x000000201dff7812 */ /* 0x000fe400078cc0ff */
[----:B------:R-:W-:Y:S02]  /*18910*/  @P5 LOP3.LUT R0, R0, 0x200, RZ, 0xfc, !PT ;  /* 0x0000020000005812 */ /* 0x000fe400078efcff */
[----:B0-----:R-:W-:Y:S01]  /*18920*/  @!P5 IADD3 R46, P0, P1, R26, UR12, R2 ;  /* 0x0000000c1a2edc10 */ /* 0x001fe2000f91e002 */
[----:B--2---:R-:W-:-:S03]  /*18930*/  FMUL R2, R225, UR18 ;  /* 0x00000012e1027c20 */ /* 0x004fc60008400000 */
[----:B------:R-:W-:Y:S02]  /*18940*/  @!P5 IADD3.X R47, R35, UR11, R3, P0, P1 ;  /* 0x0000000b232fdc10 */ /* 0x000fe400087e2403 */
[----:B------:R-:W-:Y:S02]  /*18950*/  ISETP.LT.OR P5, PT, R34, 0x22, !P4 ;  /* 0x000000222200780c */ /* 0x000fe400067a1670 */
[----:B------:R-:W-:-:S05]  /*18960*/  F2FP.SATFINITE.E4M3.F32.PACK_AB_MERGE_C R2, RZ, R2, RZ ;  /* 0x00000002ff02723e */ /* 0x000fca00048070ff */
[----:B------:R0:W-:Y:S06]  /*18970*/  @!P6 STG.E.U8 desc[UR30][R80.64+0x59], R2 ;  /* 0x000059025000e986 */ /* 0x0001ec000c10111e */
[----:B0-----:R-:W0:Y:S02]  /*18980*/  @!P5 LDC.64 R2, c[0x0][0x5c0] ;  /* 0x00017000ff02db82 */ /* 0x001e240000000a00 */
[----:B0-----:R-:W-:-:S04]  /*18990*/  @!P5 IADD3 R44, P0, P1, R26, UR12, R2 ;  /* 0x0000000c1a2cdc10 */ /* 0x001fc8000f91e002 */
[----:B------:R-:W-:Y:S01]  /*189a0*/  @!P5 IADD3.X R45, R35, UR11, R3, P0, P1 ;  /* 0x0000000b232ddc10 */ /* 0x000fe200087e2403 */
[----:B----4-:R-:W-:Y:S02]  /*189b0*/  FMUL R3, R227, UR18 ;  /* 0x00000012e3037c20 */ /* 0x010fe40008400000 */
[----:B------:R-:W2:Y:S01]  /*189c0*/  LDL.LU R227, [R1+0x40] ;  /* 0x0000400001e37983 */ /* 0x000ea20000300800 */
[----:B------:R-:W-:Y:S02]  /*189d0*/  LOP3.LUT P2, RZ, R29, 0x8, RZ, 0xc0, !PT ;  /* 0x000000081dff7812 */ /* 0x000fe4000784c0ff */
[----:B------:R-:W-:Y:S01]  /*189e0*/  F2FP.SATFINITE.E4M3.F32.PACK_AB_MERGE_C R5, RZ, R3, RZ ;  /* 0x00000003ff05723e */ /* 0x000fe200048070ff */
[----:B------:R-:W4:Y:S10]  /*189f0*/  LDL.LU R225, [R1+0x44] ;  /* 0x0000440001e17983 */ /* 0x000f340000300800 */
[----:B------:R0:W-:Y:S01]  /*18a00*/  @!P2 STG.E.U8 desc[UR30][R82.64], R5 ;  /* 0x000000055200a986 */ /* 0x0001e2000c10111e */
[----:B------:R-:W-:-:S13]  /*18a10*/  ISETP.LT.OR P2, PT, R34, 0x29, !P4 ;  /* 0x000000292200780c */ /* 0x000fda0006741670 */
[----:B------:R-:W1:Y:S02]  /*18a20*/  @!P2 LDC.64 R2, c[0x0][0x5c0] ;  /* 0x00017000ff02ab82 */ /* 0x000e640000000a00 */
[----:B-1----:R-:W-:-:S04]  /*18a30*/  @!P2 IADD3 R42, P0, P1, R26, UR12, R2 ;  /* 0x0000000c1a2aac10 */ /* 0x002fc8000f91e002 */
[----:B------:R-:W-:Y:S02]  /*18a40*/  @!P2 IADD3.X R43, R35, UR11, R3, P0, P1 ;  /* 0x0000000b232bac10 */ /* 0x000fe400087e2403 */
[----:B------:R-:W-:-:S04]  /*18a50*/  ISETP.GE.AND P1, PT, R36, 0x89, PT ;  /* 0x000000892400780c */ /* 0x000fc80003f26270 */
[----:B------:R-:W-:Y:S02]  /*18a60*/  ISETP.LT.OR P0, PT, R34, 0x1, !P1 ;  /* 0x000000012200780c */ /* 0x000fe40004f01670 */
[----:B------:R-:W-:-:S04]  /*18a70*/  LOP3.LUT R0, R0, 0xfffffeff, RZ, 0xc0, !PT ;  /* 0xfffffeff00007812 */ /* 0x000fc800078ec0ff */
[----:B------:R-:W-:-:S07]  /*18a80*/  @P5 LOP3.LUT R0, R0, 0x100, RZ, 0xfc, !PT ;  /* 0x0000010000005812 */ /* 0x000fce00078efcff */
[----:B0-----:R-:W0:Y:S01]  /*18a90*/  @!P0 LDC.64 R4, c[0x0][0x5c0] ;  /* 0x00017000ff048b82 */ /* 0x001e220000000a00 */
[----:B------:R-:W-:Y:S02]  /*18aa0*/  LOP3.LUT R0, R0, 0xffffff7f, RZ, 0xc0, !PT ;  /* 0xffffff7f00007812 */ /* 0x000fe400078ec0ff */
[----:B------:R-:W-:Y:S02]  /*18ab0*/  LOP3.LUT P3, RZ, R28, 0x2000, RZ, 0xc0, !PT ;  /* 0x000020001cff7812 */ /* 0x000fe4000786c0ff */
[----:B------:R-:W-:Y:S01]  /*18ac0*/  @P2 LOP3.LUT R0, R0, 0x80, RZ, 0xfc, !PT ;  /* 0x0000008000002812 */ /* 0x000fe200078efcff */
[----:B---3--:R-:W-:Y:S02]  /*18ad0*/  FMUL R3, R226, UR18 ;  /* 0x00000012e2037c20 */ /* 0x008fe40008400000 */
[----:B------:R-:W3:Y:S01]  /*18ae0*/  LDL.LU R226, [R1+0x48] ;  /* 0x0000480001e27983 */ /* 0x000ee20000300800 */
[----:B------:R-:W-:Y:S01]  /*18af0*/  ISETP.LT.OR P2, PT, R34, 0x2a, !P4 ;  /* 0x0000002a2200780c */ /* 0x000fe20006741670 */
[----:B------:R-:W-:Y:S01]  /*18b00*/  IMAD.U32 R2, RZ, RZ, UR10 ;  /* 0x0000000aff027e24 */ /* 0x000fe2000f8e00ff */
[----:B------:R-:W-:-:S04]  /*18b10*/  F2FP.SATFINITE.E4M3.F32.PACK_AB_MERGE_C R3, RZ, R3, RZ ;  /* 0x00000003ff03723e */ /* 0x000fc800048070ff */
[----:B------:R-:W-:Y:S01]  /*18b20*/  @!P0 IADD3 R2, P5, P6, R2, UR8, R26 ;  /* 0x0000000802028c10 */ /* 0x000fe2000febe01a */
[----:B------:R1:W-:Y:S03]  /*18b30*/  @!P3 STG.E.U8 desc[UR30][R22.64+0x1], R3 ;  /* 0x000001031600b986 */ /* 0x0003e6000c10111e */
[----:B0-----:R-:W-:-:S03]  /*18b40*/  @!P0 IADD3 R4, P3, R2, R4, RZ ;  /* 0x0000000402048210 */ /* 0x001fc60007f7e0ff */
[----:B-1----:R-:W0:Y:S01]  /*18b50*/  @!P2 LDC.64 R2, c[0x0][0x5c0] ;  /* 0x00017000ff02ab82 */ /* 0x002e220000000a00 */
[----:B------:R-:W-:-:S05]  /*18b60*/  IMAD.U32 R6, RZ, RZ, UR9 ;  /* 0x00000009ff067e24 */ /* 0x000fca000f8e00ff */
[----:B------:R-:W-:Y:S02]  /*18b70*/  @!P0 IADD3.X R6, R6, UR7, R35, P5, P6 ;  /* 0x0000000706068c10 */ /* 0x000fe4000afec423 */
[----:B0-----:R-:W-:-:S03]  /*18b80*/  @!P2 IADD3 R40, P5, P6, R26, UR12, R2 ;  /* 0x0000000c1a28ac10 */ /* 0x001fc6000febe002 */
[----:B------:R-:W-:Y:S01]  /*18b90*/  @!P0 IMAD.X R5, R6, 0x1, R5, P3 ;  /* 0x0000000106058824 */ /* 0x000fe200018e0605 */
[----:B------:R-:W-:Y:S01]  /*18ba0*/  @!P2 IADD3.X R41, R35, UR11, R3, P5, P6 ;  /* 0x0000000b2329ac10 */ /* 0x000fe2000afec403 */
[----:B------:R-:W-:Y:S01]  /*18bb0*/  IMAD.U32 R3, RZ, RZ, UR10 ;  /* 0x0000000aff037e24 */ /* 0x000fe2000f8e00ff */
[----:B------:R-:W-:Y:S01]  /*18bc0*/  LOP3.LUT P6, RZ, R29, 0x20000, RZ, 0xc0, !PT ;  /* 0x000200001dff7812 */ /* 0x000fe200078cc0ff */
[----:B--2---:R-:W-:Y:S02]  /*18bd0*/  FMUL R2, R227, UR18 ;  /* 0x00000012e3027c20 */ /* 0x004fe40008400000 */
[----:B------:R-:W2:Y:S03]  /*18be0*/  LDL.LU R227, [R1+0x4c] ;  /* 0x00004c0001e37983 */ /* 0x000ea60000300800 */
[----:B------:R-:W-:-:S05]  /*18bf0*/  F2FP.SATFINITE.E4M3.F32.PACK_AB_MERGE_C R7, RZ, R2, RZ ;  /* 0x00000002ff07723e */ /* 0x000fca00048070ff */
[----:B------:R0:W-:Y:S01]  /*18c00*/  @!P0 STG.E.U8 desc[UR30][R4.64], R7 ;  /* 0x0000000704008986 */ /* 0x0001e2000c10111e */
[----:B------:R-:W-:Y:S01]  /*18c10*/  ISETP.LT.OR P0, PT, R34, 0x2, !P1 ;  /* 0x000000022200780c */ /* 0x000fe20004f01670 */
[----:B------:R-:W-:-:S12]  /*18c20*/  IMAD.U32 R2, RZ, RZ, UR9 ;  /* 0x00000009ff027e24 */ /* 0x000fd8000f8e00ff */
[----:B0-----:R-:W-:-:S04]  /*18c30*/  @!P0 IADD3 R4, P3, P5, R3, UR8, R26 ;  /* 0x0000000803048c10 */ /* 0x001fc8000fd7e01a */
[----:B------:R-:W-:Y:S02]  /*18c40*/  @!P0 IADD3.X R5, R2, UR7, R35, P3, P5 ;  /* 0x0000000702058c10 */ /* 0x000fe40009fea423 */
[----:B------:R-:W0:Y:S01]  /*18c50*/  @!P0 LDC.64 R2, c[0x0][0x5c0] ;  /* 0x00017000ff028b82 */ /* 0x000e220000000a00 */
[----:B------:R-:W-:-:S04]  /*18c60*/  LOP3.LUT R28, R28, 0xffffefff, RZ, 0xc0, !PT ;  /* 0xffffefff1c1c7812 */ /* 0x000fc800078ec0ff */
[----:B------:R-:W-:Y:S02]  /*18c70*/  @P6 LOP3.LUT R28, R28, 0x1000, RZ, 0xfc, !PT ;  /* 0x000010001c1c6812 */ /* 0x000fe400078efcff */
[----:B------:R-:W-:Y:S02]  /*18c80*/  ISETP.LT.OR P6, PT, R34, 0x31, !P4 ;  /* 0x000000312200780c */ /* 0x000fe400067c1670 */
[----:B0-----:R-:W-:-:S05]  /*18c90*/  @!P0 IADD3 R4, P3, R4, R2, RZ ;  /* 0x0000000204048210 */ /* 0x001fca0007f7e0ff */
[----:B------:R-:W-:-:S06]  /*18ca0*/  @!P0 IMAD.X R5, R5, 0x1, R3, P3 ;  /* 0x0000000105058824 */ /* 0x000fcc00018e0603 */
[----:B------:R-:W0:Y:S02]  /*18cb0*/  @!P6 LDC.64 R2, c[0x0][0x5c0] ;  /* 0x00017000ff02eb82 */ /* 0x000e240000000a00 */
[----:B0-----:R-:W-:Y:S01]  /*18cc0*/  @!P6 IADD3 R38, P3, P5, R26, UR12, R2 ;  /* 0x0000000c1a26ec10 */ /* 0x001fe2000fd7e002 */
[----:B----4-:R-:W-:-:S03]  /*18cd0*/  FMUL R2, R225, UR18 ;  /* 0x00000012e1027c20 */ /* 0x010fc60008400000 */
[----:B------:R-:W-:Y:S02]  /*18ce0*/  @!P6 IADD3.X R39, R35, UR11, R3, P3, P5 ;  /* 0x0000000b2327ec10 */ /* 0x000fe40009fea403 */
[----:B------:R-:W-:Y:S02]  /*18cf0*/  ISETP.LT.OR P5, PT, R34, 0x32, !P4 ;  /* 0x000000322200780c */ /* 0x000fe400067a1670 */
[----:B------:R-:W-:-:S05]  /*18d00*/  F2FP.SATFINITE.E4M3.F32.PACK_AB_MERGE_C R2, RZ, R2, RZ ;  /* 0x00000002ff02723e */ /* 0x000fca00048070ff */
[----:B------:R0:W-:Y:S06]  /*18d10*/  @!P0 STG.E.U8 desc[UR30][R4.64+0x1], R2 ;  /* 0x0000010204008986 */ /* 0x0001ec000c10111e */
[----:B0-----:R-:W0:Y:S02]  /*18d20*/  @!P5 LDC.64 R2, c[0x0][0x5c0] ;  /* 0x00017000ff02db82 */ /* 0x001e240000000a00 */
[----:B0-----:R-:W-:-:S04]  /*18d30*/  @!P5 IADD3 R32, P0, P3, R26, UR12, R2 ;  /* 0x0000000c1a20dc10 */ /* 0x001fc8000fb1e002 */
[----:B------:R-:W-:Y:S01]  /*18d40*/  @!P5 IADD3.X R33, R35, UR11, R3, P0, P3 ;  /* 0x0000000b2321dc10 */ /* 0x000fe200087e6403 */
[----:B---3--:R-:W-:Y:S02]  /*18d50*/  FMUL R3, R226, UR18 ;  /* 0x00000012e2037c20 */ /* 0x008fe40008400000 */
[----:B------:R-:W3:Y:S01]  /*18d60*/  LDL.LU R226, [R1+0x50] ;  /* 0x0000500001e27983 */ /* 0x000ee20000300800 */
[----:B------:R-:W-:-:S04]  /*18d70*/  LOP3.LUT R0, R0, 0xffffffbf, RZ, 0xc0, !PT ;  /* 0xffffffbf00007812 */ /* 0x000fc800078ec0ff */
[----:B------:R-:W-:-:S04]  /*18d80*/  @P2 LOP3.LUT R0, R0, 0x40, RZ, 0xfc, !PT ;  /* 0x0000004000002812 */ /* 0x000fc800078efcff */
[----:B------:R-:W-:-:S04]  /*18d90*/  LOP3.LUT R0, R0, 0xffffffdf, RZ, 0xc0, !PT ;  /* 0xffffffdf00007812 */ /* 0x000fc800078ec0ff */
[----:B------:R-:W-:-:S04]  /*18da0*/  @P6 LOP3.LUT R0, R0, 0x20, RZ, 0xfc, !PT ;  /* 0x0000002000006812 */ /* 0x000fc800078efcff */
[----:B------:R-:W-:-:S04]  /*18db0*/  LOP3.LUT R0, R0, 0xfffffff7, RZ, 0xc0, !PT ;  /* 0xfffffff700007812 */ /* 0x000fc800078ec0ff */
[----:B------:R-:W-:Y:S02]  /*18dc0*/  @P5 LOP3.LUT R0, R0, 0x8, RZ, 0xfc, !PT ;  /* 0x0000000800005812 */ /* 0x000fe400078efcff */
[----:B------:R-:W-:Y:S02]  /*18dd0*/  ISETP.LT.OR P5, PT, R34, 0x39, !P4 ;  /* 0x000000392200780c */ /* 0x000fe400067a1670 */
[----:B------:R-:W-:-:S11]  /*18de0*/  F2FP.SATFINITE.E4M3.F32.PACK_AB_MERGE_C R7, RZ, R3, RZ ;  /* 0x00000003ff07723e */ /* 0x000fd600048070ff */
[----:B------:R-:W0:Y:S02]  /*18df0*/  @!P5 LDC.64 R2, c[0x0][0x5c0] ;  /* 0x00017000ff02db82 */ /* 0x000e240000000a00 */
[----:B0-----:R-:W-:-:S04]  /*18e00*/  @!P5 IADD3 R30, P0, P3, R26, UR12, R2 ;  /* 0x0000000c1a1edc10 */ /* 0x001fc8000fb1e002 */
[----:B------:R-:W-:Y:S01]  /*18e10*/  @!P5 IADD3.X R31, R35, UR11, R3, P0, P3 ;  /* 0x0000000b231fdc10 */ /* 0x000fe200087e6403 */
[----:B--2---:R-:W-:Y:S02]  /*18e20*/  FMUL R3, R227, UR18 ;  /* 0x00000012e3037c20 */ /* 0x004fe40008400000 */
[----:B------:R-:W2:Y:S01]  /*18e30*/  LDL.LU R227, [R1+0x54] ;  /* 0x0000540001e37983 */ /* 0x000ea20000300800 */
[----:B------:R-:W-:Y:S02]  /*18e40*/  ISETP.LT.OR P0, PT, R34, 0x9, !P1 ;  /* 0x000000092200780c */ /* 0x000fe40004f01670 */
[----:B------:R-:W-:Y:S02]  /*18e50*/  LOP3.LUT P6, RZ, R28, 0x1000, RZ, 0xc0, !PT ;  /* 0x000010001cff7812 */ /* 0x000fe400078cc0ff */
[----:B------:R-:W-:Y:S01]  /*18e60*/  LOP3.LUT P2, RZ, R29, 0x4, RZ, 0xc0, !PT ;  /* 0x000000041dff7812 */ /* 0x000fe2000784c0ff */
[----:B------:R-:W-:Y:S01]  /*18e70*/  IMAD.U32 R2, RZ, RZ, UR10 ;  /* 0x0000000aff027e24 */ /* 0x000fe2000f8e00ff */
[----:B------:R-:W-:Y:S01]  /*18e80*/  F2FP.SATFINITE.E4M3.F32.PACK_AB_MERGE_C R3, RZ, R3, RZ ;  /* 0x00000003ff03723e */ /* 0x000fe200048070ff */
[----:B------:R-:W-:Y:S01]  /*18e90*/  IMAD.U32 R6, RZ, RZ, UR9 ;  /* 0x00000009ff067e24 */ /* 0x000fe2000f8e00ff */
[----:B------:R-:W-:Y:S01]  /*18ea0*/  LOP3.LUT R0, R0, 0xfffffffb, RZ, 0xc0, !PT ;  /* 0xfffffffb00007812 */ /* 0x000fe200078ec0ff */
[----:B------:R-:W4:Y:S04]  /*18eb0*/  LDL.LU R225, [R1+0x58] ;  /* 0x0000580001e17983 */ /* 0x000f280000300800 */
[----:B------:R-:W0:Y:S02]  /*18ec0*/  @!P0 LDC.64 R4, c[0x0][0x5c0] ;  /* 0x00017000ff048b82 */ /* 0x000e240000000a00 */
[----:B------:R-:W-:Y:S04]  /*18ed0*/  @!P6 STG.E.U8 desc[UR30][R86.64+0x8], R7 ;  /* 0x000008075600e986 */ /* 0x000fe8000c10111e */
[----:B------:R1:W-:Y:S01]  /*18ee0*/  @!P2 STG.E.U8 desc[UR30][R20.64+0x9], R3 ;  /* 0x000009031400a986 */ /* 0x0003e2000c10111e */
[----:B------:R-:W-:-:S02]  /*18ef0*/  ISETP.LT.OR P2, PT, R34, 0x3a, !P4 ;  /* 0x0000003a2200780c */ /* 0x000fc40006741670 */
[----:B------:R-:W-:Y:S02]  /*18f00*/  @P5 LOP3.LUT R0, R0, 0x4, RZ, 0xfc, !PT ;  /* 0x0000000400005812 */ /* 0x000fe400078efcff */
[----:B------:R-:W-:-:S04]  /*18f10*/  @!P0 IADD3 R2, P3, P5, R2, UR8, R26 ;  /* 0x0000000802028c10 */ /* 0x000fc8000fd7e01a */
[----:B------:R-:W-:Y:S02]  /*18f20*/  @!P0 IADD3.X R6, R6, UR7, R35, P3, P5 ;  /* 0x0000000706068c10 */ /* 0x000fe40009fea423 */
[----:B0-----:R-:W-:-:S03]  /*18f30*/  @!P0 IADD3 R4, P3, R2, R4, RZ ;  /* 0x0000000402048210 */ /* 0x001fc60007f7e0ff */
[----:B-1----:R-:W0:Y:S02]  /*18f40*/  @!P2 LDC.64 R2, c[0x0][0x5c0] ;  /* 0x00017000ff02ab82 */ /* 0x002e240000000a00 */
[----:B------:R-:W-:Y:S01]  /*18f50*/  @!P0 IMAD.X R5, R6, 0x1, R5, P3 ;  /* 0x0000000106058824 */ /* 0x000fe200018e0605 */
[----:B0-----:R-:W-:-:S04]  /*18f60*/  @!P2 IADD3 R22, P5, P6, R26, UR12, R2 ;  /* 0x0000000c1a16ac10 */ /* 0x001fc8000febe002 */
[----:B------:R-:W-:Y:S01]  /*18f70*/  @!P2 IADD3.X R23, R35, UR11, R3, P5, P6 ;  /* 0x0000000b2317ac10 */ /* 0x000fe2000afec403 */
[----:B------:R-:W-:Y:S01]  /*18f80*/  IMAD.U32 R3, RZ, RZ, UR10 ;  /* 0x0000000aff037e24 */ /* 0x000fe2000f8e00ff */
[----:B------:R-:W-:Y:S02]  /*18f90*/  LOP3.LUT P6, RZ, R29, 0x80, RZ, 0xc0, !PT ;  /* 0x000000801dff7812 */ /* 0x000fe400078cc0ff */
[----:B------:R-:W-:-:S11]  /*18fa0*/  LOP3.LUT R28, R28, 0xfffff7ff, RZ, 0xc0, !PT ;  /* 0xfffff7ff1c1c7812 */ /* 0x000fd600078ec0ff */
[----:B------:R-:W-:Y:S02]  /*18fb0*/  @P6 LOP3.LUT R28, R28, 0x800, RZ, 0xfc, !PT ;  /* 0x000008001c1c6812 */ /* 0x000fe400078efcff */
[----:B------:R-:W-:Y:S01]  /*18fc0*/  ISETP.LT.OR P6, PT, R34, 0x41, !P4 ;  /* 0x000000412200780c */ /* 0x000fe200067c1670 */
[----:B---3--:R-:W-:Y:S02]  /*18fd0*/  FMUL R2, R226, UR18 ;  /* 0x00000012e2027c20 */ /* 0x008fe40008400000 */
[----:B------:R-:W3:Y:S03]  /*18fe0*/  LDL.LU R226, [R1+0x5c] ;  /* 0x00005c0001e27983 */ /* 0x000ee60000300800 */
[----:B------:R-:W-:-:S05]  /*18ff0*/  F2FP.SATFINITE.E4M3.F32.PACK_AB_MERGE_C R7, RZ, R2, RZ ;  /* 0x00000002ff07723e */ /* 0x000fca00048070ff */
[----:B------:R0:W-:Y:S01]  /*19000*/  @!P0 STG.E.U8 desc[UR30][R4.64+0x8], R7 ;  /* 0x0000080704008986 */ /* 0x0001e2000c10111e */
[----:B------:R-:W-:Y:S01]  /*19010*/  ISETP.LT.OR P0, PT, R34, 0xa, !P1 ;  /* 0x0000000a2200780c */ /* 0x000fe20004f01670 */
[----:B------:R-:W-:-:S12]  /*19020*/  IMAD.U32 R2, RZ, RZ, UR9 ;  /* 0x00000009ff027e24 */ /* 0x000fd8000f8e00ff */
[----:B0-----:R-:W-:-:S04]  /*19030*/  @!P0 IADD3 R4, P3, P5, R3, UR8, R26 ;  /* 0x0000000803048c10 */ /* 0x001fc8000fd7e01a */
[----:B------:R-:W-:Y:S02]  /*19040*/  @!P0 IADD3.X R5, R2, UR7, R35, P3, P5 ;  /* 0x0000000702058c10 */ /* 0x000fe40009fea423 */
[----:B------:R-:W0:Y:S02]  /*19050*/  @!P0 LDC.64 R2, c[0x0][0x5c0] ;  /* 0x00017000ff028b82 */ /* 0x000e240000000a00 */
[----:B0-----:R-:W-:-:S05]  /*19060*/  @!P0 IADD3 R4, P3, R4, R2, RZ ;  /* 0x0000000204048210 */ /* 0x001fca0007f7e0ff */
[----:B------:R-:W-:Y:S02]  /*19070*/  @!P0 IMAD.X R5, R5, 0x1, R3, P3 ;  /* 0x0000000105058824 */ /* 0x000fe400018e0603 */
[----:B------:R-:W0:Y:S02]  /*19080*/  @!P6 LDC.64 R2, c[0x0][0x5c0] ;  /* 0x00017000ff02eb82 */ /* 0x000e240000000a00 */
[----:B0-----:R-:W-:Y:S01]  /*19090*/  @!P6 IADD3 R20, P3, P5, R26, UR12, R2 ;  /* 0x0000000c1a14ec10 */ /* 0x001fe2000fd7e002 */
[----:B--2---:R-:W-:Y:S02]  /*190a0*/  FMUL R2, R227, UR18 ;  /* 0x00000012e3027c20 */ /* 0x004fe40008400000 */
[----:B------:R-:W2:Y:S01]  /*190b0*/  LDL.LU R227, [R1+0x60] ;  /* 0x0000600001e37983 */ /* 0x000ea20000300800 */
[----:B------:R-:W-:Y:S02]  /*190c0*/  @!P6 IADD3.X R21, R35, UR11, R3, P3, P5 ;  /* 0x0000000b2315ec10 */ /* 0x000fe40009fea403 */
[----:B------:R-:W-:-:S02]  /*190d0*/  ISETP.LT.OR P5, PT, R34, 0x42, !P4 ;  /* 0x000000422200780c */ /* 0x000fc400067a1670 */
[----:B------:R-:W-:-:S05]  /*190e0*/  F2FP.SATFINITE.E4M3.F32.PACK_AB_MERGE_C R2, RZ, R2, RZ ;  /* 0x00000002ff02723e */ /* 0x000fca00048070ff */
[----:B------:R0:W-:Y:S06]  /*190f0*/  @!P0 STG.E.U8 desc[UR30][R4.64+0x9], R2 ;  /* 0x0000090204008986 */ /* 0x0001ec000c10111e */
[----:B0-----:R-:W0:Y:S01]  /*19100*/  @!P5 LDC.64 R2, c[0x0][0x5c0] ;  /* 0x00017000ff02db82 */ /* 0x001e220000000a00 */
[----:B------:R-:W-:-:S04]  /*19110*/  LOP3.LUT R0, R0, 0xfffffffd, RZ, 0xc0, !PT ;  /* 0xfffffffd00007812 */ /* 0x000fc800078ec0ff */
[----:B------:R-:W-:Y:S02]  /*19120*/  @P2 LOP3.LUT R0, R0, 0x2, RZ, 0xfc, !PT ;  /* 0x0000000200002812 */ /* 0x000fe400078efcff */
[C---:B------:R-:W-:Y:S02]  /*19130*/  LOP3.LUT P2, RZ, R29.reuse, 0x40, RZ, 0xc0, !PT ;  /* 0x000000401dff7812 */ /* 0x040fe4000784c0ff */
[----:B------:R-:W-:-:S04]  /*19140*/  LOP3.LUT R29, R29, 0x7fffffff, RZ, 0xc0, !PT ;  /* 0x7fffffff1d1d7812 */ /* 0x000fc800078ec0ff */
[----:B------:R-:W-:Y:S02]  /*19150*/  @P5 LOP3.LUT R29, R29, 0x80000000, RZ, 0xfc, !PT ;  /* 0x800000001d1d5812 */ /* 0x000fe400078efcff */
[----:B0-----:R-:W-:-:S04]  /*19160*/  @!P5 IADD3 R18, P0, P3, R26, UR12, R2 ;  /* 0x0000000c1a12dc10 */ /* 0x001fc8000fb1e002 */
[----:B------:R-:W-:Y:S02]  /*19170*/  @!P5 IADD3.X R19, R35, UR11, R3, P0, P3 ;  /* 0x0000000b2313dc10 */ /* 0x000fe400087e6403 */
[----:B------:R-:W-:Y:S01]  /*19180*/  ISETP.LT.OR P5, PT, R34, 0x49, !P4 ;  /* 0x000000492200780c */ /* 0x000fe200067a1670 */
[----:B----4-:R-:W-:-:S05]  /*19190*/  FMUL R3, R225, UR18 ;  /* 0x00000012e1037c20 */ /* 0x010fca0008400000 */
[----:B------:R-:W-:-:S07]  /*191a0*/  F2FP.SATFINITE.E4M3.F32.PACK_AB_MERGE_C R7, RZ, R3, RZ ;  /* 0x00000003ff07723e */ /* 0x000fce00048070ff */
[----:B------:R-:W0:Y:S02]  /*191b0*/  @!P5 LDC.64 R2, c[0x0][0x5c0] ;  /* 0x00017000ff02db82 */ /* 0x000e240000000a00 */
[----:B0-----:R-:W-:-:S04]  /*191c0*/  @!P5 IADD3 R16, P0, P3, R26, UR12, R2 ;  /* 0x0000000c1a10dc10 */ /* 0x001fc8000fb1e002 */
[----:B------:R-:W-:Y:S02]  /*191d0*/  @!P5 IADD3.X R17, R35, UR11, R3, P0, P3 ;  /* 0x0000000b2311dc10 */ /* 0x000fe400087e6403 */
[----:B------:R-:W-:Y:S02]  /*191e0*/  ISETP.LT.OR P0, PT, R34, 0x11, !P1 ;  /* 0x000000112200780c */ /* 0x000fe40004f01670 */
[----:B------:R-:W-:-:S04]  /*191f0*/  LOP3.LUT R0, R0, 0xfffffffe, RZ, 0xc0, !PT ;  /* 0xfffffffe00007812 */ /* 0x000fc800078ec0ff */
[----:B------:R-:W-:Y:S02]  /*19200*/  @P6 LOP3.LUT R0, R0, 0x1, RZ, 0xfc, !PT ;  /* 0x0000000100006812 */ /* 0x000fe400078efcff */
[----:B------:R-:W-:-:S05]  /*19210*/  LOP3.LUT P6, RZ, R28, 0x800, RZ, 0xc0, !PT ;  /* 0x000008001cff7812 */ /* 0x000fca00078cc0ff */
[----:B------:R-:W0:Y:S01]  /*19220*/  @!P0 LDC.64 R4, c[0x0][0x5c0] ;  /* 0x00017000ff048b82 */ /* 0x000e220000000a00 */
[----:B---3--:R-:W-:Y:S02]  /*19230*/  FMUL R3, R226, UR18 ;  /* 0x00000012e2037c20 */ /* 0x008fe40008400000 */
[----:B------:R-:W3:Y:S03]  /*19240*/  LDL.LU R226, [R1+0x64] ;  /* 0x0000640001e27983 */ /* 0x000ee60000300800 */
[----:B------:R-:W-:Y:S02]  /*19250*/  F2FP.SATFINITE.E4M3.F32.PACK_AB_MERGE_C R3, RZ, R3, RZ ;  /* 0x00000003ff03723e */ /* 0x000fe400048070ff */
[----:B------:R-:W-:Y:S01]  /*19260*/  @!P6 STG.E.U8 desc[UR30][R104.64+0x10], R7 ;  /* 0x000010076800e986 */ /* 0x000fe2000c10111e */
[----:B------:R-:W-:-:S03]  /*19270*/  LOP3.LUT R29, R29, 0xbfffffff, RZ, 0xc0, !PT ;  /* 0xbfffffff1d1d7812 */ /* 0x000fc600078ec0ff */
[----:B------:R1:W-:Y:S01]  /*19280*/  @!P2 STG.E.U8 desc[UR30][R94.64+0x11], R3 ;  /* 0x000011035e00a986 */ /* 0x0003e2000c10111e */
[----:B------:R-:W-:Y:S01]  /*19290*/  ISETP.LT.OR P2, PT, R34, 0x4a, !P4 ;  /* 0x0000004a2200780c */ /* 0x000fe20006741670 */
[----:B------:R-:W-:Y:S02]  /*192a0*/  IMAD.U32 R2, RZ, RZ, UR10 ;  /* 0x0000000aff027e24 */ /* 0x000fe4000f8e00ff */
[----:B------:R-:W4:Y:S01]  /*192b0*/  LDL.LU R225, [R1+0x68] ;  /* 0x0000680001e17983 */ /* 0x000f220000300800 */
[----:B------:R-:W-:Y:S01]  /*192c0*/  @P5 LOP3.LUT R29, R29, 0x40000000, RZ, 0xfc, !PT ;  /* 0x400000001d1d5812 */ /* 0x000fe200078efcff */
[----:B------:R-:W-:Y:S01]  /*192d0*/  IMAD.U32 R6, RZ, RZ, UR9 ;  /* 0x00000009ff067e24 */ /* 0x000fe2000f8e00ff */
[----:B------:R-:W-:-:S04]  /*192e0*/  @!P0 IADD3 R2, P3, P5, R2, UR8, R26 ;  /* 0x0000000802028c10 */ /* 0x000fc8000fd7e01a */
[----:B------:R-:W-:Y:S02]  /*192f0*/  @!P0 IADD3.X R6, R6, UR7, R35, P3, P5 ;  /* 0x0000000706068c10 */ /* 0x000fe40009fea423 */
[----:B0-----:R-:W-:Y:S02]  /*19300*/  @!P0 IADD3 R4, P3, R2, R4, RZ ;  /* 0x0000000402048210 */ /* 0x001fe40007f7e0ff */
[----:B-1----:R-:W0:Y:S02]  /*19310*/  @!P2 LDC.64 R2, c[0x0][0x5c0] ;  /* 0x00017000ff02ab82 */ /* 0x002e240000000a00 */
[----:B0-----:R-:W-:Y:S01]  /*19320*/  @!P2 IADD3 R14, P5, P6, R26, UR12, R2 ;  /* 0x0000000c1a0eac10 */ /* 0x001fe2000febe002 */
[----:B--2---:R-:W-:Y:S02]  /*19330*/  FMUL R2, R227, UR18 ;  /* 0x00000012e3027c20 */ /* 0x004fe40008400000 */
[----:B------:R-:W2:Y:S01]  /*19340*/  LDL.LU R227, [R1+0x6c] ;  /* 0x00006c0001e37983 */ /* 0x000ea20000300800 */
[----:B------:R-:W-:-:S02]  /*19350*/  @!P0 IMAD.X R5, R6, 0x1, R5, P3 ;  /* 0x0000000106058824 */ /* 0x000fc400018e0605 */
[----:B------:R-:W-:-:S05]  /*19360*/  F2FP.SATFINITE.E4M3.F32.PACK_AB_MERGE_C R7, RZ, R2, RZ ;  /* 0x00000002ff07723e */ /* 0x000fca00048070ff */
[----:B------:R0:W-:Y:S01]  /*19370*/  @!P0 STG.E.U8 desc[UR30][R4.64+0x10], R7 ;  /* 0x0000100704008986 */ /* 0x0001e2000c10111e */
[----:B------:R-:W-:Y:S02]  /*19380*/  ISETP.LT.OR P0, PT, R34, 0x12, !P1 ;  /* 0x000000122200780c */ /* 0x000fe40004f01670 */
[----:B------:R-:W-:Y:S01]  /*19390*/  @!P2 IADD3.X R15, R35, UR11, R3, P5, P6 ;  /* 0x0000000b230fac10 */ /* 0x000fe2000afec403 */
[----:B------:R-:W-:Y:S02]  /*193a0*/  IMAD.U32 R3, RZ, RZ, UR10 ;  /* 0x0000000aff037e24 */ /* 0x000fe4000f8e00ff */
[----:B------:R-:W-:-:S08]  /*193b0*/  IMAD.U32 R2, RZ, RZ, UR9 ;  /* 0x00000009ff027e24 */ /* 0x000fd0000f8e00ff */
        /* <DEDUP_REMOVED lines=9> */
[----:B0-----:R-:W-:-:S04]  /*19450*/  @!P2 IADD3 R12, P3, P5, R26, UR12, R2 ;  /* 0x0000000c1a0cac10 */ /* 0x001fc8000fd7e002 */
[----:B------:R-:W-:Y:S02]  /*19460*/  @!P2 IADD3.X R13, R35, UR11, R3, P3, P5 ;  /* 0x0000000b230dac10 */ /* 0x000fe40009fea403 */
[----:B------:R-:W-:Y:S02]  /*19470*/  ISETP.LT.OR P5, PT, R34, 0x52, !P4 ;  /* 0x000000522200780c */ /* 0x000fe400067a1670 */
[C---:B------:R-:W-:Y:S02]  /*19480*/  LOP3.LUT P6, RZ, R29.reuse, 0x40000, RZ, 0xc0, !PT ;  /* 0x000400001dff7812 */ /* 0x040fe400078cc0ff */
[----:B------:R-:W-:-:S04]  /*19490*/  LOP3.LUT R29, R29, 0xefffffff, RZ, 0xc0, !PT ;  /* 0xefffffff1d1d7812 */ /* 0x000fc800078ec0ff */
[----:B------:R-:W-:-:S04]  /*194a0*/  @P2 LOP3.LUT R29, R29, 0x10000000, RZ, 0xfc, !PT ;  /* 0x100000001d1d2812 */ /* 0x000fc800078efcff */
[----:B------:R-:W-:Y:S01]  /*194b0*/  LOP3.LUT R29, R29, 0xf7ffffff, RZ, 0xc0, !PT ;  /* 0xf7ffffff1d1d7812 */ /* 0x000fe200078ec0ff */
[----:B---3--:R-:W-:Y:S02]  /*194c0*/  FMUL R2, R226, UR18 ;  /* 0x00000012e2027c20 */ /* 0x008fe40008400000 */
[----:B------:R-:W3:Y:S03]  /*194d0*/  LDL.LU R226, [R1+0x70] ;  /* 0x0000700001e27983 */ /* 0x000ee60000300800 */
[----:B------:R-:W-:-:S05]  /*194e0*/  F2FP.SATFINITE.E4M3.F32.PACK_AB_MERGE_C R2, RZ, R2, RZ ;  /* 0x00000002ff02723e */ /* 0x000fca00048070ff */
[----:B------:R0:W-:Y:S02]  /*194f0*/  @!P0 STG.E.U8 desc[UR30][R4.64+0x11], R2 ;  /* 0x0000110204008986 */ /* 0x0001e4000c10111e */
[----:B0-----:R-:W0:Y:S01]  /*19500*/  @!P5 LDC.64 R2, c[0x0][0x5c0] ;  /* 0x00017000ff02db82 */ /* 0x001e220000000a00 */
        /* <DEDUP_REMOVED lines=8> */
[----:B------:R-:W-:Y:S01]  /*19590*/  @!P5 IADD3.X R9, R35, UR11, R3, P0, P3 ;  /* 0x0000000b2309dc10 */ /* 0x000fe200087e6403 */
[----:B--2---:R-:W-:Y:S02]  /*195a0*/  FMUL R3, R227, UR18 ;  /* 0x00000012e3037c20 */ /* 0x004fe40008400000 */
[----:B------:R-:W2:Y:S01]  /*195b0*/  LDL.LU R227, [R1+0x74] ;  /* 0x0000740001e37983 */ /* 0x000ea20000300800 */
[----:B------:R-:W-:Y:S02]  /*195c0*/  ISETP.LT.OR P0, PT, R34, 0x19, !P1 ;  /* 0x000000192200780c */ /* 0x000fe40004f01670 */
[----:B------:R-:W-:Y:S01]  /*195d0*/  LOP3.LUT P2, RZ, R28, 0x400, RZ, 0xc0, !PT ;  /* 0x000004001cff7812 */ /* 0x000fe2000784c0ff */
[----:B------:R-:W-:Y:S01]  /*195e0*/  @!P6 STG.E.U8 desc[UR30][R108.64+0x18], R7 ;  /* 0x000018076c00e986 */ /* 0x000fe2000c10111e */
[----:B------:R-:W-:Y:S01]  /*195f0*/  LOP3.LUT R29, R29, 0xfbffffff, RZ, 0xc0, !PT ;  /* 0xfbffffff1d1d7812 */ /* 0x000fe200078ec0ff */
[----:B------:R-:W-:Y:S01]  /*19600*/  IMAD.U32 R2, RZ, RZ, UR10 ;  /* 0x0000000aff027e24 */ /* 0x000fe2000f8e00ff */
[----:B------:R-:W-:Y:S01]  /*19610*/  F2FP.SATFINITE.E4M3.F32.PACK_AB_MERGE_C R3, RZ, R3, RZ ;  /* 0x00000003ff03723e */ /* 0x000fe200048070ff */
[----:B------:R-:W-:Y:S01]  /*19620*/  IMAD.U32 R37, RZ, RZ, UR9 ;  /* 0x00000009ff257e24 */ /* 0x000fe2000f8e00ff */
[----:B------:R-:W4:Y:S05]  /*19630*/  LDL.LU R225, [R1+0x78] ;  /* 0x0000780001e17983 */ /* 0x000f2a0000300800 */
[----:B------:R-:W0:Y:S01]  /*19640*/  @!P0 LDC.64 R4, c[0x0][0x5c0] ;  /* 0x00017000ff048b82 */ /* 0x000e220000000a00 */
[----:B------:R-:W-:-:S02]  /*19650*/  ISETP.LT.OR P6, PT, R34, 0x5a, !P4 ;  /* 0x0000005a2200780c */ /* 0x000fc400067c1670 */
[----:B------:R-:W-:Y:S02]  /*19660*/  @P5 LOP3.LUT R29, R29, 0x4000000, RZ, 0xfc, !PT ;  /* 0x040000001d1d5812 */ /* 0x000fe400078efcff */
[----:B------:R-:W-:Y:S01]  /*19670*/  @!P0 IADD3 R2, P3, P5, R2, UR8, R26 ;  /* 0x0000000802028c10 */ /* 0x000fe2000fd7e01a */
[----:B------:R1:W-:Y:S03]  /*19680*/  @!P2 STG.E.U8 desc[UR30][R106.64+0x19], R3 ;  /* 0x000019036a00a986 */ /* 0x0003e6000c10111e */
[----:B0-----:R-:W-:-:S05]  /*19690*/  @!P0 IADD3 R4, P2, R2, R4, RZ ;  /* 0x0000000402048210 */ /* 0x001fca0007f5e0ff */
[----:B-1----:R-:W0:Y:S01]  /*196a0*/  @!P6 LDC.64 R2, c[0x0][0x5c0] ;  /* 0x00017000ff02eb82 */ /* 0x002e220000000a00 */
[----:B------:R-:W-:-:S05]  /*196b0*/  @!P0 IADD3.X R37, R37, UR7, R35, P3, P5 ;  /* 0x0000000725258c10 */ /* 0x000fca0009fea423 */
[----:B------:R-:W-:Y:S01]  /*196c0*/  @!P0 IMAD.X R5, R37, 0x1, R5, P2 ;  /* 0x0000000125058824 */ /* 0x000fe200010e0605 */
[----:B0-----:R-:W-:-:S04]  /*196d0*/  @!P6 IADD3 R6, P3, P4, R26, UR12, R2 ;  /* 0x0000000c1a06ec10 */ /* 0x001fc8000fc7e002 */
[----:B------:R-:W-:Y:S01]  /*196e0*/  @!P6 IADD3.X R7, R35, UR11, R3, P3, P4 ;  /* 0x0000000b2307ec10 */ /* 0x000fe20009fe8403 */
[----:B------:R-:W-:Y:S02]  /*196f0*/  IMAD.U32 R3, RZ, RZ, UR10 ;  /* 0x0000000aff037e24 */ /* 0x000fe4000f8e00ff */
        /* <DEDUP_REMOVED lines=9> */
[----:B0-----:R-:W-:Y:S01]  /*19790*/  @!P0 IADD3 R2, P2, R5, R2, RZ ;  /* 0x0000000205028210 */ /* 0x001fe20007f5e0ff */
[----:B--2---:R-:W-:Y:S02]  /*197a0*/  FMUL R5, R227, UR18 ;  /* 0x00000012e3057c20 */ /* 0x004fe40008400000 */
[----:B------:R-:W2:Y:S02]  /*197b0*/  LDL.LU R227, [R1+0x80] ;  /* 0x0000800001e37983 */ /* 0x000ea40000300800 */
[----:B------:R-:W-:Y:S01]  /*197c0*/  @!P0 IMAD.X R3, R4, 0x1, R3, P2 ;  /* 0x0000000104038824 */ /* 0x000fe200010e0603 */
[----:B------:R-:W-:-:S02]  /*197d0*/  ISETP.LT.OR P2, PT, R34, 0x21, !P1 ;  /* 0x000000212200780c */ /* 0x000fc40004f41670 */
[----:B------:R-:W-:Y:S01]  /*197e0*/  F2FP.SATFINITE.E4M3.F32.PACK_AB_MERGE_C R5, RZ, R5, RZ ;  /* 0x00000005ff05723e */ /* 0x000fe200048070ff */
[----:B------:R-:W-:-:S04]  /*197f0*/  IMAD.U32 R72, RZ, RZ, UR10 ;  /* 0x0000000aff487e24 */ /* 0x000fc8000f8e00ff */
[----:B------:R0:W-:Y:S01]  /*19800*/  @!P0 STG.E.U8 desc[UR30][R2.64+0x19], R5 ;  /* 0x0000190502008986 */ /* 0x0001e2000c10111e */
[----:B------:R-:W-:Y:S01]  /*19810*/  ISETP.LT.OR P0, PT, R34, 0x22, !P1 ;  /* 0x000000222200780c */ /* 0x000fe20004f01670 */
[----:B------:R-:W-:Y:S01]  /*19820*/  IMAD.U32 R4, RZ, RZ, UR9 ;  /* 0x00000009ff047e24 */ /* 0x000fe2000f8e00ff */
[----:B------:R-:W-:Y:S01]  /*19830*/  LOP3.LUT R29, R29, 0xfdffffff, RZ, 0xc0, !PT ;  /* 0xfdffffff1d1d7812 */ /* 0x000fe200078ec0ff */
[----:B------:R-:W-:Y:S02]  /*19840*/  IMAD.U32 R37, RZ, RZ, UR10 ;  /* 0x0000000aff257e24 */ /* 0x000fe4000f8e00ff */
[----:B------:R-:W-:Y:S01]  /*19850*/  @!P2 IADD3 R72, P3, P4, R72, UR8, R26 ;  /* 0x000000084848ac10 */ /* 0x000fe2000fc7e01a */
[----:B------:R-:W-:Y:S01]  /*19860*/  IMAD.U32 R80, RZ, RZ, UR9 ;  /* 0x00000009ff507e24 */ /* 0x000fe2000f8e00ff */
[----:B------:R-:W-:Y:S02]  /*19870*/  @P6 LOP3.LUT R29, R29, 0x2000000, RZ, 0xfc, !PT ;  /* 0x020000001d1d6812 */ /* 0x000fe400078efcff */
[----:B------:R-:W-:-:S02]  /*19880*/  @!P2 IADD3.X R4, R4, UR7, R35, P3, P4 ;  /* 0x000000070404ac10 */ /* 0x000fc40009fe8423 */
[----:B------:R-:W-:Y:S02]  /*19890*/  LOP3.LUT R28, R28, 0xfffffdff, RZ, 0xc0, !PT ;  /* 0xfffffdff1c1c7812 */ /* 0x000fe400078ec0ff */
[----:B------:R-:W-:Y:S02]  /*198a0*/  @!P0 IADD3 R37, P3, P4, R37, UR8, R26 ;  /* 0x0000000825258c10 */ /* 0x000fe4000fc7e01a */
[C---:B------:R-:W-:Y:S02]  /*198b0*/  LOP3.LUT P6, RZ, R29.reuse, 0x1, RZ, 0xc0, !PT ;  /* 0x000000011dff7812 */ /* 0x040fe400078cc0ff */
[----:B------:R-:W-:Y:S02]  /*198c0*/  @!P0 IADD3.X R73, R80, UR7, R35, P3, P4 ;  /* 0x0000000750498c10 */ /* 0x000fe40009fe8423 */
[----:B------:R-:W-:Y:S02]  /*198d0*/  @P0 LOP3.LUT R28, R28, 0x200, RZ, 0xfc, !PT ;  /* 0x000002001c1c0812 */ /* 0x000fe400078efcff */
[----:B------:R-:W-:Y:S01]  /*198e0*/  LOP3.LUT P0, RZ, R29, 0x80000, RZ, 0xc0, !PT ;  /* 0x000800001dff7812 */ /* 0x000fe2000780c0ff */
[----:B----4-:R-:W-:Y:S01]  /*198f0*/  FMUL R80, R225, UR18 ;  /* 0x00000012e1507c20 */ /* 0x010fe20008400000 */
[----:B------:R-:W-:Y:S01]  /*19900*/  IMAD.U32 R83, RZ, RZ, UR10 ;  /* 0x0000000aff537e24 */ /* 0x000fe2000f8e00ff */
[----:B------:R-:W-:Y:S01]  /*19910*/  LOP3.LUT R28, R28, 0xfffffeff, RZ, 0xc0, !PT ;  /* 0xfffffeff1c1c7812 */ /* 0x000fe200078ec0ff */
[----:B------:R-:W4:Y:S02]  /*19920*/  LDL.LU R225, [R1+0x84] ;  /* 0x0000840001e17983 */ /* 0x000f240000300800 */
[----:B------:R-:W-:-:S05]  /*19930*/  F2FP.SATFINITE.E4M3.F32.PACK_AB_MERGE_C R81, RZ, R80, RZ ;  /* 0x00000050ff51723e */ /* 0x000fca00048070ff */
[----:B------:R-:W-:Y:S01]  /*19940*/  @!P6 STG.E.U8 desc[UR30][R110.64+0x20], R81 ;  /* 0x000020516e00e986 */ /* 0x000fe2000c10111e */
[----:B------:R-:W-:Y:S01]  /*19950*/  ISETP.LT.OR P6, PT, R34, 0x29, !P1 ;  /* 0x000000292200780c */ /* 0x000fe20004fc1670 */
[----:B------:R-:W-:-:S12]  /*19960*/  IMAD.U32 R80, RZ, RZ, UR9 ;  /* 0x00000009ff507e24 */ /* 0x000fd8000f8e00ff */
[----:B0-----:R-:W-:Y:S02]  /*19970*/  @!P6 IADD3 R5, P3, P4, R83, UR8, R26 ;  /* 0x000000085305ec10 */ /* 0x001fe4000fc7e01a */
[----:B------:R-:W-:Y:S02]  /*19980*/  @P6 LOP3.LUT R28, R28, 0x100, RZ, 0xfc, !PT ;  /* 0x000001001c1c6812 */ /* 0x000fe400078efcff */
[----:B------:R-:W-:Y:S01]  /*19990*/  @!P6 IADD3.X R80, R80, UR7, R35, P3, P4 ;  /* 0x000000075050ec10 */ /* 0x000fe20009fe8423 */
[----:B---3--:R-:W-:-:S05]  /*199a0*/  FMUL R2, R226, UR18 ;  /* 0x00000012e2027c20 */ /* 0x008fca0008400000 */
[----:B------:R-:W-:-:S05]  /*199b0*/  F2FP.SATFINITE.E4M3.F32.PACK_AB_MERGE_C R2, RZ, R2, RZ ;  /* 0x00000002ff02723e */ /* 0x000fca00048070ff */
[----:B------:R0:W-:Y:S02]  /*199c0*/  @!P0 STG.E.U8 desc[UR30][R102.64+0x21], R2 ;  /* 0x0000210266008986 */ /* 0x0001e4000c10111e */
[----:B0-----:R-:W0:Y:S02]  /*199d0*/  @!P2 LDC.64 R2, c[0x0][0x5c0] ;  /* 0x00017000ff02ab82 */ /* 0x001e240000000a00 */
[----:B0-----:R-:W-:-:S05]  /*199e0*/  @!P2 IADD3 R2, P6, R72, R2, RZ ;  /* 0x000000024802a210 */ /* 0x001fca0007fde0ff */
[----:B------:R-:W-:Y:S02]  /*199f0*/  @!P2 IMAD.X R3, R4, 0x1, R3, P6 ;  /* 0x000000010403a824 */ /* 0x000fe400030e0603 */
[----:B--2---:R-:W-:Y:S02]  /*19a00*/  FMUL R4, R227, UR18 ;  /* 0x00000012e3047c20 */ /* 0x004fe40008400000 */
[----:B------:R-:W2:Y:S01]  /*19a10*/  LDL.LU R227, [R1+0x88] ;  /* 0x0000880001e37983 */ /* 0x000ea20000300800 */
[C---:B------:R-:W-:Y:S02]  /*19a20*/  ISETP.LT.OR P5, PT, R34.reuse, 0x2a, !P1 ;  /* 0x0000002a2200780c */ /* 0x040fe40004fa1670 */
[----:B------:R-:W-:Y:S01]  /*19a30*/  ISETP.LT.OR P0, PT, R34, 0x31, !P1 ;  /* 0x000000312200780c */ /* 0x000fe20004f01670 */
[----:B------:R-:W-:Y:S02]  /*19a40*/  IMAD.U32 R86, RZ, RZ, UR10 ;  /* 0x0000000aff567e24 */ /* 0x000fe4000f8e00ff */
[----:B------:R-:W-:-:S02]  /*19a50*/  IMAD.U32 R104, RZ, RZ, UR9 ;  /* 0x00000009ff687e24 */ /* 0x000fc4000f8e00ff */
[----:B------:R-:W-:Y:S01]  /*19a60*/  IMAD.U32 R81, RZ, RZ, UR10 ;  /* 0x0000000aff517e24 */ /* 0x000fe2000f8e00ff */
[----:B------:R-:W-:Y:S01]  /*19a70*/  LOP3.LUT R29, R29, 0xfffffff7, RZ, 0xc0, !PT ;  /* 0xfffffff71d1d7812 */ /* 0x000fe200078ec0ff */
[----:B------:R-:W-:Y:S01]  /*19a80*/  IMAD.U32 R94, RZ, RZ, UR9 ;  /* 0x00000009ff5e7e24 */ /* 0x000fe2000f8e00ff */
[----:B------:R-:W-:Y:S01]  /*19a90*/  F2FP.SATFINITE.E4M3.F32.PACK_AB_MERGE_C R87, RZ, R4, RZ ;  /* 0x00000004ff57723e */ /* 0x000fe200048070ff */
[----:B------:R-:W3:Y:S02]  /*19aa0*/  LDL.LU R226, [R1+0x8c] ;  /* 0x00008c0001e27983 */ /* 0x000ee40000300800 */
[----:B------:R-:W-:-:S04]  /*19ab0*/  @!P5 IADD3 R86, P3, P4, R86, UR8, R26 ;  /* 0x000000085656dc10 */ /* 0x000fc8000fc7e01a */
[--C-:B------:R-:W-:Y:S02]  /*19ac0*/  @!P5 IADD3.X R104, R104, UR7, R35.reuse, P3, P4 ;  /* 0x000000076868dc10 */ /* 0x100fe40009fe8423 */
[----:B------:R-:W-:Y:S02]  /*19ad0*/  @!P0 IADD3 R81, P3, P4, R81, UR8, R26 ;  /* 0x0000000851518c10 */ /* 0x000fe4000fc7e01a */
[----:B------:R-:W-:Y:S02]  /*19ae0*/  @P0 LOP3.LUT R29, R29, 0x8, RZ, 0xfc, !PT ;  /* 0x000000081d1d0812 */ /* 0x000fe400078efcff */
[----:B------:R-:W-:Y:S02]  /*19af0*/  @!P0 IADD3.X R94, R94, UR7, R35, P3, P4 ;  /* 0x000000075e5e8c10 */ /* 0x000fe40009fe8423 */
[----:B------:R-:W-:Y:S01]  /*19b00*/  LOP3.LUT P0, RZ, R28, 0x200, RZ, 0xc0, !PT ;  /* 0x000002001cff7812 */ /* 0x000fe2000780c0ff */
[----:B------:R0:W-:Y:S01]  /*19b10*/  @!P2 STG.E.U8 desc[UR30][R2.64+0x20], R87 ;  /* 0x000020570200a986 */ /* 0x0001e2000c10111e */
[----:B------:R-:W-:-:S11]  /*19b20*/  ISETP.LT.OR P4, PT, R34, 0x32, !P1 ;  /* 0x000000322200780c */ /* 0x000fd60004f81670 */
[----:B0-----:R-:W0:Y:S01]  /*19b30*/  @!P0 LDC.64 R2, c[0x0][0x5c0] ;  /* 0x00017000ff028b82 */ /* 0x001e220000000a00 */
[----:B------:R-:W-:Y:S01]  /*19b40*/  ISETP.LT.OR P6, PT, R34, 0x39, !P1 ;  /* 0x000000392200780c */ /* 0x000fe20004fc1670 */
[----:B------:R-:W-:Y:S01]  /*19b50*/  IMAD.U32 R4, RZ, RZ, UR9 ;  /* 0x00000009ff047e24 */ /* 0x000fe2000f8e00ff */
[----:B------:R-:W-:-:S04]  /*19b60*/  @!P4 IADD3 R72, P2, P3, R83, UR8, R26 ;  /* 0x000000085348cc10 */ /* 0x000fc8000fb5e01a */
[----:B------:R-:W-:Y:S01]  /*19b70*/  @!P4 IADD3.X R83, R4, UR7, R35, P2, P3 ;  /* 0x000000070453cc10 */ /* 0x000fe200097e6423 */
[----:B------:R-:W-:Y:S02]  /*19b80*/  IMAD.U32 R4, RZ, RZ, UR10 ;  /* 0x0000000aff047e24 */ /* 0x000fe4000f8e00ff */
[----:B------:R-:W-:Y:S01]  /*19b90*/  IMAD.U32 R82, RZ, RZ, UR9 ;  /* 0x00000009ff527e24 */ /* 0x000fe2000f8e00ff */
[----:B0-----:R-:W-:-:S05]  /*19ba0*/  @!P0 IADD3 R2, P2, R37, R2, RZ ;  /* 0x0000000225028210 */ /* 0x001fca0007f5e0ff */
[----:B------:R-:W-:Y:S01]  /*19bb0*/  @!P0 IMAD.X R3, R73, 0x1, R3, P2 ;  /* 0x0000000149038824 */ /* 0x000fe200010e0603 */
[----:B------:R-:W-:Y:S01]  /*19bc0*/  @!P6 IADD3 R4, P2, P3, R4, UR8, R26 ;  /* 0x000000080404ec10 */ /* 0x000fe2000fb5e01a */
[----:B----4-:R-:W-:-:S03]  /*19bd0*/  FMUL R37, R225, UR18 ;  /* 0x00000012e1257c20 */ /* 0x010fc60008400000 */
[----:B------:R-:W-:Y:S02]  /*19be0*/  @!P6 IADD3.X R82, R82, UR7, R35, P2, P3 ;  /* 0x000000075252ec10 */ /* 0x000fe400097e6423 */
[----:B------:R-:W-:Y:S01]  /*19bf0*/  ISETP.LT.OR P3, PT, R34, 0x3a, !P1 ;  /* 0x0000003a2200780c */ /* 0x000fe20004f61670 */
[----:B------:R-:W-:Y:S01]  /*19c00*/  IMAD.U32 R73, RZ, RZ, UR10 ;  /* 0x0000000aff497e24 */ /* 0x000fe2000f8e00ff */
[----:B------:R-:W-:-:S05]  /*19c10*/  F2FP.SATFINITE.E4M3.F32.PACK_AB_MERGE_C R37, RZ, R37, RZ ;  /* 0x00000025ff25723e */ /* 0x000fca00048070ff */
[----:B------:R0:W-:Y:S06]  /*19c20*/  @!P0 STG.E.U8 desc[UR30][R2.64+0x21], R37 ;  /* 0x0000212502008986 */ /* 0x0001ec000c10111e */
[----:B0-----:R-:W-:Y:S01]  /*19c30*/  @!P3 IADD3 R37, P0, P2, R73, UR8, R26 ;  /* 0x000000084925bc10 */ /* 0x001fe2000fa1e01a */
[----:B--2---:R-:W-:Y:S02]  /*19c40*/  FMUL R73, R227, UR18 ;  /* 0x00000012e3497c20 */ /* 0x004fe40008400000 */
[----:B------:R-:W2:Y:S01]  /*19c50*/  LDL.LU R227, [R1+0x90] ;  /* 0x0000900001e37983 */ /* 0x000ea20000300800 */
[----:B------:R-:W-:Y:S01]  /*19c60*/  LOP3.LUT R28, R28, 0xffffffbf, RZ, 0xc0, !PT ;  /* 0xffffffbf1c1c7812 */ /* 0x000fe200078ec0ff */
[----:B------:R-:W-:Y:S01]  /*19c70*/  IMAD.U32 R102, RZ, RZ, UR9 ;  /* 0x00000009ff667e24 */ /* 0x000fe2000f8e00ff */
[----:B------:R-:W-:Y:S01]  /*19c80*/  F2FP.SATFINITE.E4M3.F32.PACK_AB_MERGE_C R103, RZ, R73, RZ ;  /* 0x00000049ff67723e */ /* 0x000fe200048070ff */
[----:B------:R-:W4:Y:S01]  /*19c90*/  LDL.LU R225, [R1+0x94] ;  /* 0x0000940001e17983 */ /* 0x000f220000300800 */
[----:B------:R-:W-:-:S02]  /*19ca0*/  @P4 LOP3.LUT R28, R28, 0x40, RZ, 0xfc, !PT ;  /* 0x000000401c1c4812 */ /* 0x000fc400078efcff */
[C---:B------:R-:W-:Y:S02]  /*19cb0*/  LOP3.LUT P4, RZ, R29.reuse, 0x200, RZ, 0xc0, !PT ;  /* 0x000002001dff7812 */ /* 0x040fe4000788c0ff */
[----:B------:R-:W-:-:S04]  /*19cc0*/  LOP3.LUT R29, R29, 0xffffffef, RZ, 0xc0, !PT ;  /* 0xffffffef1d1d7812 */ /* 0x000fc800078ec0ff */
[----:B------:R-:W-:Y:S02]  /*19cd0*/  @P6 LOP3.LUT R29, R29, 0x10, RZ, 0xfc, !PT ;  /* 0x000000101d1d6812 */ /* 0x000fe400078efcff */
[----:B------:R-:W-:Y:S02]  /*19ce0*/  @!P3 IADD3.X R87, R102, UR7, R35, P0, P2 ;  /* 0x000000076657bc10 */ /* 0x000fe400087e4423 */
[----:B------:R-:W-:Y:S02]  /*19cf0*/  LOP3.LUT P2, RZ, R29, 0x100000, RZ, 0xc0, !PT ;  /* 0x001000001dff7812 */ /* 0x000fe4000784c0ff */
[----:B------:R-:W-:Y:S01]  /*19d00*/  LOP3.LUT P6, RZ, R28, 0x100, RZ, 0xc0, !PT ;  /* 0x000001001cff7812 */ /* 0x000fe200078cc0ff */
[----:B---3--:R-:W-:Y:S01]  /*19d10*/  FMUL R2, R226, UR18 ;  /* 0x00000012e2027c20 */ /* 0x008fe20008400000 */
[----:B------:R-:W-:-:S09]  /*19d20*/  LOP3.LUT R28, R28, 0xffffffef, RZ, 0xc0, !PT ;  /* 0xffffffef1c1c7812 */ /* 0x000fd200078ec0ff */
[----:B------:R-:W-:Y:S01]  /*19d30*/  @!P2 STG.E.U8 desc[UR30][R100.64+0x28], R103 ;  /* 0x000028676400a986 */ /* 0x000fe2000c10111e */
[----:B------:R-:W-:Y:S02]  /*19d40*/  ISETP.LT.OR P2, PT, R34, 0x41, !P1 ;  /* 0x000000412200780c */ /* 0x000fe40004f41670 */
[----:B------:R-:W-:Y:S01]  /*19d50*/  F2FP.SATFINITE.E4M3.F32.PACK_AB_MERGE_C R2, RZ, R2, RZ ;  /* 0x00000002ff02723e */ /* 0x000fe200048070ff */
[----:B------:R-:W-:Y:S01]  /*19d60*/  IMAD.U32 R73, RZ, RZ, UR10 ;  /* 0x0000000aff497e24 */ /* 0x000fe2000f8e00ff */
[----:B------:R-:W-:-:S03]  /*19d70*/  @P3 LOP3.LUT R28, R28, 0x10, RZ, 0xfc, !PT ;  /* 0x000000101c1c3812 */ /* 0x000fc600078efcff */
[----:B------:R0:W-:Y:S06]  /*19d80*/  @!P4 STG.E.U8 desc[UR30][R96.64+0x29], R2 ;  /* 0x000029026000c986 */ /* 0x0001ec000c10111e */
[----:B------:R-:W-:Y:S01]  /*19d90*/  @!P2 IADD3 R73, P3, P0, R73, UR8, R26 ;  /* 0x000000084949ac10 */ /* 0x000fe2000f87e01a */
[----:B0-----:R-:W0:Y:S03]  /*19da0*/  @!P6 LDC.64 R2, c[0x0][0x5c0] ;  /* 0x00017000ff02eb82 */ /* 0x001e260000000a00 */
[----:B------:R-:W-:-:S02]  /*19db0*/  @!P2 IADD3.X R95, R102, UR7, R35, P3, P0 ;  /* 0x00000007665fac10 */ /* 0x000fc40009fe0423 */
[----:B------:R-:W-:Y:S01]  /*19dc0*/  ISETP.LT.OR P0, PT, R34, 0x42, !P1 ;  /* 0x000000422200780c */ /* 0x000fe20004f01670 */
[----:B------:R-:W-:Y:S01]  /*19dd0*/  IMAD.U32 R100, RZ, RZ, UR10 ;  /* 0x0000000aff647e24 */ /* 0x000fe2000f8e00ff */
[----:B------:R-:W-:Y:S01]  /*19de0*/  LOP3.LUT R28, R28, 0xfffffff7, RZ, 0xc0, !PT ;  /* 0xfffffff71c1c7812 */ /* 0x000fe200078ec0ff */
[----:B------:R-:W-:-:S03]  /*19df0*/  IMAD.U32 R101, RZ, RZ, UR9 ;  /* 0x00000009ff657e24 */ /* 0x000fc6000f8e00ff */
[----:B------:R-:W-:-:S07]  /*19e00*/  @P2 LOP3.LUT R28, R28, 0x8, RZ, 0xfc, !PT ;  /* 0x000000081c1c2812 */ /* 0x000fce00078efcff */
[----:B------:R-:W-:-:S04]  /*19e10*/  @!P0 IADD3 R100, P3, P2, R100, UR8, R26 ;  /* 0x0000000864648c10 */ /* 0x000fc8000fa7e01a */
[----:B------:R-:W-:Y:S02]  /*19e20*/  @!P0 IADD3.X R101, R101, UR7, R35, P3, P2 ;  /* 0x0000000765658c10 */ /* 0x000fe40009fe4423 */
[----:B0-----:R-:W-:-:S05]  /*19e30*/  @!P6 IADD3 R2, P2, R5, R2, RZ ;  /* 0x000000020502e210 */ /* 0x001fca0007f5e0ff */
[----:B------:R-:W-:Y:S02]  /*19e40*/  @!P6 IMAD.X R3, R80, 0x1, R3, P2 ;  /* 0x000000015003e824 */ /* 0x000fe400010e0603 */
[----:B--2---:R-:W-:Y:S02]  /*19e50*/  FMUL R80, R227, UR18 ;  /* 0x00000012e3507c20 */ /* 0x004fe40008400000 */
[----:B------:R-:W2:Y:S01]  /*19e60*/  LDL.LU R227, [R1+0x98] ;  /* 0x0000980001e37983 */ /* 0x000ea20000300800 */
[----:B------:R-:W-:Y:S02]  /*19e70*/  LOP3.LUT R28, R28, 0xffffffdf, RZ, 0xc0, !PT ;  /* 0xffffffdf1c1c7812 */ /* 0x000fe400078ec0ff */
[----:B------:R-:W-:Y:S01]  /*19e80*/  F2FP.SATFINITE.E4M3.F32.PACK_AB_MERGE_C R103, RZ, R80, RZ ;  /* 0x00000050ff67723e */ /* 0x000fe200048070ff */
[----:B------:R-:W-:Y:S01]  /*19e90*/  IMAD.U32 R96, RZ, RZ, UR10 ;  /* 0x0000000aff607e24 */ /* 0x000fe2000f8e00ff */
[----:B------:R-:W-:Y:S01]  /*19ea0*/  @P0 LOP3.LUT R28, R28, 0x20, RZ, 0xfc, !PT ;  /* 0x000000201c1c0812 */ /* 0x000fe200078efcff */
[----:B------:R-:W-:Y:S01]  /*19eb0*/  IMAD.U32 R97, RZ, RZ, UR9 ;  /* 0x00000009ff617e24 */ /* 0x000fe2000f8e00ff */
[----:B------:R-:W-:-:S02]  /*19ec0*/  LOP3.LUT P0, RZ, R29, 0x200000, RZ, 0xc0, !PT ;  /* 0x002000001dff7812 */ /* 0x000fc4000780c0ff */
[C---:B------:R-:W-:Y:S01]  /*19ed0*/  ISETP.LT.OR P4, PT, R34.reuse, 0x49, !P1 ;  /* 0x000000492200780c */ /* 0x040fe20004f81670 */
[----:B------:R0:W-:Y:S01]  /*19ee0*/  @!P6 STG.E.U8 desc[UR30][R2.64+0x28], R103 ;  /* 0x000028670200e986 */ /* 0x0001e2000c10111e */
[----:B------:R-:W-:Y:S02]  /*19ef0*/  ISETP.LT.OR P2, PT, R34, 0x4a, !P1 ;  /* 0x0000004a2200780c */ /* 0x000fe40004f41670 */
[----:B------:R-:W-:Y:S01]  /*19f00*/  LOP3.LUT R28, R28, 0xffffff7f, RZ, 0xc0, !PT ;  /* 0xffffff7f1c1c7812 */ /* 0x000fe200078ec0ff */
[----:B------:R-:W-:Y:S01]  /*19f10*/  IMAD.U32 R105, RZ, RZ, UR10 ;  /* 0x0000000aff697e24 */ /* 0x000fe2000f8e00ff */
[----:B------:R-:W3:Y:S01]  /*19f20*/  LDL.LU R226, [R1+0x9c] ;  /* 0x00009c0001e27983 */ /* 0x000ee20000300800 */
[----:B0-----:R-:W0:Y:S04]  /*19f30*/  @!P5 LDC.64 R2, c[0x0][0x5c0] ;  /* 0x00017000ff02db82 */ /* 0x001e280000000a00 */
[----:B------:R-:W-:-:S02]  /*19f40*/  @P0 LOP3.LUT R28, R28, 0x80, RZ, 0xfc, !PT ;  /* 0x000000801c1c0812 */ /* 0x000fc400078efcff */
[----:B------:R-:W-:-:S04]  /*19f50*/  @!P4 IADD3 R5, P0, P3, R96, UR8, R26 ;  /* 0x000000086005cc10 */ /* 0x000fc8000fb1e01a */
[----:B------:R-:W-:Y:S02]  /*19f60*/  @!P4 IADD3.X R97, R97, UR7, R35, P0, P3 ;  /* 0x000000076161cc10 */ /* 0x000fe400087e6423 */
[----:B------:R-:W-:-:S04]  /*19f70*/  @!P2 IADD3 R96, P0, P6, R105, UR8, R26 ;  /* 0x000000086960ac10 */ /* 0x000fc8000fe1e01a */
[----:B------:R-:W-:Y:S02]  /*19f80*/  @!P2 IADD3.X R102, R102, UR7, R35, P0, P6 ;  /* 0x000000076666ac10 */ /* 0x000fe400087ec423 */
[----:B------:R-:W-:Y:S02]  /*19f90*/  ISETP.LT.OR P0, PT, R34, 0x51, !P1 ;  /* 0x000000512200780c */ /* 0x000fe40004f01670 */
[----:B------:R-:W-:Y:S02]  /*19fa0*/  LOP3.LUT R29, R29, 0xfffdffff, RZ, 0xc0, !PT ;  /* 0xfffdffff1d1d7812 */ /* 0x000fe400078ec0ff */
[----:B0-----:R-:W-:Y:S01]  /*19fb0*/  @!P5 IADD3 R2, P6, R86, R2, RZ ;  /* 0x000000025602d210 */ /* 0x001fe20007fde0ff */
[----:B------:R-:W-:Y:S01]  /*19fc0*/  IMAD.U32 R86, RZ, RZ, UR10 ;  /* 0x0000000aff567e24 */ /* 0x000fe2000f8e00ff */
[----:B------:R-:W-:-:S03]  /*19fd0*/  @P4 LOP3.LUT R29, R29, 0x20000, RZ, 0xfc, !PT ;  /* 0x000200001d1d4812 */ /* 0x000fc600078efcff */
[----:B------:R-:W-:-:S04]  /*19fe0*/  @!P5 IMAD.X R3, R104, 0x1, R3, P6 ;  /* 0x000000016803d824 */ /* 0x000fc800030e0603 */
[----:B------:R-:W-:Y:S01]  /*19ff0*/  @!P0 IADD3 R86, P4, P6, R86, UR8, R26 ;  /* 0x0000000856568c10 */ /* 0x000fe2000fe9e01a */
[----:B------:R-:W-:Y:S02]  /*1a000*/  IMAD.U32 R104, RZ, RZ, UR9 ;  /* 0x00000009ff687e24 */ /* 0x000fe4000f8e00ff */
[----:B----4-:R-:W-:-:S03]  /*1a010*/  FMUL R80, R225, UR18 ;  /* 0x00000012e1507c20 */ /* 0x010fc60008400000 */
[----:B------:R-:W-:Y:S02]  /*1a020*/  @!P0 IADD3.X R104, R104, UR7, R35, P4, P6 ;  /* 0x0000000768688c10 */ /* 0x000fe4000a7ec423 */
[----:B------:R-:W-:Y:S01]  /*1a030*/  ISETP.LT.OR P4, PT, R34, 0x52, !P1 ;  /* 0x000000522200780c */ /* 0x000fe20004f81670 */
[----:B------:R-:W-:Y:S01]  /*1a040*/  IMAD.U32 R103, RZ, RZ, UR10 ;  /* 0x0000000aff677e24 */ /* 0x000fe2000f8e00ff */
[----:B------:R-:W-:Y:S01]  /*1a050*/  F2FP.SATFINITE.E4M3.F32.PACK_AB_MERGE_C R80, RZ, R80, RZ ;  /* 0x00000050ff50723e */ /* 0x000fe200048070ff */
[----:B------:R-:W-:-:S04]  /*1a060*/  IMAD.U32 R106, RZ, RZ, UR9 ;  /* 0x00000009ff6a7e24 */ /* 0x000fc8000f8e00ff */
[----:B------:R3:W-:Y:S06]  /*1a070*/  @!P5 STG.E.U8 desc[UR30][R2.64+0x29], R80 ;  /* 0x000029500200d986 */ /* 0x0007ec000c10111e */
[----:B------:R-:W-:-:S04]  /*1a080*/  @!P4 IADD3 R103, P5, P6, R103, UR8, R26 ;  /* 0x000000086767cc10 */ /* 0x000fc8000febe01a */
[----:B------:R-:W-:Y:S01]  /*1a090*/  @!P4 IADD3.X R105, R106, UR7, R35, P5, P6 ;  /* 0x000000076a69cc10 */ /* 0x000fe2000afec423 */
[----:B--2---:R-:W-:Y:S02]  /*1a0a0*/  FMUL R106, R227, UR18 ;  /* 0x00000012e36a7c20 */ /* 0x004fe40008400000 */
[----:B------:R-:W2:Y:S04]  /*1a0b0*/  LDL.LU R227, [R1+0xa0] ;  /* 0x0000a00001e37983 */ /* 0x000ea80000300800 */
[----:B------:R-:W4:Y:S01]  /*1a0c0*/  LDL.LU R225, [R1+0xa4] ;  /* 0x0000a40001e17983 */ /* 0x000f220000300800 */
[----:B------:R-:W-:-:S04]  /*1a0d0*/  LOP3.LUT R29, R29, 0xfff7ffff, RZ, 0xc0, !PT ;  /* 0xfff7ffff1d1d7812 */ /* 0x000fc800078ec0ff */
[----:B------:R-:W-:-:S04]  /*1a0e0*/  @P2 LOP3.LUT R29, R29, 0x80000, RZ, 0xfc, !PT ;  /* 0x000800001d1d2812 */ /* 0x000fc800078efcff */
[C---:B------:R-:W-:Y:S02]  /*1a0f0*/  LOP3.LUT P2, RZ, R29.reuse, 0x100, RZ, 0xc0, !PT ;  /* 0x000001001dff7812 */ /* 0x040fe4000784c0ff */
[C---:B------:R-:W-:Y:S02]  /*1a100*/  LOP3.LUT P3, RZ, R29.reuse, 0x8, RZ, 0xc0, !PT ;  /* 0x000000081dff7812 */ /* 0x040fe4000786c0ff */
[----:B------:R-:W-:-:S04]  /*1a110*/  LOP3.LUT R29, R29, 0xfeffffff, RZ, 0xc0, !PT ;  /* 0xfeffffff1d1d7812 */ /* 0x000fc800078ec0ff */
[----:B------:R-:W-:Y:S02]  /*1a120*/  @P0 LOP3.LUT R29, R29, 0x1000000, RZ, 0xfc, !PT ;  /* 0x010000001d1d0812 */ /* 0x000fe400078efcff */
[----:B------:R-:W-:Y:S02]  /*1a130*/  LOP3.LUT P0, RZ, R28, 0x80, RZ, 0xc0, !PT ;  /* 0x000000801cff7812 */ /* 0x000fe4000780c0ff */
[----:B------:R-:W-:Y:S01]  /*1a140*/  F2FP.SATFINITE.E4M3.F32.PACK_AB_MERGE_C R107, RZ, R106, RZ ;  /* 0x0000006aff6b723e */ /* 0x000fe200048070ff */
[----:B---3--:R-:W-:Y:S01]  /*1a150*/  FMUL R2, R226, UR18 ;  /* 0x00000012e2027c20 */ /* 0x008fe20008400000 */
[----:B------:R-:W-:-:S09]  /*1a160*/  LOP3.LUT R29, R29, 0xff7fffff, RZ, 0xc0, !PT ;  /* 0xff7fffff1d1d7812 */ /* 0x000fd200078ec0ff */
[----:B------:R0:W-:Y:S01]  /*1a170*/  @!P0 STG.E.U8 desc[UR30][R98.64+0x30], R107 ;  /* 0x0000306b62008986 */ /* 0x0001e2000c10111e */
[----:B------:R-:W-:Y:S01]  /*1a180*/  ISETP.LT.OR P0, PT, R34, 0x59, !P1 ;  /* 0x000000592200780c */ /* 0x000fe20004f01670 */
[----:B--2---:R-:W-:Y:S02]  /*1a190*/  FMUL R80, R227, UR18 ;  /* 0x00000012e3507c20 */ /* 0x004fe40008400000 */
[----:B------:R-:W2:Y:S01]  /*1a1a0*/  LDL.LU R227, [R1+0xa8] ;  /* 0x0000a80001e37983 */ /* 0x000ea20000300800 */
[----:B------:R-:W-:-:S03]  /*1a1b0*/  F2FP.SATFINITE.E4M3.F32.PACK_AB_MERGE_C R2, RZ, R2, RZ ;  /* 0x00000002ff02723e */ /* 0x000fc600048070ff */
[----:B------:R-:W3:Y:S01]  /*1a1c0*/  LDL.LU R226, [R1+0xac] ;  /* 0x0000ac0001e27983 */ /* 0x000ee20000300800 */
[----:B------:R-:W-:Y:S01]  /*1a1d0*/  IMAD.U32 R109, RZ, RZ, UR10 ;  /* 0x0000000aff6d7e24 */ /* 0x000fe2000f8e00ff */
[----:B------:R-:W-:Y:S01]  /*1a1e0*/  @P4 LOP3.LUT R29, R29, 0x800000, RZ, 0xfc, !PT ;  /* 0x008000001d1d4812 */ /* 0x000fe200078efcff */
[----:B------:R-:W-:Y:S01]  /*1a1f0*/  IMAD.U32 R106, RZ, RZ, UR9 ;  /* 0x00000009ff6a7e24 */ /* 0x000fe2000f8e00ff */
[----:B------:R1:W-:Y:S02]  /*1a200*/  @!P2 STG.E.U8 desc[UR30][R92.64+0x31], R2 ;  /* 0x000031025c00a986 */ /* 0x0003e4000c10111e */
[----:B------:R-:W-:Y:S02]  /*1a210*/  LOP3.LUT R29, R29, 0xffbfffff, RZ, 0xc0, !PT ;  /* 0xffbfffff1d1d7812 */ /* 0x000fe400078ec0ff */
[----:B0-----:R-:W-:Y:S02]  /*1a220*/  @!P0 IADD3 R98, P5, P6, R109, UR8, R26 ;  /* 0x000000086d628c10 */ /* 0x001fe4000febe01a */
[----:B------:R-:W-:Y:S01]  /*1a230*/  @P0 LOP3.LUT R29, R29, 0x400000, RZ, 0xfc, !PT ;  /* 0x004000001d1d0812 */ /* 0x000fe200078efcff */
[----:B-1----:R-:W0:Y:S01]  /*1a240*/  @!P3 LDC.64 R2, c[0x0][0x5c0] ;  /* 0x00017000ff02bb82 */ /* 0x002e220000000a00 */
[----:B------:R-:W-:-:S02]  /*1a250*/  @!P0 IADD3.X R99, R106, UR7, R35, P5, P6 ;  /* 0x000000076a638c10 */ /* 0x000fc4000afec423 */
[----:B------:R-:W-:Y:S01]  /*1a260*/  ISETP.LT.OR P0, PT, R34, 0x5a, !P1 ;  /* 0x0000005a2200780c */ /* 0x000fe20004f01670 */
[----:B------:R-:W-:Y:S01]  /*1a270*/  IMAD.U32 R114, RZ, RZ, UR9 ;  /* 0x00000009ff727e24 */ /* 0x000fe2000f8e00ff */
[----:B------:R-:W-:-:S11]  /*1a280*/  LOP3.LUT R29, R29, 0xffdfffff, RZ, 0xc0, !PT ;  /* 0xffdfffff1d1d7812 */ /* 0x000fd600078ec0ff */
[----:B------:R-:W-:Y:S02]  /*1a290*/  @!P0 IADD3 R109, P1, P5, R109, UR8, R26 ;  /* 0x000000086d6d8c10 */ /* 0x000fe4000fd3e01a */
[----:B------:R-:W-:Y:S02]  /*1a2a0*/  @P0 LOP3.LUT R29, R29, 0x200000, RZ, 0xfc, !PT ;  /* 0x002000001d1d0812 */ /* 0x000fe400078efcff */
[----:B------:R-:W-:Y:S02]  /*1a2b0*/  @!P0 IADD3.X R114, R114, UR7, R35, P1, P5 ;  /* 0x0000000772728c10 */ /* 0x000fe40008fea423 */
[----:B0-----:R-:W-:Y:S02]  /*1a2c0*/  @!P3 IADD3 R2, P0, R81, R2, RZ ;  /* 0x000000025102b210 */ /* 0x001fe40007f1e0ff */
[----:B------:R-:W-:Y:S02]  /*1a2d0*/  F2FP.SATFINITE.E4M3.F32.PACK_AB_MERGE_C R81, RZ, R80, RZ ;  /* 0x00000050ff51723e */ /* 0x000fe400048070ff */
[----:B------:R-:W-:-:S02]  /*1a2e0*/  LOP3.LUT P4, RZ, R28, 0x40, RZ, 0xc0, !PT ;  /* 0x000000401cff7812 */ /* 0x000fc4000788c0ff */
[----:B------:R-:W-:Y:S01]  /*1a2f0*/  ISETP.GE.AND P1, PT, R36, 0x109, PT ;  /* 0x000001092400780c */ /* 0x000fe20003f26270 */
[----:B------:R-:W-:-:S03]  /*1a300*/  @!P3 IMAD.X R3, R94, 0x1, R3, P0 ;  /* 0x000000015e03b824 */ /* 0x000fc600000e0603 */
[C---:B------:R-:W-:Y:S02]  /*1a310*/  ISETP.LT.OR P2, PT, R34.reuse, 0x1, !P1 ;  /* 0x000000012200780c */ /* 0x040fe40004f41670 */
[----:B------:R0:W-:Y:S01]  /*1a320*/  @!P3 STG.E.U8 desc[UR30][R2.64+0x30], R81 ;  /* 0x000030510200b986 */ /* 0x0001e2000c10111e */
[----:B------:R-:W-:Y:S01]  /*1a330*/  ISETP.LT.OR P0, PT, R34, 0x2, !P1 ;  /* 0x000000022200780c */ /* 0x000fe20004f01670 */
[----:B------:R-:W-:Y:S01]  /*1a340*/  IMAD.U32 R106, RZ, RZ, UR10 ;  /* 0x0000000aff6a7e24 */ /* 0x000fe2000f8e00ff */
[----:B------:R-:W-:Y:S01]  /*1a350*/  LOP3.LUT R29, R29, 0xffefffff, RZ, 0xc0, !PT ;  /* 0xffefffff1d1d7812 */ /* 0x000fe200078ec0ff */
[----:B------:R-:W-:Y:S01]  /*1a360*/  IMAD.U32 R111, RZ, RZ, UR9 ;  /* 0x00000009ff6f7e24 */ /* 0x000fe2000f8e00ff */
[----:B0-----:R-:W0:Y:S06]  /*1a370*/  @!P4 LDC.64 R2, c[0x0][0x5c0] ;  /* 0x00017000ff02cb82 */ /* 0x001e2c0000000a00 */
[----:B------:R-:W-:Y:S01]  /*1a380*/  @!P2 IADD3 R106, P5, P6, R106, UR12, R26 ;  /* 0x0000000c6a6aac10 */ /* 0x000fe2000febe01a */
[----:B------:R-:W-:Y:S01]  /*1a390*/  IMAD.U32 R93, RZ, RZ, UR10 ;  /* 0x0000000aff5d7e24 */ /* 0x000fe2000f8e00ff */
[----:B------:R-:W-:Y:S01]  /*1a3a0*/  @P2 LOP3.LUT R29, R29, 0x100000, RZ, 0xfc, !PT ;  /* 0x001000001d1d2812 */ /* 0x000fe200078efcff */
[----:B------:R-:W-:Y:S01]  /*1a3b0*/  IMAD.U32 R108, RZ, RZ, UR9 ;  /* 0x00000009ff6c7e24 */ /* 0x000fe2000f8e00ff */
[----:B------:R-:W-:-:S02]  /*1a3c0*/  @!P2 IADD3.X R111, R111, UR11, R35, P5, P6 ;  /* 0x0000000b6f6fac10 */ /* 0x000fc4000afec423 */
[----:B------:R-:W-:Y:S02]  /*1a3d0*/  LOP3.LUT R29, R29, 0xfffbffff, RZ, 0xc0, !PT ;  /* 0xfffbffff1d1d7812 */ /* 0x000fe400078ec0ff */
[----:B------:R-:W-:Y:S01]  /*1a3e0*/  @!P0 IADD3 R93, P5, P6, R93, UR12, R26 ;  /* 0x0000000c5d5d8c10 */ /* 0x000fe2000febe01a */
[----:B--2---:R-:W-:Y:S02]  /*1a3f0*/  FMUL R80, R227, UR18 ;  /* 0x00000012e3507c20 */ /* 0x004fe40008400000 */
[----:B------:R-:W2:Y:S01]  /*1a400*/  LDL.LU R227, [R1+0xb0] ;  /* 0x0000b00001e37983 */ /* 0x000ea20000300800 */
[----:B------:R-:W-:Y:S02]  /*1a410*/  @P0 LOP3.LUT R29, R29, 0x40000, RZ, 0xfc, !PT ;  /* 0x000400001d1d0812 */ /* 0x000fe400078efcff */
[----:B------:R-:W-:Y:S02]  /*1a420*/  @!P0 IADD3.X R108, R108, UR11, R35, P5, P6 ;  /* 0x0000000b6c6c8c10 */ /* 0x000fe4000afec423 */
[----:B------:R-:W-:Y:S01]  /*1a430*/  ISETP.LT.OR P0, PT, R34, 0x9, !P1 ;  /* 0x000000092200780c */ /* 0x000fe20004f01670 */
[----:B------:R-:W-:Y:S01]  /*1a440*/  IMAD.U32 R92, RZ, RZ, UR10 ;  /* 0x0000000aff5c7e24 */ /* 0x000fe2000f8e00ff */
[----:B0-----:R-:W-:Y:S01]  /*1a450*/  @!P4 IADD3 R2, P5, R72, R2, RZ ;  /* 0x000000024802c210 */ /* 0x001fe20007fbe0ff */
[----:B------:R-:W-:Y:S01]  /*1a460*/  IMAD.U32 R107, RZ, RZ, UR9 ;  /* 0x00000009ff6b7e24 */ /* 0x000fe2000f8e00ff */
[----:B------:R-:W-:-:S02]  /*1a470*/  LOP3.LUT P3, RZ, R29, 0x400, RZ, 0xc0, !PT ;  /* 0x000004001dff7812 */ /* 0x000fc4000786c0ff */
[----:B------:R-:W-:Y:S01]  /*1a480*/  LOP3.LUT P2, RZ, R29, 0x10, RZ, 0xc0, !PT ;  /* 0x000000101dff7812 */ /* 0x000fe2000784c0ff */
[----:B------:R-:W-:Y:S01]  /*1a490*/  @!P4 IMAD.X R3, R83, 0x1, R3, P5 ;  /* 0x000000015303c824 */ /* 0x000fe200028e0603 */
[----:B------:R-:W-:-:S05]  /*1a4a0*/  LOP3.LUT R29, R29, 0xfffeffff, RZ, 0xc0, !PT ;  /* 0xfffeffff1d1d7812 */ /* 0x000fca00078ec0ff */
[--C-:B------:R-:W-:Y:S02]  /*1a4b0*/  @!P0 IADD3 R92, P5, P6, R92, UR12, R26.reuse ;  /* 0x0000000c5c5c8c10 */ /* 0x100fe4000febe01a */
[----:B------:R-:W-:Y:S02]  /*1a4c0*/  @P0 LOP3.LUT R29, R29, 0x10000, RZ, 0xfc, !PT ;  /* 0x000100001d1d0812 */ /* 0x000fe400078efcff */
[----:B------:R-:W-:Y:S02]  /*1a4d0*/  @!P0 IADD3.X R107, R107, UR11, R35, P5, P6 ;  /* 0x0000000b6b6b8c10 */ /* 0x000fe4000afec423 */
[----:B------:R-:W-:Y:S01]  /*1a4e0*/  ISETP.LT.OR P0, PT, R34, 0xa, !P1 ;  /* 0x0000000a2200780c */ /* 0x000fe20004f01670 */
[----:B----4-:R-:W-:Y:S01]  /*1a4f0*/  FMUL R72, R225, UR18 ;  /* 0x00000012e1487c20 */ /* 0x010fe20008400000 */
[----:B------:R-:W-:Y:S01]  /*1a500*/  LOP3.LUT P6, RZ, R0, 0x10, RZ, 0xc0, !PT ;  /* 0x0000001000ff7812 */ /* 0x000fe200078cc0ff */
[----:B------:R-:W-:Y:S01]  /*1a510*/  IMAD.U32 R81, RZ, RZ, UR10 ;  /* 0x0000000aff517e24 */ /* 0x000fe2000f8e00ff */
[----:B------:R-:W-:Y:S01]  /*1a520*/  LOP3.LUT R29, R29, 0xffff7fff, RZ, 0xc0, !PT ;  /* 0xffff7fff1d1d7812 */ /* 0x000fe200078ec0ff */
[----:B------:R-:W-:Y:S01]  /*1a530*/  IMAD.U32 R110, RZ, RZ, UR9 ;  /* 0x00000009ff6e7e24 */ /* 0x000fe2000f8e00ff */
[----:B------:R-:W-:Y:S01]  /*1a540*/  F2FP.SATFINITE.E4M3.F32.PACK_AB_MERGE_C R72, RZ, R72, RZ ;  /* 0x00000048ff48723e */ /* 0x000fe200048070ff */
[----:B------:R-:W-:Y:S01]  /*1a550*/  IMAD.U32 R83, RZ, RZ, UR10 ;  /* 0x0000000aff537e24 */ /* 0x000fe2000f8e00ff */
[----:B------:R-:W4:Y:S04]  /*1a560*/  LDL.LU R225, [R1+0xb4] ;  /* 0x0000b40001e17983 */ /* 0x000f280000300800 */
[----:B------:R3:W-:Y:S01]  /*1a570*/  @!P4 STG.E.U8 desc[UR30][R2.64+0x31], R72 ;  /* 0x000031480200c986 */ /* 0x0007e2000c10111e */
[----:B------:R-:W-:-:S02]  /*1a580*/  @!P0 IADD3 R94, P4, P5, R81, UR12, R26 ;  /* 0x0000000c515e8c10 */ /* 0x000fc4000fd9e01a */
[----:B------:R-:W-:-:S05]  /*1a590*/  F2FP.SATFINITE.E4M3.F32.PACK_AB_MERGE_C R81, RZ, R80, RZ ;  /* 0x00000050ff51723e */ /* 0x000fca00048070ff */
[----:B------:R0:W-:Y:S01]  /*1a5a0*/  @!P6 STG.E.U8 desc[UR30][R90.64+0x38], R81 ;  /* 0x000038515a00e986 */ /* 0x0001e2000c10111e */
[----:B------:R-:W-:Y:S01]  /*1a5b0*/  ISETP.LT.OR P6, PT, R34, 0x11, !P1 ;  /* 0x000000112200780c */ /* 0x000fe20004fc1670 */
[----:B---3--:R-:W-:Y:S01]  /*1a5c0*/  FMUL R2, R226, UR18 ;  /* 0x00000012e2027c20 */ /* 0x008fe20008400000 */
[----:B------:R-:W-:-:S04]  /*1a5d0*/  @P0 LOP3.LUT R29, R29, 0x8000, RZ, 0xfc, !PT ;  /* 0x000080001d1d0812 */ /* 0x000fc800078efcff */
[----:B------:R-:W-:Y:S01]  /*1a5e0*/  F2FP.SATFINITE.E4M3.F32.PACK_AB_MERGE_C R2, RZ, R2, RZ ;  /* 0x00000002ff02723e */ /* 0x000fe200048070ff */
[----:B------:R-:W-:Y:S01]  /*1a5f0*/  IMAD.U32 R80, RZ, RZ, UR9 ;  /* 0x00000009ff507e24 */ /* 0x000fe2000f8e00ff */
[----:B------:R-:W-:-:S03]  /*1a600*/  @!P0 IADD3.X R110, R110, UR11, R35, P4, P5 ;  /* 0x0000000b6e6e8c10 */ /* 0x000fc6000a7ea423 */
[----:B------:R1:W-:Y:S01]  /*1a610*/  @!P3 STG.E.U8 desc[UR30][R84.64+0x39], R2 ;  /* 0x000039025400b986 */ /* 0x0003e2000c10111e */
[----:B------:R-:W-:Y:S02]  /*1a620*/  LOP3.LUT R29, R29, 0xffffbfff, RZ, 0xc0, !PT ;  /* 0xffffbfff1d1d7812 */ /* 0x000fe400078ec0ff */
[----:B0-----:R-:W-:Y:S02]  /*1a630*/  @!P6 IADD3 R90, P4, P5, R83, UR12, R26 ;  /* 0x0000000c535aec10 */ /* 0x001fe4000fd9e01a */
[----:B------:R-:W-:Y:S02]  /*1a640*/  @P6 LOP3.LUT R29, R29, 0x4000, RZ, 0xfc, !PT ;  /* 0x000040001d1d6812 */ /* 0x000fe400078efcff */
[----:B------:R-:W-:Y:S01]  /*1a650*/  @!P6 IADD3.X R113, R80, UR11, R35, P4, P5 ;  /* 0x0000000b5071ec10 */ /* 0x000fe2000a7ea423 */
[----:B-1----:R-:W0:Y:S01]  /*1a660*/  @!P2 LDC.64 R2, c[0x0][0x5c0] ;  /* 0x00017000ff02ab82 */ /* 0x002e220000000a00 */
[----:B------:R-:W-:Y:S01]  /*1a670*/  ISETP.LT.OR P6, PT, R34, 0x12, !P1 ;  /* 0x000000122200780c */ /* 0x000fe20004fc1670 */
[----:B------:R-:W-:-:S02]  /*1a680*/  IMAD.U32 R120, RZ, RZ, UR10 ;  /* 0x0000000aff787e24 */ /* 0x000fc4000f8e00ff */
[----:B------:R-:W-:-:S10]  /*1a690*/  IMAD.U32 R124, RZ, RZ, UR9 ;  /* 0x00000009ff7c7e24 */ /* 0x000fd4000f8e00ff */
[----:B------:R-:W-:-:S04]  /*1a6a0*/  @!P6 IADD3 R120, P4, P5, R120, UR12, R26 ;  /* 0x0000000c7878ec10 */ /* 0x000fc8000fd9e01a */
[----:B------:R-:W-:Y:S02]  /*1a6b0*/  @!P6 IADD3.X R124, R124, UR11, R35, P4, P5 ;  /* 0x0000000b7c7cec10 */ /* 0x000fe4000a7ea423 */
[----:B0-----:R-:W-:Y:S01]  /*1a6c0*/  @!P2 IADD3 R2, P4, R4, R2, RZ ;  /* 0x000000020402a210 */ /* 0x001fe20007f9e0ff */
[----:B--2---:R-:W-:Y:S02]  /*1a6d0*/  FMUL R4, R227, UR18 ;  /* 0x00000012e3047c20 */ /* 0x004fe40008400000 */
[----:B------:R-:W2:Y:S01]  /*1a6e0*/  LDL.LU R227, [R1+0xb8] ;  /* 0x0000b80001e37983 */ /* 0x000ea20000300800 */
[----:B------:R-:W-:Y:S02]  /*1a6f0*/  ISETP.LT.OR P3, PT, R34, 0x19, !P1 ;  /* 0x000000192200780c */ /* 0x000fe40004f61670 */
[----:B------:R-:W-:Y:S01]  /*1a700*/  LOP3.LUT R29, R29, 0xffffdfff, RZ, 0xc0, !PT ;  /* 0xffffdfff1d1d7812 */ /* 0x000fe200078ec0ff */
[----:B------:R-:W-:Y:S02]  /*1a710*/  IMAD.U32 R116, RZ, RZ, UR10 ;  /* 0x0000000aff747e24 */ /* 0x000fe4000f8e00ff */
[----:B------:R-:W-:Y:S01]  /*1a720*/  IMAD.U32 R122, RZ, RZ, UR9 ;  /* 0x00000009ff7a7e24 */ /* 0x000fe2000f8e00ff */
[----:B------:R-:W-:Y:S01]  /*1a730*/  @P6 LOP3.LUT R29, R29, 0x2000, RZ, 0xfc, !PT ;  /* 0x000020001d1d6812 */ /* 0x000fe200078efcff */
[----:B------:R-:W-:Y:S01]  /*1a740*/  @!P2 IMAD.X R3, R82, 0x1, R3, P4 ;  /* 0x000000015203a824 */ /* 0x000fe200020e0603 */
[----:B------:R-:W-:Y:S01]  /*1a750*/  F2FP.SATFINITE.E4M3.F32.PACK_AB_MERGE_C R81, RZ, R4, RZ ;  /* 0x00000004ff51723e */ /* 0x000fe200048070ff */
[----:B------:R-:W3:Y:S01]  /*1a760*/  LDL.LU R226, [R1+0xbc] ;  /* 0x0000bc0001e27983 */ /* 0x000ee20000300800 */
[----:B------:R-:W-:-:S03]  /*1a770*/  LOP3.LUT R29, R29, 0xffffefff, RZ, 0xc0, !PT ;  /* 0xffffefff1d1d7812 */ /* 0x000fc600078ec0ff */
[----:B------:R-:W-:Y:S02]  /*1a780*/  @!P3 IADD3 R116, P5, P6, R116, UR12, R26 ;  /* 0x0000000c7474bc10 */ /* 0x000fe4000febe01a */
[----:B------:R-:W-:Y:S02]  /*1a790*/  @P3 LOP3.LUT R29, R29, 0x1000, RZ, 0xfc, !PT ;  /* 0x000010001d1d3812 */ /* 0x000fe400078efcff */
[----:B------:R-:W-:Y:S02]  /*1a7a0*/  @!P3 IADD3.X R122, R122, UR11, R35, P5, P6 ;  /* 0x0000000b7a7abc10 */ /* 0x000fe4000afec423 */
[----:B------:R-:W-:Y:S01]  /*1a7b0*/  LOP3.LUT P3, RZ, R28, 0x10, RZ, 0xc0, !PT ;  /* 0x000000101cff7812 */ /* 0x000fe2000786c0ff */
[----:B------:R0:W-:Y:S01]  /*1a7c0*/  @!P2 STG.E.U8 desc[UR30][R2.64+0x38], R81 ;  /* 0x000038510200a986 */ /* 0x0001e2000c10111e */
[----:B------:R-:W-:-:S11]  /*1a7d0*/  ISETP.LT.OR P2, PT, R34, 0x1a, !P1 ;  /* 0x0000001a2200780c */ /* 0x000fd60004f41670 */
[----:B0-----:R-:W0:Y:S01]  /*1a7e0*/  @!P3 LDC.64 R2, c[0x0][0x5c0] ;  /* 0x00017000ff02bb82 */ /* 0x001e220000000a00 */
[----:B------:R-:W-:Y:S01]  /*1a7f0*/  IMAD.U32 R4, RZ, RZ, UR9 ;  /* 0x00000009ff047e24 */ /* 0x000fe2000f8e00ff */
[----:B------:R-:W-:-:S04]  /*1a800*/  @!P2 IADD3 R112, P4, P5, R83, UR12, R26 ;  /* 0x0000000c5370ac10 */ /* 0x000fc8000fd9e01a */
[----:B------:R-:W-:Y:S02]  /*1a810*/  @!P2 IADD3.X R119, R4, UR11, R35, P4, P5 ;  /* 0x0000000b0477ac10 */ /* 0x000fe4000a7ea423 */
[----:B0-----:R-:W-:Y:S01]  /*1a820*/  @!P3 IADD3 R2, P4, R37, R2, RZ ;  /* 0x000000022502b210 */ /* 0x001fe20007f9e0ff */
[----:B--2---:R-:W-:Y:S02]  /*1a830*/  FMUL R37, R227, UR18 ;  /* 0x00000012e3257c20 */ /* 0x004fe40008400000 */
[----:B------:R-:W2:Y:S01]  /*1a840*/  LDL.LU R227, [R1+0xc0] ;  /* 0x0000c00001e37983 */ /* 0x000ea20000300800 */
[----:B----4-:R-:W-:-:S03]  /*1a850*/  FMUL R4, R225, UR18 ;  /* 0x00000012e1047c20 */ /* 0x010fc60008400000 */
[----:B------:R-:W4:Y:S01]  /*1a860*/  LDL.LU R225, [R1+0xc4] ;  /* 0x0000c40001e17983 */ /* 0x000f220000300800 */
[----:B------:R-:W-:Y:S01]  /*1a870*/  @!P3 IMAD.X R3, R87, 0x1, R3, P4 ;  /* 0x000000015703b824 */ /* 0x000fe200020e0603 */
[----:B------:R-:W-:-:S05]  /*1a880*/  F2FP.SATFINITE.E4M3.F32.PACK_AB_MERGE_C R4, RZ, R4, RZ ;  /* 0x00000004ff04723e */ /* 0x000fca00048070ff */
[----:B------:R3:W-:Y:S01]  /*1a890*/  @!P3 STG.E.U8 desc[UR30][R2.64+0x39], R4 ;  /* 0x000039040200b986 */ /* 0x0007e2000c10111e */
[----:B------:R-:W-:-:S04]  /*1a8a0*/  LOP3.LUT R29, R29, 0xfffffffd, RZ, 0xc0, !PT ;  /* 0xfffffffd1d1d7812 */ /* 0x000fc800078ec0ff */
[----:B------:R-:W-:Y:S02]  /*1a8b0*/  @P2 LOP3.LUT R29, R29, 0x2, RZ, 0xfc, !PT ;  /* 0x000000021d1d2812 */ /* 0x000fe400078efcff */
[----:B------:R-:W-:Y:S01]  /*1a8c0*/  ISETP.LT.OR P2, PT, R34, 0x21, !P1 ;  /* 0x000000212200780c */ /* 0x000fe20004f41670 */
[----:B------:R-:W-:Y:S01]  /*1a8d0*/  IMAD.U32 R91, RZ, RZ, UR10 ;  /* 0x0000000aff5b7e24 */ /* 0x000fe2000f8e00ff */
[----:B------:R-:W-:Y:S01]  /*1a8e0*/  LOP3.LUT R29, R29, 0xfffff7ff, RZ, 0xc0, !PT ;  /* 0xfffff7ff1d1d7812 */ /* 0x000fe200078ec0ff */
[----:B------:R-:W-:-:S10]  /*1a8f0*/  IMAD.U32 R118, RZ, RZ, UR9 ;  /* 0x00000009ff767e24 */ /* 0x000fd4000f8e00ff */
[----:B------:R-:W-:Y:S02]  /*1a900*/  @!P2 IADD3 R91, P4, P5, R91, UR12, R26 ;  /* 0x0000000c5b5bac10 */ /* 0x000fe4000fd9e01a */
[----:B------:R-:W-:Y:S02]  /*1a910*/  @P2 LOP3.LUT R29, R29, 0x800, RZ, 0xfc, !PT ;  /* 0x000008001d1d2812 */ /* 0x000fe400078efcff */
[----:B------:R-:W-:Y:S02]  /*1a920*/  @!P2 IADD3.X R118, R118, UR11, R35, P4, P5 ;  /* 0x0000000b7676ac10 */ /* 0x000fe4000a7ea423 */
[----:B------:R-:W-:Y:S02]  /*1a930*/  ISETP.LT.OR P2, PT, R34, 0x22, !P1 ;  /* 0x000000222200780c */ /* 0x000fe40004f41670 */
[----:B------:R-:W-:Y:S01]  /*1a940*/  LOP3.LUT P5, RZ, R0, 0x800, RZ, 0xc0, !PT ;  /* 0x0000080000ff7812 */ /* 0x000fe200078ac0ff */
[----:B------:R-:W-:Y:S01]  /*1a950*/  IMAD.U32 R115, RZ, RZ, UR10 ;  /* 0x0000000aff737e24 */ /* 0x000fe2000f8e00ff */
[----:B------:R-:W-:Y:S01]  /*1a960*/  LOP3.LUT R29, R29, 0xfffffff7, RZ, 0xc0, !PT ;  /* 0xfffffff71d1d7812 */ /* 0x000fe200078ec0ff */
[----:B------:R-:W-:Y:S01]  /*1a970*/  IMAD.U32 R72, RZ, RZ, UR9 ;  /* 0x00000009ff487e24 */ /* 0x000fe2000f8e00ff */
[----:B------:R-:W-:-:S02]  /*1a980*/  F2FP.SATFINITE.E4M3.F32.PACK_AB_MERGE_C R37, RZ, R37, RZ ;  /* 0x00000025ff25723e */ /* 0x000fc400048070ff */
[----:B------:R-:W-:-:S05]  /*1a990*/  LOP3.LUT P6, RZ, R0, 0x1000, RZ, 0xc0, !PT ;  /* 0x0000100000ff7812 */ /* 0x000fca00078cc0ff */
[----:B------:R-:W-:Y:S02]  /*1a9a0*/  @!P2 IADD3 R115, P3, P4, R115, UR12, R26 ;  /* 0x0000000c7373ac10 */ /* 0x000fe4000fc7e01a */
[----:B------:R-:W-:Y:S01]  /*1a9b0*/  @P2 LOP3.LUT R29, R29, 0x8, RZ, 0xfc, !PT ;  /* 0x000000081d1d2812 */ /* 0x000fe200078efcff */
[----:B------:R-:W-:Y:S01]  /*1a9c0*/  @!P5 STG.E.U8 desc[UR30][R88.64+0x40], R37 ;  /* 0x000040255800d986 */ /* 0x000fe2000c10111e */
[----:B------:R-:W-:Y:S02]  /*1a9d0*/  @!P2 IADD3.X R121, R72, UR11, R35, P3, P4 ;  /* 0x0000000b4879ac10 */ /* 0x000fe40009fe8423 */
[----:B------:R-:W-:Y:S01]  /*1a9e0*/  LOP3.LUT P2, RZ, R28, 0x8, RZ, 0xc0, !PT ;  /* 0x000000081cff7812 */ /* 0x000fe2000784c0ff */
[----:B---3--:R-:W-:Y:S01]  /*1a9f0*/  FMUL R2, R226, UR18 ;  /* 0x00000012e2027c20 */ /* 0x008fe20008400000 */
[----:B------:R-:W-:Y:S01]  /*1aa00*/  ISETP.LT.OR P5, PT, R34, 0x29, !P1 ;  /* 0x000000292200780c */ /* 0x000fe20004fa1670 */
[----:B------:R-:W-:-:S03]  /*1aa10*/  IMAD.U32 R117, RZ, RZ, UR10 ;  /* 0x0000000aff757e24 */ /* 0x000fc6000f8e00ff */
[----:B------:R-:W-:Y:S02]  /*1aa20*/  F2FP.SATFINITE.E4M3.F32.PACK_AB_MERGE_C R2, RZ, R2, RZ ;  /* 0x00000002ff02723e */ /* 0x000fe400048070ff */
[----:B------:R-:W-:-:S03]  /*1aa30*/  LOP3.LUT R29, R29, 0xfffffbff, RZ, 0xc0, !PT ;  /* 0xfffffbff1d1d7812 */ /* 0x000fc600078ec0ff */
[----:B------:R0:W-:Y:S01]  /*1aa40*/  @!P6 STG.E.U8 desc[UR30][R78.64+0x41], R2 ;  /* 0x000041024e00e986 */ /* 0x0001e2000c10111e */
[----:B------:R-:W-:-:S03]  /*1aa50*/  LOP3.LUT P6, RZ, R0, 0x20000, RZ, 0xc0, !PT ;  /* 0x0002000000ff7812 */ /* 0x000fc600078cc0ff */
[--C-:B------:R-:W-:Y:S02]  /*1aa60*/  @!P5 IADD3 R117, P3, P4, R117, UR12, R26.reuse ;  /* 0x0000000c7575dc10 */ /* 0x100fe4000fc7e01a */
[----:B------:R-:W-:Y:S01]  /*1aa70*/  @P5 LOP3.LUT R29, R29, 0x400, RZ, 0xfc, !PT ;  /* 0x000004001d1d5812 */ /* 0x000fe200078efcff */
[----:B0-----:R-:W0:Y:S01]  /*1aa80*/  @!P2 LDC.64 R2, c[0x0][0x5c0] ;  /* 0x00017000ff02ab82 */ /* 0x001e220000000a00 */
[----:B--2---:R-:W-:Y:S02]  /*1aa90*/  FMUL R4, R227, UR18 ;  /* 0x00000012e3047c20 */ /* 0x004fe40008400000 */
[----:B------:R-:W2:Y:S01]  /*1aaa0*/  LDL.LU R227, [R1+0xc8] ;  /* 0x0000c80001e37983 */ /* 0x000ea20000300800 */
[--C-:B------:R-:W-:Y:S02]  /*1aab0*/  @!P5 IADD3.X R123, R72, UR11, R35.reuse, P3, P4 ;  /* 0x0000000b487bdc10 */ /* 0x100fe40009fe8423 */
[----:B------:R-:W-:Y:S02]  /*1aac0*/  ISETP.LT.OR P5, PT, R34, 0x2a, !P1 ;  /* 0x0000002a2200780c */ /* 0x000fe40004fa1670 */
[C---:B------:R-:W-:Y:S01]  /*1aad0*/  LOP3.LUT P0, RZ, R28.reuse, 0x20, RZ, 0xc0, !PT ;  /* 0x000000201cff7812 */ /* 0x040fe2000780c0ff */
[----:B------:R-:W-:Y:S01]  /*1aae0*/  IMAD.U32 R126, RZ, RZ, UR10 ;  /* 0x0000000aff7e7e24 */ /* 0x000fe2000f8e00ff */
[----:B------:R-:W-:Y:S01]  /*1aaf0*/  LOP3.LUT R28, R28, 0xfffffffb, RZ, 0xc0, !PT ;  /* 0xfffffffb1c1c7812 */ /* 0x000fe200078ec0ff */
[----:B------:R-:W-:Y:S01]  /*1ab00*/  IMAD.U32 R128, RZ, RZ, UR9 ;  /* 0x00000009ff807e24 */ /* 0x000fe2000f8e00ff */
[----:B------:R-:W-:Y:S01]  /*1ab10*/  LOP3.LUT R29, R29, 0xfffffdff, RZ, 0xc0, !PT ;  /* 0xfffffdff1d1d7812 */ /* 0x000fe200078ec0ff */
[----:B------:R-:W-:Y:S01]  /*1ab20*/  IMAD.U32 R125, RZ, RZ, UR10 ;  /* 0x0000000aff7d7e24 */ /* 0x000fe2000f8e00ff */
[----:B------:R-:W-:Y:S01]  /*1ab30*/  @P6 LOP3.LUT R28, R28, 0x4, RZ, 0xfc, !PT ;  /* 0x000000041c1c6812 */ /* 0x000fe200078efcff */
[----:B------:R-:W-:Y:S01]  /*1ab40*/  IMAD.U32 R127, RZ, RZ, UR9 ;  /* 0x00000009ff7f7e24 */ /* 0x000fe2000f8e00ff */
[----:B------:R-:W-:Y:S01]  /*1ab50*/  ISETP.LT.OR P6, PT, R34, 0x31, !P1 ;  /* 0x000000312200780c */ /* 0x000fe20004fc1670 */
[----:B------:R-:W-:Y:S01]  /*1ab60*/  IMAD.U32 R89, RZ, RZ, UR10 ;  /* 0x0000000aff597e24 */ /* 0x000fe2000f8e00ff */
[----:B------:R-:W-:Y:S01]  /*1ab70*/  F2FP.SATFINITE.E4M3.F32.PACK_AB_MERGE_C R37, RZ, R4, RZ ;  /* 0x00000004ff25723e */ /* 0x000fe200048070ff */
[----:B------:R-:W-:Y:S01]  /*1ab80*/  IMAD.U32 R88, RZ, RZ, UR9 ;  /* 0x00000009ff587e24 */ /* 0x000fe2000f8e00ff */
[----:B------:R-:W-:Y:S01]  /*1ab90*/  @!P5 IADD3 R126, P3, P4, R126, UR12, R26 ;  /* 0x0000000c7e7edc10 */ /* 0x000fe2000fc7e01a */
[----:B------:R-:W-:Y:S01]  /*1aba0*/  IMAD.U32 R87, RZ, RZ, UR10 ;  /* 0x0000000aff577e24 */ /* 0x000fe2000f8e00ff */
[----:B------:R-:W-:Y:S01]  /*1abb0*/  @P5 LOP3.LUT R29, R29, 0x200, RZ, 0xfc, !PT ;  /* 0x000002001d1d5812 */ /* 0x000fe200078efcff */
[----:B------:R-:W-:Y:S01]  /*1abc0*/  IMAD.U32 R85, RZ, RZ, UR9 ;  /* 0x00000009ff557e24 */ /* 0x000fe2000f8e00ff */
[----:B------:R-:W-:Y:S01]  /*1abd0*/  @!P5 IADD3.X R128, R128, UR11, R35, P3, P4 ;  /* 0x0000000b8080dc10 */ /* 0x000fe20009fe8423 */
[----:B------:R-:W3:Y:S01]  /*1abe0*/  LDL.LU R226, [R1+0xcc] ;  /* 0x0000cc0001e27983 */ /* 0x000ee20000300800 */
[----:B0-----:R-:W-:-:S02]  /*1abf0*/  @!P2 IADD3 R2, P3, R73, R2, RZ ;  /* 0x000000024902a210 */ /* 0x001fc40007f7e0ff */
[----:B------:R-:W-:Y:S02]  /*1ac00*/  LOP3.LUT R29, R29, 0xfffffeff, RZ, 0xc0, !PT ;  /* 0xfffffeff1d1d7812 */ /* 0x000fe400078ec0ff */
[----:B------:R-:W-:Y:S01]  /*1ac10*/  @!P6 IADD3 R125, P4, P5, R125, UR12, R26 ;  /* 0x0000000c7d7dec10 */ /* 0x000fe2000fd9e01a */
[----:B------:R-:W-:Y:S01]  /*1ac20*/  @!P2 IMAD.X R3, R95, 0x1, R3, P3 ;  /* 0x000000015f03a824 */ /* 0x000fe200018e0603 */
[----:B------:R-:W-:Y:S02]  /*1ac30*/  @P6 LOP3.LUT R29, R29, 0x100, RZ, 0xfc, !PT ;  /* 0x000001001d1d6812 */ /* 0x000fe400078efcff */
[----:B------:R-:W-:Y:S02]  /*1ac40*/  @!P6 IADD3.X R127, R127, UR11, R35, P4, P5 ;  /* 0x0000000b7f7fec10 */ /* 0x000fe4000a7ea423 */
[----:B------:R0:W-:Y:S01]  /*1ac50*/  @!P2 STG.E.U8 desc[UR30][R2.64+0x40], R37 ;  /* 0x000040250200a986 */ /* 0x0001e2000c10111e */
[----:B------:R-:W-:Y:S01]  /*1ac60*/  ISETP.LT.OR P6, PT, R34, 0x32, !P1 ;  /* 0x000000322200780c */ /* 0x000fe20004fc1670 */
[----:B0-----:R-:W0:Y:S01]  /*1ac70*/  @!P0 LDC.64 R2, c[0x0][0x5c0] ;  /* 0x00017000ff028b82 */ /* 0x001e220000000a00 */
[----:B------:R-:W-:-:S11]  /*1ac80*/  LOP3.LUT R29, R29, 0xfffffffb, RZ, 0xc0, !PT ;  /* 0xfffffffb1d1d7812 */ /* 0x000fd600078ec0ff */
[----:B------:R-:W-:Y:S02]  /*1ac90*/  @!P6 IADD3 R89, P2, P3, R89, UR12, R26 ;  /* 0x0000000c5959ec10 */ /* 0x000fe4000fb5e01a */
[----:B------:R-:W-:Y:S02]  /*1aca0*/  @P6 LOP3.LUT R29, R29, 0x4, RZ, 0xfc, !PT ;  /* 0x000000041d1d6812 */ /* 0x000fe400078efcff */
[----:B------:R-:W-:Y:S02]  /*1acb0*/  @!P6 IADD3.X R88, R88, UR11, R35, P2, P3 ;  /* 0x0000000b5858ec10 */ /* 0x000fe400097e6423 */
[----:B------:R-:W-:Y:S01]  /*1acc0*/  ISETP.LT.OR P6, PT, R34, 0x39, !P1 ;  /* 0x000000392200780c */ /* 0x000fe20004fc1670 */
[----:B----4-:R-:W-:Y:S01]  /*1acd0*/  FMUL R4, R225, UR18 ;  /* 0x00000012e1047c20 */ /* 0x010fe20008400000 */
[----:B0-----:R-:W-:-:S05]  /*1ace0*/  @!P0 IADD3 R2, P2, R100, R2, RZ ;  /* 0x0000000264028210 */ /* 0x001fca0007f5e0ff */
[----:B------:R-:W-:-:S06]  /*1acf0*/  @!P0 IMAD.X R3, R101, 0x1, R3, P2 ;  /* 0x0000000165038824 */ /* 0x000fcc00010e0603 */
[----:B------:R-:W-:-:S04]  /*1ad00*/  @!P6 IADD3 R87, P2, P3, R87, UR12, R26 ;  /* 0x0000000c5757ec10 */ /* 0x000fc8000fb5e01a */
[----:B------:R-:W-:Y:S02]  /*1ad10*/  @!P6 IADD3.X R85, R85, UR11, R35, P2, P3 ;  /* 0x0000000b5555ec10 */ /* 0x000fe400097e6423 */
[----:B------:R-:W-:Y:S01]  /*1ad20*/  ISETP.LT.OR P3, PT, R34, 0x3a, !P1 ;  /* 0x0000003a2200780c */ /* 0x000fe20004f61670 */
[----:B------:R-:W-:Y:S01]  /*1ad30*/  IMAD.U32 R37, RZ, RZ, UR10 ;  /* 0x0000000aff257e24 */ /* 0x000fe2000f8e00ff */
[----:B------:R-:W-:-:S05]  /*1ad40*/  F2FP.SATFINITE.E4M3.F32.PACK_AB_MERGE_C R4, RZ, R4, RZ ;  /* 0x00000004ff04723e */ /* 0x000fca00048070ff */
[----:B------:R3:W-:Y:S06]  /*1ad50*/  @!P0 STG.E.U8 desc[UR30][R2.64+0x41], R4 ;  /* 0x0000410402008986 */ /* 0x0007ec000c10111e */
[----:B------:R-:W-:Y:S01]  /*1ad60*/  @!P3 IADD3 R84, P0, P2, R37, UR12, R26 ;  /* 0x0000000c2554bc10 */ /* 0x000fe2000fa1e01a */
[----:B--2---:R-:W-:Y:S02]  /*1ad70*/  FMUL R37, R227, UR18 ;  /* 0x00000012e3257c20 */ /* 0x004fe40008400000 */
[----:B------:R-:W2:Y:S01]  /*1ad80*/  LDL.LU R227, [R1+0xd0] ;  /* 0x0000d00001e37983 */ /* 0x000ea20000300800 */
[----:B---3--:R-:W-:-:S03]  /*1ad90*/  FMUL R2, R226, UR18 ;  /* 0x00000012e2027c20 */ /* 0x008fc60008400000 */
[----:B------:R-:W3:Y:S01]  /*1ada0*/  LDL.LU R226, [R1+0xd4] ;  /* 0x0000d40001e27983 */ /* 0x000ee20000300800 */
[C---:B------:R-:W-:Y:S02]  /*1adb0*/  LOP3.LUT P4, RZ, R29.reuse, 0x20000, RZ, 0xc0, !PT ;  /* 0x000200001dff7812 */ /* 0x040fe4000788c0ff */
[----:B------:R-:W-:-:S04]  /*1adc0*/  LOP3.LUT R29, R29, 0xffffff7f, RZ, 0xc0, !PT ;  /* 0xffffff7f1d1d7812 */ /* 0x000fc800078ec0ff */
[----:B------:R-:W-:Y:S02]  /*1add0*/  @P6 LOP3.LUT R29, R29, 0x80, RZ, 0xfc, !PT ;  /* 0x000000801d1d6812 */ /* 0x000fe400078efcff */
[----:B------:R-:W-:Y:S02]  /*1ade0*/  LOP3.LUT P6, RZ, R28, 0x4, RZ, 0xc0, !PT ;  /* 0x000000041cff7812 */ /* 0x000fe400078cc0ff */
[----:B------:R-:W-:Y:S02]  /*1adf0*/  LOP3.LUT R29, R29, 0xffffffef, RZ, 0xc0, !PT ;  /* 0xffffffef1d1d7812 */ /* 0x000fe400078ec0ff */
[----:B------:R-:W-:Y:S02]  /*1ae00*/  LOP3.LUT P5, RZ, R0, 0x80000, RZ, 0xc0, !PT ;  /* 0x0008000000ff7812 */ /* 0x000fe400078ac0ff */
[----:B------:R-:W-:Y:S02]  /*1ae10*/  @P3 LOP3.LUT R29, R29, 0x10, RZ, 0xfc, !PT ;  /* 0x000000101d1d3812 */ /* 0x000fe400078efcff */
[----:B------:R-:W-:-:S02]  /*1ae20*/  @!P3 IADD3.X R83, R72, UR11, R35, P0, P2 ;  /* 0x0000000b4853bc10 */ /* 0x000fc400087e4423 */
[----:B------:R-:W-:Y:S02]  /*1ae30*/  ISETP.LT.OR P3, PT, R34, 0x41, !P1 ;  /* 0x000000412200780c */ /* 0x000fe40004f61670 */
[----:B------:R-:W-:Y:S02]  /*1ae40*/  F2FP.SATFINITE.E4M3.F32.PACK_AB_MERGE_C R37, RZ, R37, RZ ;  /* 0x00000025ff25723e */ /* 0x000fe400048070ff */
[----:B------:R-:W-:Y:S01]  /*1ae50*/  F2FP.SATFINITE.E4M3.F32.PACK_AB_MERGE_C R2, RZ, R2, RZ ;  /* 0x00000002ff02723e */ /* 0x000fe200048070ff */
[----:B------:R-:W-:Y:S02]  /*1ae60*/  IMAD.U32 R73, RZ, RZ, UR10 ;  /* 0x0000000aff497e24 */ /* 0x000fe4000f8e00ff */
[----:B------:R-:W-:Y:S01]  /*1ae70*/  @!P6 STG.E.U8 desc[UR30][R76.64+0x48], R37 ;  /* 0x000048254c00e986 */ /* 0x000fe2000c10111e */
[----:B------:R-:W-:-:S03]  /*1ae80*/  LOP3.LUT P6, RZ, R29, 0x80000, RZ, 0xc0, !PT ;  /* 0x000800001dff7812 */ /* 0x000fc600078cc0ff */
[----:B------:R0:W-:Y:S01]  /*1ae90*/  @!P5 STG.E.U8 desc[UR30][R70.64+0x49], R2 ;  /* 0x000049024600d986 */ /* 0x0001e2000c10111e */
[----:B------:R-:W-:Y:S02]  /*1aea0*/  LOP3.LUT R29, R29, 0xffffffbf, RZ, 0xc0, !PT ;  /* 0xffffffbf1d1d7812 */ /* 0x000fe400078ec0ff */
[----:B------:R-:W-:Y:S02]  /*1aeb0*/  @!P3 IADD3 R82, P0, P2, R73, UR12, R26 ;  /* 0x0000000c4952bc10 */ /* 0x000fe4000fa1e01a */
[----:B------:R-:W-:Y:S02]  /*1aec0*/  @P3 LOP3.LUT R29, R29, 0x40, RZ, 0xfc, !PT ;  /* 0x000000401d1d3812 */ /* 0x000fe400078efcff */
[----:B------:R-:W-:Y:S01]  /*1aed0*/  @!P3 IADD3.X R81, R72, UR11, R35, P0, P2 ;  /* 0x0000000b4851bc10 */ /* 0x000fe200087e4423 */
[----:B0-----:R-:W0:Y:S01]  /*1aee0*/  @!P4 LDC.64 R2, c[0x0][0x5c0] ;  /* 0x00017000ff02cb82 */ /* 0x001e220000000a00 */
[----:B------:R-:W-:Y:S01]  /*1aef0*/  ISETP.LT.OR P3, PT, R34, 0x42, !P1 ;  /* 0x000000422200780c */ /* 0x000fe20004f61670 */
[----:B------:R-:W-:-:S02]  /*1af00*/  IMAD.U32 R80, RZ, RZ, UR10 ;  /* 0x0000000aff507e24 */ /* 0x000fc4000f8e00ff */
[----:B--2---:R-:W-:Y:S02]  /*1af10*/  FMUL R4, R227, UR18 ;  /* 0x00000012e3047c20 */ /* 0x004fe40008400000 */
[----:B------:R-:W2:Y:S01]  /*1af20*/  LDL.LU R227, [R1+0xd8] ;  /* 0x0000d80001e37983 */ /* 0x000ea20000300800 */
[----:B------:R-:W-:-:S07]  /*1af30*/  IMAD.U32 R79, RZ, RZ, UR9 ;  /* 0x00000009ff4f7e24 */ /* 0x000fce000f8e00ff */
[----:B------:R-:W-:Y:S02]  /*1af40*/  @!P3 IADD3 R80, P0, P2, R80, UR12, R26 ;  /* 0x0000000c5050bc10 */ /* 0x000fe4000fa1e01a */
[----:B------:R-:W-:Y:S01]  /*1af50*/  F2FP.SATFINITE.E4M3.F32.PACK_AB_MERGE_C R73, RZ, R4, RZ ;  /* 0x00000004ff49723e */ /* 0x000fe200048070ff */
[----:B------:R-:W-:Y:S01]  /*1af60*/  IMAD.U32 R78, RZ, RZ, UR10 ;  /* 0x0000000aff4e7e24 */ /* 0x000fe2000f8e00ff */
[----:B------:R-:W-:Y:S01]  /*1af70*/  @!P3 IADD3.X R79, R79, UR11, R35, P0, P2 ;  /* 0x0000000b4f4fbc10 */ /* 0x000fe200087e4423 */
[----:B------:R-:W-:Y:S01]  /*1af80*/  IMAD.U32 R77, RZ, RZ, UR9 ;  /* 0x00000009ff4d7e24 */ /* 0x000fe2000f8e00ff */
[----:B0-----:R-:W-:Y:S01]  /*1af90*/  @!P4 IADD3 R2, P0, R5, R2, RZ ;  /* 0x000000020502c210 */ /* 0x001fe20007f1e0ff */
[----:B------:R-:W4:Y:S04]  /*1afa0*/  LDL.LU R225, [R1+0xdc] ;  /* 0x0000dc0001e17983 */ /* 0x000f280000300800 */
[----:B------:R-:W-:Y:S01]  /*1afb0*/  @!P4 IMAD.X R3, R97, 0x1, R3, P0 ;  /* 0x000000016103c824 */ /* 0x000fe200000e0603 */
[----:B------:R-:W-:-:S04]  /*1afc0*/  ISETP.LT.OR P5, PT, R34, 0x49, !P1 ;  /* 0x000000492200780c */ /* 0x000fc80004fa1670 */
[----:B------:R0:W-:Y:S01]  /*1afd0*/  @!P4 STG.E.U8 desc[UR30][R2.64+0x48], R73 ;  /* 0x000048490200c986 */ /* 0x0001e2000c10111e */
[----:B------:R-:W-:Y:S02]  /*1afe0*/  ISETP.LT.OR P4, PT, R34, 0x4a, !P1 ;  /* 0x0000004a2200780c */ /* 0x000fe40004f81670 */
[----:B------:R-:W-:Y:S01]  /*1aff0*/  LOP3.LUT R29, R29, 0xffffffdf, RZ, 0xc0, !PT ;  /* 0xffffffdf1d1d7812 */ /* 0x000fe200078ec0ff */
[----:B0-----:R-:W0:Y:S03]  /*1b000*/  @!P6 LDC.64 R2, c[0x0][0x5c0] ;  /* 0x00017000ff02eb82 */ /* 0x001e260000000a00 */
[----:B------:R-:W-:Y:S02]  /*1b010*/  @P3 LOP3.LUT R29, R29, 0x20, RZ, 0xfc, !PT ;  /* 0x000000201d1d3812 */ /* 0x000fe400078efcff */
[----:B------:R-:W-:Y:S01]  /*1b020*/  @!P5 IADD3 R78, P2, P3, R78, UR12, R26 ;  /* 0x0000000c4e4edc10 */ /* 0x000fe2000fb5e01a */
[----:B------:R-:W-:-:S03]  /*1b030*/  IMAD.U32 R5, RZ, RZ, UR10 ;  /* 0x0000000aff057e24 */ /* 0x000fc6000f8e00ff */
[----:B------:R-:W-:Y:S01]  /*1b040*/  @!P5 IADD3.X R77, R77, UR11, R35, P2, P3 ;  /* 0x0000000b4d4ddc10 */ /* 0x000fe200097e6423 */
[----:B------:R-:W-:Y:S01]  /*1b050*/  IMAD.U32 R70, RZ, RZ, UR9 ;  /* 0x00000009ff467e24 */ /* 0x000fe2000f8e00ff */
[----:B------:R-:W-:Y:S02]  /*1b060*/  ISETP.LT.OR P3, PT, R34, 0x51, !P1 ;  /* 0x000000512200780c */ /* 0x000fe40004f61670 */
[----:B------:R-:W-:Y:S01]  /*1b070*/  @!P4 IADD3 R4, P0, P2, R5, UR12, R26 ;  /* 0x0000000c0504cc10 */ /* 0x000fe2000fa1e01a */
[----:B------:R-:W-:-:S03]  /*1b080*/  IMAD.U32 R37, RZ, RZ, UR10 ;  /* 0x0000000aff257e24 */ /* 0x000fc6000f8e00ff */
[----:B------:R-:W-:Y:S02]  /*1b090*/  @!P4 IADD3.X R5, R70, UR11, R35, P0, P2 ;  /* 0x0000000b4605cc10 */ /* 0x000fe400087e4423 */
[----:B0-----:R-:W-:-:S05]  /*1b0a0*/  @!P6 IADD3 R2, P0, R96, R2, RZ ;  /* 0x000000026002e210 */ /* 0x001fca0007f1e0ff */
[----:B------:R-:W-:Y:S01]  /*1b0b0*/  @!P6 IMAD.X R3, R102, 0x1, R3, P0 ;  /* 0x000000016603e824 */ /* 0x000fe200000e0603 */
[----:B------:R-:W-:Y:S01]  /*1b0c0*/  @!P3 IADD3 R37, P0, P2, R37, UR12, R26 ;  /* 0x0000000c2525bc10 */ /* 0x000fe2000fa1e01a */
[----:B---3--:R-:W-:-:S03]  /*1b0d0*/  FMUL R71, R226, UR18 ;  /* 0x00000012e2477c20 */ /* 0x008fc60008400000 */
        /* <DEDUP_REMOVED lines=8> */
[----:B------:R-:W-:-:S03]  /*1b160*/  LOP3.LUT R0, R0, 0xefffffff, RZ, 0xc0, !PT ;  /* 0xefffffff00007812 */ /* 0x000fc600078ec0ff */
[----:B------:R-:W3:Y:S01]  /*1b170*/  LDL.LU R226, [R1+0xe4] ;  /* 0x0000e40001e27983 */ /* 0x000ee20000300800 */
[----:B------:R-:W-:-:S03]  /*1b180*/  @P5 LOP3.LUT R0, R0, 0x10000000, RZ, 0xfc, !PT ;  /* 0x1000000000005812 */ /* 0x000fc600078efcff */
[----:B------:R-:W3:Y:S01]  /*1b190*/  LDL.LU R222, [R1+0xe8] ;  /* 0x0000e80001de7983 */ /* 0x000ee20000300800 */
[----:B------:R-:W-:-:S03]  /*1b1a0*/  LOP3.LUT R0, R0, 0xdfffffff, RZ, 0xc0, !PT ;  /* 0xdfffffff00007812 */ /* 0x000fc600078ec0ff */
[----:B------:R-:W3:Y:S01]  /*1b1b0*/  LDL.LU R224, [R1+0xec] ;  /* 0x0000ec0001e07983 */ /* 0x000ee20000300800 */
[----:B------:R-:W-:-:S04]  /*1b1c0*/  @P4 LOP3.LUT R0, R0, 0x20000000, RZ, 0xfc, !PT ;  /* 0x2000000000004812 */ /* 0x000fc800078efcff */
[C---:B------:R-:W-:Y:S02]  /*1b1d0*/  LOP3.LUT P4, RZ, R0.reuse, 0x1000000, RZ, 0xc0, !PT ;  /* 0x0100000000ff7812 */ /* 0x040fe4000788c0ff */
[----:B------:R-:W-:-:S04]  /*1b1e0*/  LOP3.LUT R0, R0, 0xf7ffffff, RZ, 0xc0, !PT ;  /* 0xf7ffffff00007812 */ /* 0x000fc800078ec0ff */
[----:B------:R-:W-:Y:S02]  /*1b1f0*/  @P3 LOP3.LUT R0, R0, 0x8000000, RZ, 0xfc, !PT ;  /* 0x0800000000003812 */ /* 0x000fe400078efcff */
[----:B------:R-:W-:Y:S02]  /*1b200*/  LOP3.LUT P5, RZ, R29, 0x1000000, RZ, 0xc0, !PT ;  /* 0x010000001dff7812 */ /* 0x000fe400078ac0ff */
[----:B------:R-:W-:Y:S01]  /*1b210*/  LOP3.LUT P3, RZ, R0, 0x2000000, RZ, 0xc0, !PT ;  /* 0x0200000000ff7812 */ /* 0x000fe2000786c0ff */
[----:B----4-:R-:W-:Y:S01]  /*1b220*/  FMUL R2, R225, UR18 ;  /* 0x00000012e1027c20 */ /* 0x010fe20008400000 */
[----:B------:R-:W-:Y:S01]  /*1b230*/  F2FP.SATFINITE.E4M3.F32.PACK_AB_MERGE_C R95, RZ, R73, RZ ;  /* 0x00000049ff5f723e */ /* 0x000fe200048070ff */
[----:B------:R-:W-:Y:S01]  /*1b240*/  IMAD.U32 R96, RZ, RZ, UR9 ;  /* 0x00000009ff607e24 */ /* 0x000fe2000f8e00ff */
[----:B------:R-:W-:Y:S01]  /*1b250*/  @!P0 IADD3.X R72, R72, UR11, R35, P2, P6 ;  /* 0x0000000b48488c10 */ /* 0x000fe200097ec423 */
[----:B------:R-:W4:Y:S01]  /*1b260*/  LDL.LU R225, [R1+0xf0] ;  /* 0x0000f00001e17983 */ /* 0x000f220000300800 */
[----:B------:R-:W-:-:S03]  /*1b270*/  F2FP.SATFINITE.E4M3.F32.PACK_AB_MERGE_C R2, RZ, R2, RZ ;  /* 0x00000002ff02723e */ /* 0x000fc600048070ff */
[----:B------:R-:W-:Y:S01]  /*1b280*/  @!P4 STG.E.U8 desc[UR30][R74.64+0x50], R95 ;  /* 0x0000505f4a00c986 */ /* 0x000fe2000c10111e */
[----:B------:R-:W-:-:S03]  /*1b290*/  ISETP.LT.OR P2, PT, R34, 0x59, !P1 ;  /* 0x000000592200780c */ /* 0x000fc60004f41670 */
[----:B------:R0:W-:Y:S01]  /*1b2a0*/  @!P3 STG.E.U8 desc[UR30][R68.64+0x51], R2 ;  /* 0x000051024400b986 */ /* 0x0001e2000c10111e */
[----:B------:R-:W-:Y:S01]  /*1b2b0*/  ISETP.LT.OR P1, PT, R34, 0x5a, !P1 ;  /* 0x0000005a2200780c */ /* 0x000fe20004f21670 */
[----:B------:R-:W-:Y:S01]  /*1b2c0*/  IMAD.U32 R73, RZ, RZ, UR10 ;  /* 0x0000000aff497e24 */ /* 0x000fe2000f8e00ff */
[----:B------:R-:W-:Y:S01]  /*1b2d0*/  LOP3.LUT R0, R0, 0xbfffffff, RZ, 0xc0, !PT ;  /* 0xbfffffff00007812 */ /* 0x000fe200078ec0ff */
[----:B------:R-:W4:Y:S01]  /*1b2e0*/  LDL.LU R223, [R1+0xf4] ;  /* 0x0000f40001df7983 */ /* 0x000f220000300800 */
[----:B0-----:R-:W0:Y:S02]  /*1b2f0*/  @!P5 LDC.64 R2, c[0x0][0x5c0] ;  /* 0x00017000ff02db82 */ /* 0x001e240000000a00 */
[----:B------:R-:W-:Y:S01]  /*1b300*/  @P0 LOP3.LUT R0, R0, 0x40000000, RZ, 0xfc, !PT ;  /* 0x4000000000000812 */ /* 0x000fe200078efcff */
[----:B------:R-:W-:Y:S02]  /*1b310*/  IMAD.U32 R74, RZ, RZ, UR10 ;  /* 0x0000000aff4a7e24 */ /* 0x000fe4000f8e00ff */
[----:B------:R-:W-:Y:S01]  /*1b320*/  @!P2 IADD3 R76, P0, P6, R73, UR12, R26 ;  /* 0x0000000c494cac10 */ /* 0x000fe2000fe1e01a */
[----:B------:R-:W-:-:S03]  /*1b330*/  IMAD.U32 R73, RZ, RZ, UR9 ;  /* 0x00000009ff497e24 */ /* 0x000fc6000f8e00ff */
[----:B------:R-:W-:Y:S02]  /*1b340*/  @!P2 IADD3.X R75, R96, UR11, R35, P0, P6 ;  /* 0x0000000b604bac10 */ /* 0x000fe400087ec423 */
[----:B------:R-:W-:-:S04]  /*1b350*/  @!P1 IADD3 R74, P0, P6, R74, UR12, R26 ;  /* 0x0000000c4a4a9c10 */ /* 0x000fc8000fe1e01a */
[----:B------:R-:W-:Y:S02]  /*1b360*/  @!P1 IADD3.X R73, R73, UR11, R35, P0, P6 ;  /* 0x0000000b49499c10 */ /* 0x000fe400087ec423 */
[----:B0-----:R-:W-:Y:S01]  /*1b370*/  @!P5 IADD3 R2, P6, R86, R2, RZ ;  /* 0x000000025602d210 */ /* 0x001fe20007fde0ff */
[----:B--2---:R-:W-:Y:S02]  /*1b380*/  FMUL R86, R227, UR18 ;  /* 0x00000012e3567c20 */ /* 0x004fe40008400000 */
[----:B------:R-:W2:Y:S01]  /*1b390*/  LDL.LU R227, [R1+0xf8] ;  /* 0x0000f80001e37983 */ /* 0x000ea20000300800 */
[----:B------:R-:W-:Y:S02]  /*1b3a0*/  LOP3.LUT P4, RZ, R29, 0x400000, RZ, 0xc0, !PT ;  /* 0x004000001dff7812 */ /* 0x000fe4000788c0ff */
[----:B------:R-:W-:Y:S02]  /*1b3b0*/  LOP3.LUT R28, R28, 0xfffffffd, RZ, 0xc0, !PT ;  /* 0xfffffffd1c1c7812 */ /* 0x000fe400078ec0ff */
[----:B------:R-:W-:Y:S01]  /*1b3c0*/  F2FP.SATFINITE.E4M3.F32.PACK_AB_MERGE_C R95, RZ, R86, RZ ;  /* 0x00000056ff5f723e */ /* 0x000fe200048070ff */
[----:B---3--:R-:W-:Y:S01]  /*1b3d0*/  FMUL R86, R226, UR18 ;  /* 0x00000012e2567c20 */ /* 0x008fe20008400000 */
[----:B------:R-:W-:Y:S01]  /*1b3e0*/  FMUL R68, R222, UR18 ;  /* 0x00000012de447c20 */ /* 0x000fe20008400000 */
[----:B------:R-:W3:Y:S06]  /*1b3f0*/  LDL.LU R226, [R1+0xfc] ;  /* 0x0000fc0001e27983 */ /* 0x000eec0000300800 */
[----:B------:R-:W-:-:S02]  /*1b400*/  @P4 LOP3.LUT R28, R28, 0x2, RZ, 0xfc, !PT ;  /* 0x000000021c1c4812 */ /* 0x000fc400078efcff */
[----:B------:R-:W-:Y:S01]  /*1b410*/  LOP3.LUT P4, RZ, R29, 0x800000, RZ, 0xc0, !PT ;  /* 0x008000001dff7812 */ /* 0x000fe2000788c0ff */
[----:B------:R-:W-:Y:S01]  /*1b420*/  @!P5 IMAD.X R3, R104, 0x1, R3, P6 ;  /* 0x000000016803d824 */ /* 0x000fe200030e0603 */
[----:B------:R-:W-:Y:S01]  /*1b430*/  F2FP.SATFINITE.E4M3.F32.PACK_AB_MERGE_C R97, RZ, R68, RZ ;  /* 0x00000044ff61723e */ /* 0x000fe200048070ff */
[----:B------:R-:W-:Y:S02]  /*1b440*/  FMUL R68, R224, UR18 ;  /* 0x00000012e0447c20 */ /* 0x000fe40008400000 */
[----:B------:R-:W3:Y:S04]  /*1b450*/  LDL.LU R224, [R1+0x100] ;  /* 0x0001000001e07983 */ /* 0x000ee80000300800 */
[----:B------:R0:W-:Y:S04]  /*1b460*/  @!P5 STG.E.U8 desc[UR30][R2.64+0x50], R95 ;  /* 0x0000505f0200d986 */ /* 0x0001e8000c10111e */
[----:B0-----:R-:W0:Y:S01]  /*1b470*/  @!P4 LDC.64 R2, c[0x0][0x5c0] ;  /* 0x00017000ff02cb82 */ /* 0x001e220000000a00 */
[----:B------:R-:W-:-:S02]  /*1b480*/  LOP3.LUT R0, R0, 0x7fffffff, RZ, 0xc0, !PT ;  /* 0x7fffffff00007812 */ /* 0x000fc400078ec0ff */
[----:B------:R-:W-:Y:S02]  /*1b490*/  LOP3.LUT R28, R28, 0xfffffffe, RZ, 0xc0, !PT ;  /* 0xfffffffe1c1c7812 */ /* 0x000fe400078ec0ff */
[----:B------:R-:W-:Y:S02]  /*1b4a0*/  @P2 LOP3.LUT R0, R0, 0x80000000, RZ, 0xfc, !PT ;  /* 0x8000000000002812 */ /* 0x000fe400078efcff */
[----:B------:R-:W-:Y:S02]  /*1b4b0*/  @P1 LOP3.LUT R28, R28, 0x1, RZ, 0xfc, !PT ;  /* 0x000000011c1c1812 */ /* 0x000fe400078efcff */
[----:B------:R-:W-:Y:S02]  /*1b4c0*/  LOP3.LUT P1, RZ, R0, 0x400000, RZ, 0xc0, !PT ;  /* 0x0040000000ff7812 */ /* 0x000fe4000782c0ff */
[----:B------:R-:W-:Y:S01]  /*1b4d0*/  F2FP.SATFINITE.E4M3.F32.PACK_AB_MERGE_C R95, RZ, R68, RZ ;  /* 0x00000044ff5f723e */ /* 0x000fe200048070ff */
[----:B----4-:R-:W-:Y:S02]  /*1b4e0*/  FMUL R68, R225, UR18 ;  /* 0x00000012e1447c20 */ /* 0x010fe40008400000 */
[----:B------:R-:W4:Y:S01]  /*1b4f0*/  LDL.LU R225, [R1+0x104] ;  /* 0x0001040001e17983 */ /* 0x000f220000300800 */
[----:B------:R-:W-:-:S03]  /*1b500*/  F2FP.SATFINITE.E4M3.F32.PACK_AB_MERGE_C R69, RZ, R86, RZ ;  /* 0x00000056ff45723e */ /* 0x000fc600048070ff */
[----:B------:R-:W4:Y:S01]  /*1b510*/  LDL.LU R222, [R1+0x108] ;  /* 0x0001080001de7983 */ /* 0x000f220000300800 */
[----:B0-----:R-:W-:-:S05]  /*1b520*/  @!P4 IADD3 R2, P6, R103, R2, RZ ;  /* 0x000000026702c210 */ /* 0x001fca0007fde0ff */
[----:B------:R-:W-:Y:S01]  /*1b530*/  @!P4 IMAD.X R3, R105, 0x1, R3, P6 ;  /* 0x000000016903c824 */ /* 0x000fe200030e0603 */
[----:B------:R-:W-:-:S04]  /*1b540*/  LOP3.LUT P6, RZ, R0, 0x800000, RZ, 0xc0, !PT ;  /* 0x0080000000ff7812 */ /* 0x000fc800078cc0ff */
[----:B------:R0:W-:Y:S09]  /*1b550*/  @!P4 STG.E.U8 desc[UR30][R2.64+0x51], R69 ;  /* 0x000051450200c986 */ /* 0x0001f2000c10111e */
[----:B------:R-:W-:Y:S04]  /*1b560*/  @!P6 STG.E.U8 desc[UR30][R66.64+0x58], R97 ;  /* 0x000058614200e986 */ /* 0x000fe8000c10111e */
[----:B------:R2:W-:Y:S01]  /*1b570*/  @!P1 STG.E.U8 desc[UR30][R62.64+0x59], R95 ;  /* 0x0000595f3e009986 */ /* 0x0005e2000c10111e */
[----:B------:R-:W-:-:S13]  /*1b580*/  LOP3.LUT P4, RZ, R28, 0x2, RZ, 0xc0, !PT ;  /* 0x000000021cff7812 */ /* 0x000fda000788c0ff */
[----:B0-----:R-:W0:Y:S01]  /*1b590*/  @!P4 LDC.64 R2, c[0x0][0x5c0] ;  /* 0x00017000ff02cb82 */ /* 0x001e220000000a00 */
[----:B------:R-:W-:Y:S02]  /*1b5a0*/  LOP3.LUT P2, RZ, R29, 0x200000, RZ, 0xc0, !PT ;  /* 0x002000001dff7812 */ /* 0x000fe4000784c0ff */
[----:B------:R-:W-:Y:S01]  /*1b5b0*/  F2FP.SATFINITE.E4M3.F32.PACK_AB_MERGE_C R69, RZ, R68, RZ ;  /* 0x00000044ff45723e */ /* 0x000fe200048070ff */
[----:B--2---:R-:W-:Y:S02]  /*1b5c0*/  FMUL R62, R227, UR18 ;  /* 0x00000012e33e7c20 */ /* 0x004fe40008400000 */
[----:B------:R-:W2:Y:S01]  /*1b5d0*/  LDL.LU R227, [R1+0x10c] ;  /* 0x00010c0001e37983 */ /* 0x000ea20000300800 */
[----:B0-----:R-:W-:-:S05]  /*1b5e0*/  @!P4 IADD3 R2, P6, R98, R2, RZ ;  /* 0x000000026202c210 */ /* 0x001fca0007fde0ff */
[----:B------:R-:W-:-:S05]  /*1b5f0*/  @!P4 IMAD.X R3, R99, 0x1, R3, P6 ;  /* 0x000000016303c824 */ /* 0x000fca00030e0603 */
[----:B------:R0:W-:Y:S02]  /*1b600*/  @!P4 STG.E.U8 desc[UR30][R2.64+0x58], R69 ;  /* 0x000058450200c986 */ /* 0x0001e4000c10111e */
[----:B0-----:R-:W0:Y:S01]  /*1b610*/  @!P2 LDC.64 R2, c[0x0][0x5c0] ;  /* 0x00017000ff02ab82 */ /* 0x001e220000000a00 */
[----:B------:R-:W-:Y:S01]  /*1b620*/  LOP3.LUT P5, RZ, R29, 0x100000, RZ, 0xc0, !PT ;  /* 0x001000001dff7812 */ /* 0x000fe200078ac0ff */
[----:B------:R-:W-:-:S05]  /*1b630*/  FMUL R66, R223, UR18 ;  /* 0x00000012df427c20 */ /* 0x000fca0008400000 */
[----:B------:R-:W-:Y:S02]  /*1b640*/  F2FP.SATFINITE.E4M3.F32.PACK_AB_MERGE_C R67, RZ, R66, RZ ;  /* 0x00000042ff43723e */ /* 0x000fe400048070ff */
[----:B0-----:R-:W-:-:S05]  /*1b650*/  @!P2 IADD3 R2, P6, R109, R2, RZ ;  /* 0x000000026d02a210 */ /* 0x001fca0007fde0ff */
[----:B------:R-:W-:-:S05]  /*1b660*/  @!P2 IMAD.X R3, R114, 0x1, R3, P6 ;  /* 0x000000017203a824 */ /* 0x000fca00030e0603 */
[----:B------:R0:W-:Y:S02]  /*1b670*/  @!P2 STG.E.U8 desc[UR30][R2.64+0x59], R67 ;  /* 0x000059430200a986 */ /* 0x0001e4000c10111e */
[----:B0-----:R-:W0:Y:S01]  /*1b680*/  @!P5 LDC.64 R2, c[0x0][0x5c0] ;  /* 0x00017000ff02db82 */ /* 0x001e220000000a00 */
[----:B------:R-:W-:Y:S02]  /*1b690*/  LOP3.LUT P1, RZ, R0, 0x10000, RZ, 0xc0, !PT ;  /* 0x0001000000ff7812 */ /* 0x000fe4000782c0ff */
[----:B------:R-:W-:Y:S01]  /*1b6a0*/  F2FP.SATFINITE.E4M3.F32.PACK_AB_MERGE_C R95, RZ, R62, RZ ;  /* 0x0000003eff5f723e */ /* 0x000fe200048070ff */
[----:B---3--:R-:W-:Y:S01]  /*1b6b0*/  FMUL R62, R226, UR18 ;  /* 0x00000012e23e7c20 */ /* 0x008fe20008400000 */
[C---:B------:R-:W-:Y:S01]  /*1b6c0*/  LOP3.LUT P0, RZ, R0.reuse, 0x200000, RZ, 0xc0, !PT ;  /* 0x0020000000ff7812 */ /* 0x040fe2000780c0ff */
[----:B------:R-:W3:Y:S01]  /*1b6d0*/  LDL.LU R226, [R1+0x110] ;  /* 0x0001100001e27983 */ /* 0x000ee20000300800 */
[----:B------:R-:W-:Y:S02]  /*1b6e0*/  LOP3.LUT P3, RZ, R0, 0x100000, RZ, 0xc0, !PT ;  /* 0x0010000000ff7812 */ /* 0x000fe4000786c0ff */
[----:B------:R-:W-:Y:S01]  /*1b6f0*/  P2R R63, PR, RZ, 0x2 ;  /* 0x00000002ff3f7803 */ /* 0x000fe20000000000 */
[----:B------:R-:W3:Y:S01]  /*1b700*/  LDL.LU R223, [R1+0x114] ;  /* 0x0001140001df7983 */ /* 0x000ee20000300800 */
[----:B------:R-:W-:-:S02]  /*1b710*/  LOP3.LUT P1, RZ, R29, 0x40000, RZ, 0xc0, !PT ;  /* 0x000400001dff7812 */ /* 0x000fc4000782c0ff */
[----:B------:R-:W-:Y:S01]  /*1b720*/  F2FP.SATFINITE.E4M3.F32.PACK_AB_MERGE_C R69, RZ, R62, RZ ;  /* 0x0000003eff45723e */ /* 0x000fe200048070ff */
[----:B------:R-:W-:Y:S02]  /*1b730*/  FMUL R62, R224, UR18 ;  /* 0x00000012e03e7c20 */ /* 0x000fe40008400000 */
[----:B------:R-:W3:Y:S03]  /*1b740*/  LDL.LU R224, [R1+0x118] ;  /* 0x0001180001e07983 */ /* 0x000ee60000300800 */
[----:B------:R-:W-:Y:S02]  /*1b750*/  F2FP.SATFINITE.E4M3.F32.PACK_AB_MERGE_C R67, RZ, R62, RZ ;  /* 0x0000003eff43723e */ /* 0x000fe400048070ff */
[----:B0-----:R-:W-:Y:S01]  /*1b760*/  @!P5 IADD3 R2, P6, R106, R2, RZ ;  /* 0x000000026a02d210 */ /* 0x001fe20007fde0ff */
[----:B------:R-:W-:Y:S04]  /*1b770*/  @!P0 STG.E.U8 desc[UR30][R64.64], R95 ;  /* 0x0000005f40008986 */ /* 0x000fe8000c10111e */
[----:B------:R-:W-:Y:S01]  /*1b780*/  @!P5 IMAD.X R3, R111, 0x1, R3, P6 ;  /* 0x000000016f03d824 */ /* 0x000fe200030e0603 */
[----:B------:R-:W-:Y:S04]  /*1b790*/  @!P3 STG.E.U8 desc[UR30][R58.64+0x1], R69 ;  /* 0x000001453a00b986 */ /* 0x000fe8000c10111e */
[----:B------:R0:W-:Y:S02]  /*1b7a0*/  @!P5 STG.E.U8 desc[UR30][R2.64], R67 ;  /* 0x000000430200d986 */ /* 0x0001e4000c10111e */
[----:B0-----:R-:W0:Y:S01]  /*1b7b0*/  @!P1 LDC.64 R2, c[0x0][0x5c0] ;  /* 0x00017000ff029b82 */ /* 0x001e220000000a00 */
[----:B----4-:R-:W-:Y:S01]  /*1b7c0*/  FMUL R62, R225, UR18 ;  /* 0x00000012e13e7c20 */ /* 0x010fe20008400000 */
[----:B------:R-:W-:Y:S01]  /*1b7d0*/  FMUL R58, R222, UR18 ;  /* 0x00000012de3a7c20 */ /* 0x000fe20008400000 */
[----:B------:R-:W4:Y:S03]  /*1b7e0*/  LDL.LU R225, [R1+0x11c] ;  /* 0x00011c0001e17983 */ /* 0x000f260000300800 */
[----:B------:R-:W-:-:S02]  /*1b7f0*/  F2FP.SATFINITE.E4M3.F32.PACK_AB_MERGE_C R59, RZ, R62, RZ ;  /* 0x0000003eff3b723e */ /* 0x000fc400048070ff */
[----:B0-----:R-:W-:-:S05]  /*1b800*/  @!P1 IADD3 R2, P6, R93, R2, RZ ;  /* 0x000000025d029210 */ /* 0x001fca0007fde0ff */
[----:B------:R-:W-:-:S05]  /*1b810*/  @!P1 IMAD.X R3, R108, 0x1, R3, P6 ;  /* 0x000000016c039824 */ /* 0x000fca00030e0603 */
[----:B------:R0:W-:Y:S01]  /*1b820*/  @!P1 STG.E.U8 desc[UR30][R2.64+0x1], R59 ;  /* 0x0000013b02009986 */ /* 0x0001e2000c10111e */
[----:B------:R-:W-:Y:S02]  /*1b830*/  ISETP.NE.AND P1, PT, R63, RZ, PT ;  /* 0x000000ff3f00720c */ /* 0x000fe40003f25270 */
[----:B------:R-:W-:Y:S01]  /*1b840*/  F2FP.SATFINITE.E4M3.F32.PACK_AB_MERGE_C R63, RZ, R58, RZ ;  /* 0x0000003aff3f723e */ /* 0x000fe200048070ff */
[----:B--2---:R-:W-:Y:S02]  /*1b850*/  FMUL R58, R227, UR18 ;  /* 0x00000012e33a7c20 */ /* 0x004fe40008400000 */
[----:B------:R-:W2:Y:S01]  /*1b860*/  LDL.LU R227, [R1+0x120] ;  /* 0x0001200001e37983 */ /* 0x000ea20000300800 */
[----:B------:R-:W-:Y:S02]  /*1b870*/  LOP3.LUT P6, RZ, R0, 0x40000, RZ, 0xc0, !PT ;  /* 0x0004000000ff7812 */ /* 0x000fe400078cc0ff */
[----:B------:R-:W-:Y:S02]  /*1b880*/  LOP3.LUT P4, RZ, R29, 0x10000, RZ, 0xc0, !PT ;  /* 0x000100001dff7812 */ /* 0x000fe4000788c0ff */
[----:B------:R-:W-:-:S09]  /*1b890*/  F2FP.SATFINITE.E4M3.F32.PACK_AB_MERGE_C R65, RZ, R58, RZ ;  /* 0x0000003aff41723e */ /* 0x000fd200048070ff */
[----:B------:R-:W-:Y:S02]  /*1b8a0*/  @!P6 STG.E.U8 desc[UR30][R56.64+0x8], R63 ;  /* 0x0000083f3800e986 */ /* 0x000fe4000c10111e */
[----:B0-----:R-:W0:Y:S02]  /*1b8b0*/  @!P4 LDC.64 R2, c[0x0][0x5c0] ;  /* 0x00017000ff02cb82 */ /* 0x001e240000000a00 */
[----:B------:R1:W-:Y:S01]  /*1b8c0*/  @!P1 STG.E.U8 desc[UR30][R54.64+0x9], R65 ;  /* 0x0000094136009986 */ /* 0x0003e2000c10111e */
[----:B0-----:R-:W-:Y:S01]  /*1b8d0*/  @!P4 IADD3 R2, P6, R92, R2, RZ ;  /* 0x000000025c02c210 */ /* 0x001fe20007fde0ff */
[----:B---3--:R-:W-:Y:S02]  /*1b8e0*/  FMUL R58, R226, UR18 ;  /* 0x00000012e23a7c20 */ /* 0x008fe40008400000 */
[----:B------:R-:W3:Y:S04]  /*1b8f0*/  LDL.LU R226, [R1+0x124] ;  /* 0x0001240001e27983 */ /* 0x000ee80000300800 */
[----:B------:R-:W3:Y:S01]  /*1b900*/  LDL.LU R222, [R1+0x128] ;  /* 0x0001280001de7983 */ /* 0x000ee20000300800 */
[----:B-1----:R-:W-:-:S03]  /*1b910*/  FMUL R54, R224, UR18 ;  /* 0x00000012e0367c20 */ /* 0x002fc60008400000 */
[----:B------:R-:W3:Y:S01]  /*1b920*/  LDL.LU R224, [R1+0x12c] ;  /* 0x00012c0001e07983 */ /* 0x000ee20000300800 */
[----:B------:R-:W-:Y:S01]  /*1b930*/  @!P4 IMAD.X R3, R107, 0x1, R3, P6 ;  /* 0x000000016b03c824 */ /* 0x000fe200030e0603 */
[----:B------:R-:W-:Y:S01]  /*1b940*/  F2FP.SATFINITE.E4M3.F32.PACK_AB_MERGE_C R59, RZ, R58, RZ ;  /* 0x0000003aff3b723e */ /* 0x000fe200048070ff */
[----:B------:R-:W-:Y:S01]  /*1b950*/  FMUL R56, R223, UR18 ;  /* 0x00000012df387c20 */ /* 0x000fe20008400000 */
[----:B------:R-:W-:Y:S01]  /*1b960*/  F2FP.SATFINITE.E4M3.F32.PACK_AB_MERGE_C R57, RZ, R54, RZ ;  /* 0x00000036ff39723e */ /* 0x000fe200048070ff */
[----:B------:R-:W3:Y:S04]  /*1b970*/  LDL.LU R223, [R1+0x130] ;  /* 0x0001300001df7983 */ /* 0x000ee80000300800 */
[----:B------:R0:W-:Y:S01]  /*1b980*/  @!P4 STG.E.U8 desc[UR30][R2.64+0x8], R59 ;  /* 0x0000083b0200c986 */ /* 0x0001e2000c10111e */
[----:B----4-:R-:W-:-:S05]  /*1b990*/  FMUL R54, R225, UR18 ;  /* 0x00000012e1367c20 */ /* 0x010fca0008400000 */
[----:B0-----:R-:W-:Y:S02]  /*1b9a0*/  F2FP.SATFINITE.E4M3.F32.PACK_AB_MERGE_C R59, RZ, R54, RZ ;  /* 0x00000036ff3b723e */ /* 0x001fe400048070ff */
[----:B------:R-:W-:-:S13]  /*1b9b0*/  LOP3.LUT P2, RZ, R29, 0x8000, RZ, 0xc0, !PT ;  /* 0x000080001dff7812 */ /* 0x000fda000784c0ff */
[----:B------:R-:W0:Y:S01]  /*1b9c0*/  @!P2 LDC.64 R2, c[0x0][0x5c0] ;  /* 0x00017000ff02ab82 */ /* 0x000e220000000a00 */
[----:B--2---:R-:W-:Y:S02]  /*1b9d0*/  FMUL R54, R227, UR18 ;  /* 0x00000012e3367c20 */ /* 0x004fe40008400000 */
[----:B------:R-:W2:Y:S01]  /*1b9e0*/  LDL.LU R227, [R1+0x134] ;  /* 0x0001340001e37983 */ /* 0x000ea20000300800 */
[----:B------:R-:W-:Y:S02]  /*1b9f0*/  LOP3.LUT P3, RZ, R29, 0x4000, RZ, 0xc0, !PT ;  /* 0x000040001dff7812 */ /* 0x000fe4000786c0ff */
[----:B0-----:R-:W-:Y:S01]  /*1ba00*/  @!P2 IADD3 R2, P6, R94, R2, RZ ;  /* 0x000000025e02a210 */ /* 0x001fe20007fde0ff */
[----:B------:R-:W4:Y:S01]  /*1ba10*/  LDL.LU R225, [R1+0x138] ;  /* 0x0001380001e17983 */ /* 0x000f220000300800 */
[----:B------:R-:W-:-:S03]  /*1ba20*/  F2FP.SATFINITE.E4M3.F32.PACK_AB_MERGE_C R55, RZ, R56, RZ ;  /* 0x00000038ff37723e */ /* 0x000fc600048070ff */
[----:B------:R-:W-:-:S05]  /*1ba30*/  @!P2 IMAD.X R3, R110, 0x1, R3, P6 ;  /* 0x000000016e03a824 */ /* 0x000fca00030e0603 */
[----:B------:R0:W-:Y:S02]  /*1ba40*/  @!P2 STG.E.U8 desc[UR30][R2.64+0x9], R55 ;  /* 0x000009370200a986 */ /* 0x0001e4000c10111e */
[----:B0-----:R-:W0:Y:S01]  /*1ba50*/  @!P3 LDC.64 R2, c[0x0][0x5c0] ;  /* 0x00017000ff02bb82 */ /* 0x001e220000000a00 */
[C---:B------:R-:W-:Y:S02]  /*1ba60*/  LOP3.LUT P1, RZ, R0.reuse, 0x400, RZ, 0xc0, !PT ;  /* 0x0000040000ff7812 */ /* 0x040fe4000782c0ff */
[C---:B------:R-:W-:Y:S02]  /*1ba70*/  LOP3.LUT P0, RZ, R0.reuse, 0x8000, RZ, 0xc0, !PT ;  /* 0x0000800000ff7812 */ /* 0x040fe4000780c0ff */
[----:B------:R-:W-:Y:S02]  /*1ba80*/  LOP3.LUT P5, RZ, R0, 0x4000, RZ, 0xc0, !PT ;  /* 0x0000400000ff7812 */ /* 0x000fe400078ac0ff */
[----:B------:R-:W-:Y:S02]  /*1ba90*/  P2R R58, PR, RZ, 0x2 ;  /* 0x00000002ff3a7803 */ /* 0x000fe40000000000 */
[----:B------:R-:W-:-:S02]  /*1baa0*/  LOP3.LUT P1, RZ, R29, 0x2000, RZ, 0xc0, !PT ;  /* 0x000020001dff7812 */ /* 0x000fc4000782c0ff */
[----:B------:R-:W-:-:S05]  /*1bab0*/  F2FP.SATFINITE.E4M3.F32.PACK_AB_MERGE_C R55, RZ, R54, RZ ;  /* 0x00000036ff37723e */ /* 0x000fca00048070ff */
[----:B------:R-:W-:Y:S01]  /*1bac0*/  @!P0 STG.E.U8 desc[UR30][R60.64+0x10], R57 ;  /* 0x000010393c008986 */ /* 0x000fe2000c10111e */
[----:B0-----:R-:W-:-:S03]  /*1bad0*/  @!P3 IADD3 R2, P6, R90, R2, RZ ;  /* 0x000000025a02b210 */ /* 0x001fc60007fde0ff */
[----:B------:R-:W-:Y:S02]  /*1bae0*/  @!P5 STG.E.U8 desc[UR30][R52.64+0x11], R59 ;  /* 0x0000113b3400d986 */ /* 0x000fe4000c10111e */
[----:B------:R-:W-:-:S05]  /*1baf0*/  @!P3 IMAD.X R3, R113, 0x1, R3, P6 ;  /* 0x000000017103b824 */ /* 0x000fca00030e0603 */
[----:B------:R0:W-:Y:S02]  /*1bb00*/  @!P3 STG.E.U8 desc[UR30][R2.64+0x10], R55 ;  /* 0x000010370200b986 */ /* 0x0001e4000c10111e */
[----:B0-----:R-:W0:Y:S01]  /*1bb10*/  @!P1 LDC.64 R2, c[0x0][0x5c0] ;  /* 0x00017000ff029b82 */ /* 0x001e220000000a00 */
[----:B---3--:R-:W-:Y:S02]  /*1bb20*/  FMUL R54, R226, UR18 ;  /* 0x00000012e2367c20 */ /* 0x008fe40008400000 */
[----:B------:R-:W3:Y:S01]  /*1bb30*/  LDL.LU R226, [R1+0x13c] ;  /* 0x00013c0001e27983 */ /* 0x000ee20000300800 */
[----:B------:R-:W-:-:S05]  /*1bb40*/  FMUL R52, R222, UR18 ;  /* 0x00000012de347c20 */ /* 0x000fca0008400000 */
[----:B------:R-:W-:Y:S01]  /*1bb50*/  F2FP.SATFINITE.E4M3.F32.PACK_AB_MERGE_C R57, RZ, R52, RZ ;  /* 0x00000034ff39723e */ /* 0x000fe200048070ff */
[----:B------:R-:W-:Y:S02]  /*1bb60*/  FMUL R52, R224, UR18 ;  /* 0x00000012e0347c20 */ /* 0x000fe40008400000 */
[----:B------:R-:W3:Y:S01]  /*1bb70*/  LDL.LU R224, [R1+0x140] ;  /* 0x0001400001e07983 */ /* 0x000ee20000300800 */
[----:B0-----:R-:W-:-:S05]  /*1bb80*/  @!P1 IADD3 R2, P6, R120, R2, RZ ;  /* 0x0000000278029210 */ /* 0x001fca0007fde0ff */
[----:B------:R-:W-:Y:S01]  /*1bb90*/  @!P1 IMAD.X R3, R124, 0x1, R3, P6 ;  /* 0x000000017c039824 */ /* 0x000fe200030e0603 */
[----:B------:R-:W-:Y:S02]  /*1bba0*/  LOP3.LUT P6, RZ, R0, 0x2000, RZ, 0xc0, !PT ;  /* 0x0000200000ff7812 */ /* 0x000fe400078cc0ff */
[----:B------:R-:W-:Y:S02]  /*1bbb0*/  F2FP.SATFINITE.E4M3.F32.PACK_AB_MERGE_C R53, RZ, R54, RZ ;  /* 0x00000036ff35723e */ /* 0x000fe400048070ff */
[----:B------:R-:W-:Y:S01]  /*1bbc0*/  F2FP.SATFINITE.E4M3.F32.PACK_AB_MERGE_C R55, RZ, R52, RZ ;  /* 0x00000034ff37723e */ /* 0x000fe200048070ff */
[----:B------:R-:W-:Y:S02]  /*1bbd0*/  FMUL R52, R223, UR18 ;  /* 0x00000012df347c20 */ /* 0x000fe40008400000 */
[----:B------:R-:W3:Y:S04]  /*1bbe0*/  LDL.LU R223, [R1+0x144] ;  /* 0x0001440001df7983 */ /* 0x000ee80000300800 */
[----:B------:R-:W-:Y:S04]  /*1bbf0*/  @!P1 STG.E.U8 desc[UR30][R2.64+0x11], R53 ;  /* 0x0000113502009986 */ /* 0x000fe8000c10111e */
[----:B------:R2:W-:Y:S02]  /*1bc00*/  @!P6 STG.E.U8 desc[UR30][R50.64+0x18], R57 ;  /* 0x000018393200e986 */ /* 0x0005e4000c10111e */
[----:B--2---:R-:W-:-:S02]  /*1bc10*/  FMUL R50, R227, UR18 ;  /* 0x00000012e3327c20 */ /* 0x004fc40008400000 */
[----:B------:R-:W2:Y:S01]  /*1bc20*/  LDL.LU R227, [R1+0x148] ;  /* 0x0001480001e37983 */ /* 0x000ea20000300800 */
[----:B------:R-:W-:Y:S02]  /*1bc30*/  LOP3.LUT P4, RZ, R29, 0x1000, RZ, 0xc0, !PT ;  /* 0x000010001dff7812 */ /* 0x000fe4000788c0ff */
[----:B------:R-:W-:-:S11]  /*1bc40*/  ISETP.NE.AND P1, PT, R58, RZ, PT ;  /* 0x000000ff3a00720c */ /* 0x000fd60003f25270 */
[----:B------:R-:W0:Y:S02]  /*1bc50*/  @!P4 LDC.64 R2, c[0x0][0x5c0] ;  /* 0x00017000ff02cb82 */ /* 0x000e240000000a00 */
[----:B------:R4:W-:Y:S01]  /*1bc60*/  @!P1 STG.E.U8 desc[UR30][R48.64+0x19], R55 ;  /* 0x0000193730009986 */ /* 0x0009e2000c10111e */
[----:B------:R-:W-:Y:S01]  /*1bc70*/  LOP3.LUT P5, RZ, R29, 0x2, RZ, 0xc0, !PT ;  /* 0x000000021dff7812 */ /* 0x000fe200078ac0ff */
[----:B----4-:R-:W-:Y:S02]  /*1bc80*/  FMUL R48, R225, UR18 ;  /* 0x00000012e1307c20 */ /* 0x010fe40008400000 */
[----:B------:R-:W4:Y:S01]  /*1bc90*/  LDL.LU R225, [R1+0x14c] ;  /* 0x00014c0001e17983 */ /* 0x000f220000300800 */
[----:B------:R-:W-:Y:S02]  /*1bca0*/  F2FP.SATFINITE.E4M3.F32.PACK_AB_MERGE_C R53, RZ, R52, RZ ;  /* 0x00000034ff35723e */ /* 0x000fe400048070ff */
[----:B0-----:R-:W-:Y:S02]  /*1bcb0*/  @!P4 IADD3 R2, P6, R116, R2, RZ ;  /* 0x000000027402c210 */ /* 0x001fe40007fde0ff */
[----:B------:R-:W-:-:S03]  /*1bcc0*/  F2FP.SATFINITE.E4M3.F32.PACK_AB_MERGE_C R51, RZ, R48, RZ ;  /* 0x00000030ff33723e */ /* 0x000fc600048070ff */
[----:B------:R-:W-:-:S05]  /*1bcd0*/  @!P4 IMAD.X R3, R122, 0x1, R3, P6 ;  /* 0x000000017a03c824 */ /* 0x000fca00030e0603 */
[----:B------:R0:W-:Y:S02]  /*1bce0*/  @!P4 STG.E.U8 desc[UR30][R2.64+0x18], R53 ;  /* 0x000018350200c986 */ /* 0x0001e4000c10111e */
[----:B0-----:R-:W0:Y:S01]  /*1bcf0*/  @!P5 LDC.64 R2, c[0x0][0x5c0] ;  /* 0x00017000ff02db82 */ /* 0x001e220000000a00 */
[----:B---3--:R-:W-:Y:S02]  /*1bd00*/  FMUL R48, R226, UR18 ;  /* 0x00000012e2307c20 */ /* 0x008fe40008400000 */
[----:B------:R-:W3:Y:S03]  /*1bd10*/  LDL.LU R226, [R1+0x150] ;  /* 0x0001500001e27983 */ /* 0x000ee60000300800 */
[----:B------:R-:W-:Y:S01]  /*1bd20*/  F2FP.SATFINITE.E4M3.F32.PACK_AB_MERGE_C R53, RZ, R48, RZ ;  /* 0x00000030ff35723e */ /* 0x000fe200048070ff */
[----:B------:R-:W-:Y:S02]  /*1bd30*/  FMUL R48, R224, UR18 ;  /* 0x00000012e0307c20 */ /* 0x000fe40008400000 */
[----:B------:R-:W3:Y:S01]  /*1bd40*/  LDL.LU R224, [R1+0x154] ;  /* 0x0001540001e07983 */ /* 0x000ee20000300800 */
[----:B------:R-:W-:-:S02]  /*1bd50*/  LOP3.LUT P2, RZ, R0, 0x200, RZ, 0xc0, !PT ;  /* 0x0000020000ff7812 */ /* 0x000fc4000784c0ff */
[----:B0-----:R-:W-:Y:S02]  /*1bd60*/  @!P5 IADD3 R2, P6, R112, R2, RZ ;  /* 0x000000027002d210 */ /* 0x001fe40007fde0ff */
[----:B------:R-:W-:Y:S02]  /*1bd70*/  LOP3.LUT P0, RZ, R0, 0x100, RZ, 0xc0, !PT ;  /* 0x0000010000ff7812 */ /* 0x000fe4000780c0ff */
[----:B------:R-:W-:Y:S01]  /*1bd80*/  F2FP.SATFINITE.E4M3.F32.PACK_AB_MERGE_C R49, RZ, R50, RZ ;  /* 0x00000032ff31723e */ /* 0x000fe200048070ff */
[----:B------:R-:W-:-:S05]  /*1bd90*/  @!P5 IMAD.X R3, R119, 0x1, R3, P6 ;  /* 0x000000017703d824 */ /* 0x000fca00030e0603 */
[----:B------:R-:W-:Y:S04]  /*1bda0*/  @!P5 STG.E.U8 desc[UR30][R2.64+0x19], R49 ;  /* 0x000019310200d986 */ /* 0x000fe8000c10111e */
[----:B------:R0:W-:Y:S04]  /*1bdb0*/  @!P2 STG.E.U8 desc[UR30][R46.64+0x20], R51 ;  /* 0x000020332e00a986 */ /* 0x0001e8000c10111e */
[----:B------:R2:W-:Y:S01]  /*1bdc0*/  @!P0 STG.E.U8 desc[UR30][R44.64+0x21], R53 ;  /* 0x000021352c008986 */ /* 0x0005e2000c10111e */
[----:B0-----:R-:W-:-:S03]  /*1bdd0*/  FMUL R46, R223, UR18 ;  /* 0x00000012df2e7c20 */ /* 0x001fc60008400000 */
[----:B------:R-:W3:Y:S01]  /*1bde0*/  LDL.LU R223, [R1+0x158] ;  /* 0x0001580001df7983 */ /* 0x000ee20000300800 */
[----:B------:R-:W-:-:S13]  /*1bdf0*/  LOP3.LUT P3, RZ, R29, 0x800, RZ, 0xc0, !PT ;  /* 0x000008001dff7812 */ /* 0x000fda000786c0ff */
[----:B------:R-:W0:Y:S01]  /*1be00*/  @!P3 LDC.64 R2, c[0x0][0x5c0] ;  /* 0x00017000ff02bb82 */ /* 0x000e220000000a00 */
[----:B--2---:R-:W-:Y:S02]  /*1be10*/  FMUL R44, R227, UR18 ;  /* 0x00000012e32c7c20 */ /* 0x004fe40008400000 */
[----:B------:R-:W2:Y:S01]  /*1be20*/  LDL.LU R227, [R1+0x15c] ;  /* 0x00015c0001e37983 */ /* 0x000ea20000300800 */
[----:B------:R-:W-:-:S04]  /*1be30*/  LOP3.LUT P4, RZ, R0, 0x80, RZ, 0xc0, !PT ;  /* 0x0000008000ff7812 */ /* 0x000fc8000788c0ff */
[----:B------:R-:W-:Y:S02]  /*1be40*/  P2R R52, PR, RZ, 0x10 ;  /* 0x00000010ff347803 */ /* 0x000fe40000000000 */
[----:B------:R-:W-:Y:S02]  /*1be50*/  LOP3.LUT P4, RZ, R29, 0x8, RZ, 0xc0, !PT ;  /* 0x000000081dff7812 */ /* 0x000fe4000788c0ff */
[----:B0-----:R-:W-:Y:S02]  /*1be60*/  @!P3 IADD3 R2, P6, R91, R2, RZ ;  /* 0x000000025b02b210 */ /* 0x001fe40007fde0ff */
[----:B------:R-:W-:-:S03]  /*1be70*/  F2FP.SATFINITE.E4M3.F32.PACK_AB_MERGE_C R49, RZ, R48, RZ ;  /* 0x00000030ff31723e */ /* 0x000fc600048070ff */
[----:B------:R-:W-:-:S05]  /*1be80*/  @!P3 IMAD.X R3, R118, 0x1, R3, P6 ;  /* 0x000000017603b824 */ /* 0x000fca00030e0603 */
[----:B------:R0:W-:Y:S02]  /*1be90*/  @!P3 STG.E.U8 desc[UR30][R2.64+0x20], R49 ;  /* 0x000020310200b986 */ /* 0x0001e4000c10111e */
[----:B0-----:R-:W0:Y:S01]  /*1bea0*/  @!P4 LDC.64 R2, c[0x0][0x5c0] ;  /* 0x00017000ff02cb82 */ /* 0x001e220000000a00 */
[----:B------:R-:W-:Y:S01]  /*1beb0*/  F2FP.SATFINITE.E4M3.F32.PACK_AB_MERGE_C R47, RZ, R44, RZ ;  /* 0x0000002cff2f723e */ /* 0x000fe200048070ff */
[----:B----4-:R-:W-:Y:S02]  /*1bec0*/  FMUL R44, R225, UR18 ;  /* 0x00000012e12c7c20 */ /* 0x010fe40008400000 */
[----:B------:R-:W4:Y:S01]  /*1bed0*/  LDL.LU R225, [R1+0x160] ;  /* 0x0001600001e17983 */ /* 0x000f220000300800 */
[----:B------:R-:W-:Y:S02]  /*1bee0*/  F2FP.SATFINITE.E4M3.F32.PACK_AB_MERGE_C R45, RZ, R46, RZ ;  /* 0x0000002eff2d723e */ /* 0x000fe400048070ff */
[----:B------:R-:W-:Y:S02]  /*1bef0*/  F2FP.SATFINITE.E4M3.F32.PACK_AB_MERGE_C R49, RZ, R44, RZ ;  /* 0x0000002cff31723e */ /* 0x000fe400048070ff */
[----:B0-----:R-:W-:-:S05]  /*1bf00*/  @!P4 IADD3 R2, P6, R115, R2, RZ ;  /* 0x000000027302c210 */ /* 0x001fca0007fde0ff */
[----:B------:R-:W-:Y:S01]  /*1bf10*/  @!P4 IMAD.X R3, R121, 0x1, R3, P6 ;  /* 0x000000017903c824 */ /* 0x000fe200030e0603 */
[----:B------:R-:W-:Y:S02]  /*1bf20*/  LOP3.LUT P6, RZ, R29, 0x8, RZ, 0xc0, !PT ;  /* 0x000000081dff7812 */ /* 0x000fe400078cc0ff */
[----:B------:R-:W-:Y:S01]  /*1bf30*/  ISETP.NE.AND P4, PT, R52, RZ, PT ;  /* 0x000000ff3400720c */ /* 0x000fe20003f85270 */
[----:B---3--:R-:W-:Y:S02]  /*1bf40*/  FMUL R44, R226, UR18 ;  /* 0x00000012e22c7c20 */ /* 0x008fe40008400000 */
[----:B------:R-:W3:Y:S04]  /*1bf50*/  LDL.LU R226, [R1+0x164] ;  /* 0x0001640001e27983 */ /* 0x000ee80000300800 */
[----:B------:R-:W3:Y:S04]  /*1bf60*/  LDL.LU R222, [R1+0x168] ;  /* 0x0001680001de7983 */ /* 0x000ee80000300800 */
[----:B------:R-:W-:Y:S04]  /*1bf70*/  @!P6 STG.E.U8 desc[UR30][R2.64+0x21], R45 ;  /* 0x0000212d0200e986 */ /* 0x000fe8000c10111e */
[----:B------:R0:W-:Y:S02]  /*1bf80*/  @!P4 STG.E.U8 desc[UR30][R42.64+0x28], R47 ;  /* 0x0000282f2a00c986 */ /* 0x0001e4000c10111e */
[----:B0-----:R-:W-:-:S02]  /*1bf90*/  FMUL R42, R224, UR18 ;  /* 0x00000012e02a7c20 */ /* 0x001fc40008400000 */
[----:B------:R-:W3:Y:S01]  /*1bfa0*/  LDL.LU R224, [R1+0x16c] ;  /* 0x00016c0001e07983 */ /* 0x000ee20000300800 */
[----:B------:R-:W-:-:S13]  /*1bfb0*/  LOP3.LUT P1, RZ, R0, 0x40, RZ, 0xc0, !PT ;  /* 0x0000004000ff7812 */ /* 0x000fda000782c0ff */
[----:B------:R0:W-:Y:S02]  /*1bfc0*/  @!P1 STG.E.U8 desc[UR30][R40.64+0x29], R49 ;  /* 0x0000293128009986 */ /* 0x0001e4000c10111e */
[----:B0-----:R-:W-:-:S05]  /*1bfd0*/  FMUL R40, R223, UR18 ;  /* 0x00000012df287c20 */ /* 0x001fca0008400000 */
[----:B------:R-:W-:Y:S02]  /*1bfe0*/  F2FP.SATFINITE.E4M3.F32.PACK_AB_MERGE_C R43, RZ, R40, RZ ;  /* 0x00000028ff2b723e */ /* 0x000fe400048070ff */
        /* <DEDUP_REMOVED lines=12> */
[----:B------:R-:W-:Y:S02]  /*1c0b0*/  LOP3.LUT P3, RZ, R29, 0x100, RZ, 0xc0, !PT ;  /* 0x000001001dff7812 */ /* 0x000fe4000786c0ff */
[----:B------:R-:W-:Y:S02]  /*1c0c0*/  F2FP.SATFINITE.E4M3.F32.PACK_AB_MERGE_C R41, RZ, R42, RZ ;  /* 0x0000002aff29723e */ /* 0x000fe400048070ff */
[----:B0-----:R-:W-:-:S05]  /*1c0d0*/  @!P2 IADD3 R2, P6, R126, R2, RZ ;  /* 0x000000027e02a210 */ /* 0x001fca0007fde0ff */
[----:B------:R-:W-:Y:S01]  /*1c0e0*/  @!P2 IMAD.X R3, R128, 0x1, R3, P6 ;  /* 0x000000018003a824 */ /* 0x000fe200030e0603 */
[----:B------:R-:W-:-:S13]  /*1c0f0*/  LOP3.LUT P6, RZ, R29, 0x200, RZ, 0xc0, !PT ;  /* 0x000002001dff7812 */ /* 0x000fda00078cc0ff */
[----:B------:R0:W-:Y:S02]  /*1c100*/  @!P6 STG.E.U8 desc[UR30][R2.64+0x29], R41 ;  /* 0x000029290200e986 */ /* 0x0001e4000c10111e */
[----:B0-----:R-:W0:Y:S01]  /*1c110*/  @!P3 LDC.64 R2, c[0x0][0x5c0] ;  /* 0x00017000ff02bb82 */ /* 0x001e220000000a00 */
[----:B------:R-:W-:Y:S02]  /*1c120*/  ISETP.NE.AND P2, PT, R48, RZ, PT ;  /* 0x000000ff3000720c */ /* 0x000fe40003f45270 */
[----:B------:R-:W-:Y:S02]  /*1c130*/  LOP3.LUT P0, RZ, R0, 0x8, RZ, 0xc0, !PT ;  /* 0x0000000800ff7812 */ /* 0x000fe4000780c0ff */
[----:B------:R-:W-:Y:S02]  /*1c140*/  LOP3.LUT P4, RZ, R29, 0x4, RZ, 0xc0, !PT ;  /* 0x000000041dff7812 */ /* 0x000fe4000788c0ff */
[----:B------:R-:W-:Y:S01]  /*1c150*/  F2FP.SATFINITE.E4M3.F32.PACK_AB_MERGE_C R45, RZ, R40, RZ ;  /* 0x00000028ff2d723e */ /* 0x000fe200048070ff */
[----:B----4-:R-:W-:Y:S01]  /*1c160*/  FMUL R40, R225, UR18 ;  /* 0x00000012e1287c20 */ /* 0x010fe20008400000 */
[----:B------:R-:W-:Y:S01]  /*1c170*/  LOP3.LUT P1, RZ, R29, 0x80, RZ, 0xc0, !PT ;  /* 0x000000801dff7812 */ /* 0x000fe2000782c0ff */
[----:B------:R-:W4:Y:S03]  /*1c180*/  LDL.LU R225, [R1+0x174] ;  /* 0x0001740001e17983 */ /* 0x000f260000300800 */
[----:B------:R-:W-:Y:S01]  /*1c190*/  F2FP.SATFINITE.E4M3.F32.PACK_AB_MERGE_C R41, RZ, R40, RZ ;  /* 0x00000028ff29723e */ /* 0x000fe200048070ff */
[----:B------:R-:W-:Y:S01]  /*1c1a0*/  @!P2 STG.E.U8 desc[UR30][R38.64+0x30], R43 ;  /* 0x0000302b2600a986 */ /* 0x000fe2000c10111e */
[----:B0-----:R-:W-:-:S03]  /*1c1b0*/  @!P3 IADD3 R2, P6, R125, R2, RZ ;  /* 0x000000027d02b210 */ /* 0x001fc60007fde0ff */
[----:B------:R3:W-:Y:S02]  /*1c1c0*/  @!P0 STG.E.U8 desc[UR30][R32.64+0x31], R45 ;  /* 0x0000312d20008986 */ /* 0x0007e4000c10111e */
[----:B------:R-:W-:Y:S02]  /*1c1d0*/  @!P3 IMAD.X R3, R127, 0x1, R3, P6 ;  /* 0x000000017f03b824 */ /* 0x000fe400030e0603 */
[----:B------:R-:W4:Y:S04]  /*1c1e0*/  LDL.LU R223, [R1+0x178] ;  /* 0x0001780001df7983 */ /* 0x000f280000300800 */
[----:B------:R0:W-:Y:S01]  /*1c1f0*/  @!P3 STG.E.U8 desc[UR30][R2.64+0x30], R41 ;  /* 0x000030290200b986 */ /* 0x0001e2000c10111e */
[----:B---3--:R-:W-:Y:S01]  /*1c200*/  FMUL R32, R222, UR18 ;  /* 0x00000012de207c20 */ /* 0x008fe20008400000 */
[----:B0-----:R-:W0:Y:S04]  /*1c210*/  @!P4 LDC.64 R2, c[0x0][0x5c0] ;  /* 0x00017000ff02cb82 */ /* 0x001e280000000a00 */
[----:B------:R-:W-:Y:S01]  /*1c220*/  F2FP.SATFINITE.E4M3.F32.PACK_AB_MERGE_C R43, RZ, R32, RZ ;  /* 0x00000020ff2b723e */ /* 0x000fe200048070ff */
[----:B------:R-:W-:-:S05]  /*1c230*/  FMUL R32, R224, UR18 ;  /* 0x00000012e0207c20 */ /* 0x000fca0008400000 */
[----:B------:R-:W-:Y:S02]  /*1c240*/  F2FP.SATFINITE.E4M3.F32.PACK_AB_MERGE_C R41, RZ, R32, RZ ;  /* 0x00000020ff29723e */ /* 0x000fe400048070ff */
[----:B------:R-:W1:Y:S01]  /*1c250*/  @!P1 LDC.64 R32, c[0x0][0x5c0] ;  /* 0x00017000ff209b82 */ /* 0x000e620000000a00 */
[----:B------:R-:W-:Y:S02]  /*1c260*/  FMUL R38, R226, UR18 ;  /* 0x00000012e2267c20 */ /* 0x000fe40008400000 */
[----:B------:R-:W3:Y:S01]  /*1c270*/  LDL.LU R226, [R1+0x17c] ;  /* 0x00017c0001e27983 */ /* 0x000ee20000300800 */
[----:B0-----:R-:W-:-:S03]  /*1c280*/  @!P4 IADD3 R2, P6, R89, R2, RZ ;  /* 0x000000025902c210 */ /* 0x001fc60007fde0ff */
[----:B------:R-:W3:Y:S02]  /*1c290*/  LDL.LU R224, [R1+0x180] ;  /* 0x0001800001e07983 */ /* 0x000ee40000300800 */
[----:B------:R-:W-:Y:S01]  /*1c2a0*/  @!P4 IMAD.X R3, R88, 0x1, R3, P6 ;  /* 0x000000015803c824 */ /* 0x000fe200030e0603 */
[----:B------:R-:W-:Y:S02]  /*1c2b0*/  LOP3.LUT P6, RZ, R0, 0x4, RZ, 0xc0, !PT ;  /* 0x0000000400ff7812 */ /* 0x000fe400078cc0ff */
[----:B------:R-:W-:-:S05]  /*1c2c0*/  F2FP.SATFINITE.E4M3.F32.PACK_AB_MERGE_C R39, RZ, R38, RZ ;  /* 0x00000026ff27723e */ /* 0x000fca00048070ff */
[----:B------:R0:W-:Y:S06]  /*1c2d0*/  @!P4 STG.E.U8 desc[UR30][R2.64+0x31], R39 ;  /* 0x000031270200c986 */ /* 0x0001ec000c10111e */
[----:B------:R-:W-:Y:S01]  /*1c2e0*/  @!P6 STG.E.U8 desc[UR30][R30.64+0x38], R43 ;  /* 0x0000382b1e00e986 */ /* 0x000fe2000c10111e */
[----:B-1----:R-:W-:-:S05]  /*1c2f0*/  @!P1 IADD3 R32, P6, R87, R32, RZ ;  /* 0x0000002057209210 */ /* 0x002fca0007fde0ff */
[----:B------:R-:W-:Y:S01]  /*1c300*/  @!P1 IMAD.X R33, R85, 0x1, R33, P6 ;  /* 0x0000000155219824 */ /* 0x000fe200030e0621 */
[----:B------:R-:W-:Y:S01]  /*1c310*/  LOP3.LUT P1, RZ, R28, 0x1, RZ, 0xc0, !PT ;  /* 0x000000011cff7812 */ /* 0x000fe2000782c0ff */
[----:B--2---:R-:W-:Y:S02]  /*1c320*/  FMUL R28, R227, UR18 ;  /* 0x00000012e31c7c20 */ /* 0x004fe40008400000 */
[----:B------:R-:W2:Y:S01]  /*1c330*/  LDL.LU R227, [R1+0x184] ;  /* 0x0001840001e37983 */ /* 0x000ea20000300800 */
[C---:B------:R-:W-:Y:S02]  /*1c340*/  LOP3.LUT P2, RZ, R29.reuse, 0x10, RZ, 0xc0, !PT ;  /* 0x000000101dff7812 */ /* 0x040fe4000784c0ff */
[----:B------:R-:W-:Y:S01]  /*1c350*/  LOP3.LUT P5, RZ, R0, 0x2, RZ, 0xc0, !PT ;  /* 0x0000000200ff7812 */ /* 0x000fe200078ac0ff */
[----:B------:R-:W2:Y:S10]  /*1c360*/  LDL.LU R222, [R1+0x188] ;  /* 0x0001880001de7983 */ /* 0x000eb40000300800 */
[----:B0-----:R-:W0:Y:S02]  /*1c370*/  @!P2 LDC.64 R38, c[0x0][0x5c0] ;  /* 0x00017000ff26ab82 */ /* 0x001e240000000a00 */
[----:B------:R1:W-:Y:S01]  /*1c380*/  @!P5 STG.E.U8 desc[UR30][R22.64+0x39], R41 ;  /* 0x000039291600d986 */ /* 0x0003e2000c10111e */
[----:B------:R-:W-:-:S02]  /*1c390*/  LOP3.LUT P6, RZ, R29, 0x80, RZ, 0xc0, !PT ;  /* 0x000000801dff7812 */ /* 0x000fc400078cc0ff */
[----:B------:R-:W-:-:S11]  /*1c3a0*/  F2FP.SATFINITE.E4M3.F32.PACK_AB_MERGE_C R3, RZ, R28, RZ ;  /* 0x0000001cff03723e */ /* 0x000fd600048070ff */
[----:B------:R3:W-:Y:S01]  /*1c3b0*/  @!P6 STG.E.U8 desc[UR30][R32.64+0x38], R3 ;  /* 0x000038032000e986 */ /* 0x0007e2000c10111e */
[----:B0-----:R-:W-:-:S05]  /*1c3c0*/  @!P2 IADD3 R84, P6, R84, R38, RZ ;  /* 0x000000265454a210 */ /* 0x001fca0007fde0ff */
[----:B------:R-:W-:Y:S02]  /*1c3d0*/  @!P2 IMAD.X R85, R83, 0x1, R39, P6 ;  /* 0x000000015355a824 */ /* 0x000fe400030e0627 */
[----:B----4-:R-:W-:Y:S02]  /*1c3e0*/  FMUL R2, R225, UR18 ;  /* 0x00000012e1027c20 */ /* 0x010fe40008400000 */
[----:B------:R-:W4:Y:S03]  /*1c3f0*/  LDL.LU R225, [R1+0x18c] ;  /* 0x00018c0001e17983 */ /* 0x000f260000300800 */
[----:B-1----:R-:W-:Y:S01]  /*1c400*/  F2FP.SATFINITE.E4M3.F32.PACK_AB_MERGE_C R23, RZ, R2, RZ ;  /* 0x00000002ff17723e */ /* 0x002fe200048070ff */
[----:B------:R-:W-:-:S05]  /*1c410*/  FMUL R2, R223, UR18 ;  /* 0x00000012df027c20 */ /* 0x000fca0008400000 */
[----:B------:R-:W-:Y:S01]  /*1c420*/  F2FP.SATFINITE.E4M3.F32.PACK_AB_MERGE_C R31, RZ, R2, RZ ;  /* 0x00000002ff1f723e */ /* 0x000fe200048070ff */
[----:B---3--:R-:W-:Y:S02]  /*1c430*/  FMUL R2, R226, UR18 ;  /* 0x00000012e2027c20 */ /* 0x008fe40008400000 */
[----:B------:R-:W3:Y:S04]  /*1c440*/  LDL.LU R226, [R1+0x190] ;  /* 0x0001900001e27983 */ /* 0x000ee80000300800 */
[----:B------:R-:W3:Y:S01]  /*1c450*/  LDL.LU R223, [R1+0x194] ;  /* 0x0001940001df7983 */ /* 0x000ee20000300800 */
[----:B------:R-:W-:Y:S01]  /*1c460*/  F2FP.SATFINITE.E4M3.F32.PACK_AB_MERGE_C R3, RZ, R2, RZ ;  /* 0x00000002ff03723e */ /* 0x000fe200048070ff */
[----:B------:R-:W-:Y:S02]  /*1c470*/  FMUL R2, R224, UR18 ;  /* 0x00000012e0027c20 */ /* 0x000fe40008400000 */
[----:B------:R-:W3:Y:S04]  /*1c480*/  LDL.LU R224, [R1+0x198] ;  /* 0x0001980001e07983 */ /* 0x000ee80000300800 */
[----:B------:R0:W-:Y:S02]  /*1c490*/  @!P2 STG.E.U8 desc[UR30][R84.64+0x39], R23 ;  /* 0x000039175400a986 */ /* 0x0001e4000c10111e */
[----:B0-----:R-:W-:Y:S01]  /*1c4a0*/  F2FP.SATFINITE.E4M3.F32.PACK_AB_MERGE_C R23, RZ, R2, RZ ;  /* 0x00000002ff17723e */ /* 0x001fe200048070ff */
[----:B--2---:R-:W-:-:S02]  /*1c4b0*/  FMUL R2, R227, UR18 ;  /* 0x00000012e3027c20 */ /* 0x004fc40008400000 */
[----:B------:R-:W2:Y:S01]  /*1c4c0*/  LDL.LU R227, [R1+0x19c] ;  /* 0x00019c0001e37983 */ /* 0x000ea20000300800 */
[----:B------:R-:W-:Y:S02]  /*1c4d0*/  LOP3.LUT P0, RZ, R29, 0x40, RZ, 0xc0, !PT ;  /* 0x000000401dff7812 */ /* 0x000fe4000780c0ff */
[----:B------:R-:W-:-:S11]  /*1c4e0*/  LOP3.LUT P6, RZ, R0, 0x1, RZ, 0xc0, !PT ;  /* 0x0000000100ff7812 */ /* 0x000fd600078cc0ff */
[----:B------:R-:W0:Y:S01]  /*1c4f0*/  @!P0 LDC.64 R32, c[0x0][0x5c0] ;  /* 0x00017000ff208b82 */ /* 0x000e220000000a00 */
[C---:B------:R-:W-:Y:S02]  /*1c500*/  LOP3.LUT P4, RZ, R29.reuse, 0x20, RZ, 0xc0, !PT ;  /* 0x000000201dff7812 */ /* 0x040fe4000788c0ff */
[----:B------:R-:W-:Y:S01]  /*1c510*/  LOP3.LUT P3, RZ, R29, 0x80000000, RZ, 0xc0, !PT ;  /* 0x800000001dff7812 */ /* 0x000fe2000786c0ff */
[----:B------:R-:W-:Y:S01]  /*1c520*/  @!P6 STG.E.U8 desc[UR30][R20.64+0x40], R31 ;  /* 0x0000401f1400e986 */ /* 0x000fe2000c10111e */
[----:B0-----:R-:W-:-:S05]  /*1c530*/  @!P0 IADD3 R82, P6, R82, R32, RZ ;  /* 0x0000002052528210 */ /* 0x001fca0007fde0ff */
[----:B------:R-:W-:-:S04]  /*1c540*/  @!P0 IMAD.X R83, R81, 0x1, R33, P6 ;  /* 0x0000000151538824 */ /* 0x000fc800030e0621 */
[----:B------:R-:W0:Y:S02]  /*1c550*/  @!P4 LDC.64 R32, c[0x0][0x5c0] ;  /* 0x00017000ff20cb82 */ /* 0x000e240000000a00 */
[----:B------:R1:W-:Y:S02]  /*1c560*/  @!P3 STG.E.U8 desc[UR30][R18.64+0x41], R3 ;  /* 0x000041031200b986 */ /* 0x0003e4000c10111e */
[----:B-1----:R-:W-:Y:S01]  /*1c570*/  F2FP.SATFINITE.E4M3.F32.PACK_AB_MERGE_C R3, RZ, R2, RZ ;  /* 0x00000002ff03723e */ /* 0x002fe200048070ff */
[----:B------:R-:W-:Y:S02]  /*1c580*/  FMUL R2, R222, UR18 ;  /* 0x00000012de027c20 */ /* 0x000fe40008400000 */
[----:B------:R-:W2:Y:S03]  /*1c590*/  LDL.LU R222, [R1+0x1a0] ;  /* 0x0001a00001de7983 */ /* 0x000ea60000300800 */
[----:B------:R-:W-:-:S02]  /*1c5a0*/  F2FP.SATFINITE.E4M3.F32.PACK_AB_MERGE_C R19, RZ, R2, RZ ;  /* 0x00000002ff13723e */ /* 0x000fc400048070ff */
[----:B0-----:R-:W-:Y:S02]  /*1c5b0*/  @!P4 IADD3 R80, P6, R80, R32, RZ ;  /* 0x000000205050c210 */ /* 0x001fe40007fde0ff */
[----:B------:R-:W-:-:S03]  /*1c5c0*/  LOP3.LUT P5, RZ, R29, 0x40000000, RZ, 0xc0, !PT ;  /* 0x400000001dff7812 */ /* 0x000fc600078ac0ff */
[----:B------:R-:W-:Y:S01]  /*1c5d0*/  @!P4 IMAD.X R81, R79, 0x1, R33, P6 ;  /* 0x000000014f51c824 */ /* 0x000fe200030e0621 */
[----:B------:R-:W-:Y:S01]  /*1c5e0*/  LOP3.LUT P6, RZ, R29, 0x20000000, RZ, 0xc0, !PT ;  /* 0x200000001dff7812 */ /* 0x000fe200078cc0ff */
[----:B----4-:R-:W-:Y:S02]  /*1c5f0*/  FMUL R2, R225, UR18 ;  /* 0x00000012e1027c20 */ /* 0x010fe40008400000 */
[----:B------:R-:W4:Y:S03]  /*1c600*/  LDL.LU R225, [R1+0x1a4] ;  /* 0x0001a40001e17983 */ /* 0x000f260000300800 */
[----:B------:R-:W-:Y:S01]  /*1c610*/  F2FP.SATFINITE.E4M3.F32.PACK_AB_MERGE_C R21, RZ, R2, RZ ;  /* 0x00000002ff15723e */ /* 0x000fe200048070ff */
[----:B------:R-:W-:Y:S04]  /*1c620*/  @!P0 STG.E.U8 desc[UR30][R82.64+0x40], R23 ;  /* 0x0000401752008986 */ /* 0x000fe8000c10111e */
[----:B------:R0:W-:Y:S04]  /*1c630*/  @!P4 STG.E.U8 desc[UR30][R80.64+0x41], R3 ;  /* 0x000041035000c986 */ /* 0x0001e8000c10111e */
[----:B------:R-:W-:Y:S04]  /*1c640*/  @!P5 STG.E.U8 desc[UR30][R16.64+0x48], R19 ;  /* 0x000048131000d986 */ /* 0x000fe8000c10111e */
[----:B------:R1:W-:Y:S01]  /*1c650*/  @!P6 STG.E.U8 desc[UR30][R14.64+0x49], R21 ;  /* 0x000049150e00e986 */ /* 0x0003e2000c10111e */
[----:B---3--:R-:W-:-:S03]  /*1c660*/  FMUL R2, R226, UR18 ;  /* 0x00000012e2027c20 */ /* 0x008fc60008400000 */
[----:B------:R-:W3:Y:S02]  /*1c670*/  LDL.LU R226, [R1+0x1a8] ;  /* 0x0001a80001e27983 */ /* 0x000ee40000300800 */
[----:B0-----:R-:W-:Y:S01]  /*1c680*/  F2FP.SATFINITE.E4M3.F32.PACK_AB_MERGE_C R3, RZ, R2, RZ ;  /* 0x00000002ff03723e */ /* 0x001fe200048070ff */
[----:B------:R-:W-:Y:S02]  /*1c690*/  FMUL R2, R223, UR18 ;  /* 0x00000012df027c20 */ /* 0x000fe40008400000 */
[----:B------:R-:W3:Y:S03]  /*1c6a0*/  LDL.LU R223, [R1+0x1ac] ;  /* 0x0001ac0001df7983 */ /* 0x000ee60000300800 */
[----:B-1----:R-:W-:Y:S01]  /*1c6b0*/  F2FP.SATFINITE.E4M3.F32.PACK_AB_MERGE_C R15, RZ, R2, RZ ;  /* 0x00000002ff0f723e */ /* 0x002fe200048070ff */
[----:B------:R-:W-:-:S05]  /*1c6c0*/  FMUL R2, R224, UR18 ;  /* 0x00000012e0027c20 */ /* 0x000fca0008400000 */
[----:B------:R-:W-:Y:S01]  /*1c6d0*/  F2FP.SATFINITE.E4M3.F32.PACK_AB_MERGE_C R17, RZ, R2, RZ ;  /* 0x00000002ff11723e */ /* 0x000fe200048070ff */
[----:B--2---:R-:W-:Y:S02]  /*1c6e0*/  FMUL R2, R227, UR18 ;  /* 0x00000012e3027c20 */ /* 0x004fe40008400000 */
[----:B------:R-:W2:Y:S01]  /*1c6f0*/  LDL.LU R227, [R1+0x1b0] ;  /* 0x0001b00001e37983 */ /* 0x000ea20000300800 */
[C---:B------:R-:W-:Y:S02]  /*1c700*/  LOP3.LUT P5, RZ, R0.reuse, 0x10000000, RZ, 0xc0, !PT ;  /* 0x1000000000ff7812 */ /* 0x040fe400078ac0ff */
[----:B------:R-:W-:Y:S01]  /*1c710*/  LOP3.LUT P4, RZ, R0, 0x20000000, RZ, 0xc0, !PT ;  /* 0x2000000000ff7812 */ /* 0x000fe2000788c0ff */
[----:B------:R-:W2:Y:S10]  /*1c720*/  LDL.LU R224, [R1+0x1b4] ;  /* 0x0001b40001e07983 */ /* 0x000eb40000300800 */
[----:B------:R-:W0:Y:S02]  /*1c730*/  @!P5 LDC.64 R22, c[0x0][0x5c0] ;  /* 0x00017000ff16db82 */ /* 0x000e240000000a00 */
[----:B0-----:R-:W-:-:S05]  /*1c740*/  @!P5 IADD3 R78, P6, R78, R22, RZ ;  /* 0x000000164e4ed210 */ /* 0x001fca0007fde0ff */
[----:B------:R-:W-:Y:S02]  /*1c750*/  @!P5 IMAD.X R79, R77, 0x1, R23, P6 ;  /* 0x000000014d4fd824 */ /* 0x000fe400030e0617 */
[----:B------:R-:W0:Y:S01]  /*1c760*/  @!P4 LDC.64 R22, c[0x0][0x5c0] ;  /* 0x00017000ff16cb82 */ /* 0x000e220000000a00 */
[----:B------:R-:W-:Y:S02]  /*1c770*/  LOP3.LUT P3, RZ, R29, 0x10000000, RZ, 0xc0, !PT ;  /* 0x100000001dff7812 */ /* 0x000fe4000786c0ff */
[----:B------:R-:W-:Y:S01]  /*1c780*/  @!P5 STG.E.U8 desc[UR30][R78.64+0x48], R3 ;  /* 0x000048034e00d986 */ /* 0x000fe2000c10111e */
[----:B0-----:R-:W-:-:S05]  /*1c790*/  @!P4 IADD3 R4, P5, R4, R22, RZ ;  /* 0x000000160404c210 */ /* 0x001fca0007fbe0ff */
[----:B------:R-:W-:-:S05]  /*1c7a0*/  @!P4 IMAD.X R5, R5, 0x1, R23, P5 ;  /* 0x000000010505c824 */ /* 0x000fca00028e0617 */
[----:B------:R-:W-:Y:S04]  /*1c7b0*/  @!P4 STG.E.U8 desc[UR30][R4.64+0x49], R15 ;  /* 0x0000490f0400c986 */ /* 0x000fe8000c10111e */
[----:B------:R4:W-:Y:S01]  /*1c7c0*/  @!P3 STG.E.U8 desc[UR30][R12.64+0x50], R17 ;  /* 0x000050110c00b986 */ /* 0x0009e2000c10111e */
[----:B------:R-:W-:Y:S02]  /*1c7d0*/  LOP3.LUT P3, RZ, R0, 0x8000000, RZ, 0xc0, !PT ;  /* 0x0800000000ff7812 */ /* 0x000fe4000786c0ff */
[----:B------:R-:W-:Y:S02]  /*1c7e0*/  F2FP.SATFINITE.E4M3.F32.PACK_AB_MERGE_C R19, RZ, R2, RZ ;  /* 0x00000002ff13723e */ /* 0x000fe400048070ff */
[----:B------:R-:W-:Y:S01]  /*1c7f0*/  LOP3.LUT P4, RZ, R29, 0x8000000, RZ, 0xc0, !PT ;  /* 0x080000001dff7812 */ /* 0x000fe2000788c0ff */
[----:B----4-:R-:W-:Y:S01]  /*1c800*/  FMUL R12, R225, UR18 ;  /* 0x00000012e10c7c20 */ /* 0x010fe20008400000 */
[----:B------:R-:W-:-:S07]  /*1c810*/  FMUL R4, R222, UR18 ;  /* 0x00000012de047c20 */ /* 0x000fce0008400000 */
[----:B------:R-:W0:Y:S01]  /*1c820*/  @!P3 LDC.64 R2, c[0x0][0x5c0] ;  /* 0x00017000ff02bb82 */ /* 0x000e220000000a00 */
[----:B------:R-:W4:Y:S04]  /*1c830*/  LDL.LU R225, [R1+0x1b8] ;  /* 0x0001b80001e17983 */ /* 0x000f280000300800 */
[----:B------:R3:W-:Y:S01]  /*1c840*/  @!P4 STG.E.U8 desc[UR30][R10.64+0x51], R19 ;  /* 0x000051130a00c986 */ /* 0x0007e2000c10111e */
[----:B------:R-:W-:Y:S02]  /*1c850*/  F2FP.SATFINITE.E4M3.F32.PACK_AB_MERGE_C R15, RZ, R4, RZ ;  /* 0x00000004ff0f723e */ /* 0x000fe400048070ff */
[C---:B------:R-:W-:Y:S01]  /*1c860*/  LOP3.LUT P0, RZ, R0.reuse, 0x40000000, RZ, 0xc0, !PT ;  /* 0x4000000000ff7812 */ /* 0x040fe2000780c0ff */
[----:B------:R-:W1:Y:S01]  /*1c870*/  @!P1 LDC.64 R16, c[0x0][0x5c0] ;  /* 0x00017000ff109b82 */ /* 0x000e620000000a00 */
[----:B------:R-:W-:-:S11]  /*1c880*/  LOP3.LUT P2, RZ, R0, 0x80000000, RZ, 0xc0, !PT ;  /* 0x8000000000ff7812 */ /* 0x000fd6000784c0ff */
[----:B------:R-:W1:Y:S01]  /*1c890*/  @!P0 LDC.64 R20, c[0x0][0x5c0] ;  /* 0x00017000ff148b82 */ /* 0x000e620000000a00 */
[----:B0-----:R-:W-:-:S05]  /*1c8a0*/  @!P3 IADD3 R2, P4, R37, R2, RZ ;  /* 0x000000022502b210 */ /* 0x001fca0007f9e0ff */
[----:B------:R-:W-:Y:S02]  /*1c8b0*/  @!P3 IMAD.X R3, R70, 0x1, R3, P4 ;  /* 0x000000014603b824 */ /* 0x000fe400020e0603 */
[----:B------:R-:W0:Y:S01]  /*1c8c0*/  @!P2 LDC.64 R22, c[0x0][0x5c0] ;  /* 0x00017000ff16ab82 */ /* 0x000e220000000a00 */
[----:B---3--:R-:W-:Y:S02]  /*1c8d0*/  FMUL R10, R226, UR18 ;  /* 0x00000012e20a7c20 */ /* 0x008fe40008400000 */
[----:B------:R-:W3:Y:S04]  /*1c8e0*/  LDL.LU R226, [R1+0x1bc] ;  /* 0x0001bc0001e27983 */ /* 0x000ee80000300800 */
[----:B------:R1:W-:Y:S02]  /*1c8f0*/  @!P3 STG.E.U8 desc[UR30][R2.64+0x50], R15 ;  /* 0x0000500f0200b986 */ /* 0x0003e4000c10111e */
[----:B-1----:R-:W-:-:S05]  /*1c900*/  FMUL R2, R223, UR18 ;  /* 0x00000012df027c20 */ /* 0x002fca0008400000 */
[----:B------:R-:W-:Y:S01]  /*1c910*/  F2FP.SATFINITE.E4M3.F32.PACK_AB_MERGE_C R3, RZ, R2, RZ ;  /* 0x00000002ff03723e */ /* 0x000fe200048070ff */
[----:B--2---:R-:W-:Y:S02]  /*1c920*/  FMUL R2, R227, UR18 ;  /* 0x00000012e3027c20 */ /* 0x004fe40008400000 */
[----:B------:R-:W2:Y:S01]  /*1c930*/  LDL.LU R227, [R1+0x1c0] ;  /* 0x0001c00001e37983 */ /* 0x000ea20000300800 */
[----:B------:R-:W-:Y:S02]  /*1c940*/  @!P0 IADD3 R4, P3, R71, R20, RZ ;  /* 0x0000001447048210 */ /* 0x000fe40007f7e0ff */
[----:B------:R-:W-:-:S03]  /*1c950*/  F2FP.SATFINITE.E4M3.F32.PACK_AB_MERGE_C R11, RZ, R12, RZ ;  /* 0x0000000cff0b723e */ /* 0x000fc600048070ff */
[----:B------:R-:W-:Y:S01]  /*1c960*/  @!P0 IMAD.X R5, R72, 0x1, R21, P3 ;  /* 0x0000000148058824 */ /* 0x000fe200018e0615 */
[----:B------:R-:W-:Y:S02]  /*1c970*/  ISETP.GE.AND P3, PT, R36, 0x181, PT ;  /* 0x000001812400780c */ /* 0x000fe40003f66270 */
[----:B0-----:R-:W-:Y:S02]  /*1c980*/  @!P2 IADD3 R76, P4, R76, R22, RZ ;  /* 0x000000164c4ca210 */ /* 0x001fe40007f9e0ff */
[----:B------:R0:W-:Y:S01]  /*1c990*/  @!P0 STG.E.U8 desc[UR30][R4.64+0x51], R11 ;  /* 0x0000510b04008986 */ /* 0x0001e2000c10111e */
[C---:B------:R-:W-:Y:S02]  /*1c9a0*/  ISETP.LT.OR P0, PT, R34.reuse, 0x1, !P3 ;  /* 0x000000012200780c */ /* 0x040fe40005f01670 */
[----:B------:R-:W-:Y:S01]  /*1c9b0*/  LOP3.LUT P5, RZ, R29, 0x4000000, RZ, 0xc0, !PT ;  /* 0x040000001dff7812 */ /* 0x000fe200078ac0ff */
[----:B------:R-:W-:Y:S01]  /*1c9c0*/  @!P2 IMAD.X R77, R75, 0x1, R23, P4 ;  /* 0x000000014b4da824 */ /* 0x000fe200020e0617 */
[----:B------:R-:W-:-:S02]  /*1c9d0*/  ISETP.LT.OR P4, PT, R34, 0x2, !P3 ;  /* 0x000000022200780c */ /* 0x000fc40005f81670 */
[----:B------:R-:W-:Y:S02]  /*1c9e0*/  F2FP.SATFINITE.E4M3.F32.PACK_AB_MERGE_C R13, RZ, R10, RZ ;  /* 0x0000000aff0d723e */ /* 0x000fe400048070ff */
[----:B------:R-:W-:-:S05]  /*1c9f0*/  LOP3.LUT P6, RZ, R29, 0x2000000, RZ, 0xc0, !PT ;  /* 0x020000001dff7812 */ /* 0x000fca00078cc0ff */
[----:B------:R-:W1:Y:S02]  /*1ca00*/  @!P0 LDC.64 R14, c[0x0][0x5c0] ;  /* 0x00017000ff0e8b82 */ /* 0x000e640000000a00 */
[----:B------:R0:W-:Y:S02]  /*1ca10*/  @!P5 STG.E.U8 desc[UR30][R8.64+0x58], R13 ;  /* 0x0000580d0800d986 */ /* 0x0001e4000c10111e */
[----:B0-----:R-:W-:Y:S01]  /*1ca20*/  F2FP.SATFINITE.E4M3.F32.PACK_AB_MERGE_C R5, RZ, R2, RZ ;  /* 0x00000002ff05723e */ /* 0x001fe200048070ff */
[----:B------:R-:W-:Y:S01]  /*1ca30*/  FMUL R2, R224, UR18 ;  /* 0x00000012e0027c20 */ /* 0x000fe20008400000 */
[----:B------:R-:W-:Y:S02]  /*1ca40*/  @!P1 IADD3 R74, P5, R74, R16, RZ ;  /* 0x000000104a4a9210 */ /* 0x000fe40007fbe0ff */
[----:B------:R-:W0:Y:S01]  /*1ca50*/  @!P4 LDC.64 R12, c[0x0][0x5c0] ;  /* 0x00017000ff0ccb82 */ /* 0x000e220000000a00 */
[----:B------:R1:W-:Y:S01]  /*1ca60*/  @!P6 STG.E.U8 desc[UR30][R6.64+0x59], R3 ;  /* 0x000059030600e986 */ /* 0x0003e2000c10111e */
[----:B------:R-:W-:Y:S01]  /*1ca70*/  F2FP.SATFINITE.E4M3.F32.PACK_AB_MERGE_C R9, RZ, R2, RZ ;  /* 0x00000002ff09723e */ /* 0x000fe200048070ff */
[----:B------:R-:W-:-:S02]  /*1ca80*/  @!P0 IMAD.MOV.U32 R2, RZ, RZ, R26 ;  /* 0x000000ffff028224 */ /* 0x000fc400078e001a */
[----:B------:R-:W-:Y:S01]  /*1ca90*/  @!P1 IMAD.X R75, R73, 0x1, R17, P5 ;  /* 0x00000001494b9824 */ /* 0x000fe200028e0611 */
[----:B------:R1:W-:Y:S02]  /*1caa0*/  @!P2 STG.E.U8 desc[UR30][R76.64+0x58], R5 ;  /* 0x000058054c00a986 */ /* 0x0003e4000c10111e */
[----:B-1----:R-:W-:Y:S02]  /*1cab0*/  @!P0 IMAD.MOV.U32 R3, RZ, RZ, R35 ;  /* 0x000000ffff038224 */ /* 0x002fe400078e0023 */
[----:B------:R-:W-:Y:S01]  /*1cac0*/  @!P0 IMAD.WIDE.U32 R2, R24, 0x180, R2 ;  /* 0x0000018018028825 */ /* 0x000fe200078e0002 */
[----:B------:R1:W-:Y:S03]  /*1cad0*/  @!P1 STG.E.U8 desc[UR30][R74.64+0x59], R9 ;  /* 0x000059094a009986 */ /* 0x0003e6000c10111e */
[----:B------:R-:W-:Y:S01]  /*1cae0*/  @!P4 IMAD.MOV.U32 R5, RZ, RZ, R35 ;  /* 0x000000ffff05c224 */ /* 0x000fe200078e0023 */
[----:B------:R-:W-:Y:S01]  /*1caf0*/  @!P0 IADD3 R2, P1, R2, R14, RZ ;  /* 0x0000000e02028210 */ /* 0x000fe20007f3e0ff */
[----:B------:R-:W-:Y:S01]  /*1cb00*/  @!P0 IMAD R6, R25, 0x180, RZ ;  /* 0x0000018019068824 */ /* 0x000fe200078e02ff */
[----:B------:R-:W-:-:S02]  /*1cb10*/  ISETP.LT.OR P2, PT, R34, 0x9, !P3 ;  /* 0x000000092200780c */ /* 0x000fc40005f41670 */
[----:B------:R-:W-:Y:S01]  /*1cb20*/  ISETP.LT.OR P5, PT, R34, 0xa, !P3 ;  /* 0x0000000a2200780c */ /* 0x000fe20005fa1670 */
[----:B------:R-:W-:Y:S01]  /*1cb30*/  @!P4 IMAD R7, R25, 0x180, RZ ;  /* 0x000001801907c824 */ /* 0x000fe200078e02ff */
[----:B------:R-:W-:-:S09]  /*1cb40*/  @!P0 IADD3.X R3, R15, R3, R6, P1, !PT ;  /* 0x000000030f038210 */ /* 0x000fd20000ffe406 */
[----:B------:R-:W0:Y:S08]  /*1cb50*/  @!P2 LDC.64 R14, c[0x0][0x5c0] ;  /* 0x00017000ff0eab82 */ /* 0x000e300000000a00 */
[----:B------:R-:W0:Y:S01]  /*1cb60*/  @!P5 LDC.64 R16, c[0x0][0x5c0] ;  /* 0x00017000ff10db82 */ /* 0x000e220000000a00 */
[----:B----4-:R-:W-:-:S05]  /*1cb70*/  FMUL R4, R225, UR18 ;  /* 0x00000012e1047c20 */ /* 0x010fca0008400000 */
[----:B------:R-:W-:Y:S01]  /*1cb80*/  F2FP.SATFINITE.E4M3.F32.PACK_AB_MERGE_C R11, RZ, R4, RZ ;  /* 0x00000004ff0b723e */ /* 0x000fe200048070ff */
[----:B------:R-:W-:-:S04]  /*1cb90*/  @!P4 IMAD.MOV.U32 R4, RZ, RZ, R26 ;  /* 0x000000ffff04c224 */ /* 0x000fc800078e001a */
[----:B------:R-:W-:-:S03]  /*1cba0*/  @!P4 IMAD.WIDE.U32 R4, R24, 0x180, R4 ;  /* 0x000001801804c825 */ /* 0x000fc600078e0004 */
[----:B0-----:R-:W-:-:S04]  /*1cbb0*/  @!P4 IADD3 R4, P1, R4, R12, RZ ;  /* 0x0000000c0404c210 */ /* 0x001fc80007f3e0ff */
[----:B------:R-:W-:Y:S01]  /*1cbc0*/  @!P4 IADD3.X R5, R13, R5, R7, P1, !PT ;  /* 0x000000050d05c210 */ /* 0x000fe20000ffe407 */
[----:B------:R0:W-:Y:S01]  /*1cbd0*/  @!P0 STG.E.U8 desc[UR30][R2.64], R11 ;  /* 0x0000000b02008986 */ /* 0x0001e2000c10111e */
[----:B------:R-:W-:-:S04]  /*1cbe0*/  ISETP.GE.AND P0, PT, R36, 0x189, PT ;  /* 0x000001892400780c */ /* 0x000fc80003f06270 */
[----:B------:R-:W-:Y:S01]  /*1cbf0*/  ISETP.LT.OR P1, PT, R34, 0x1, !P0 ;  /* 0x000000012200780c */ /* 0x000fe20004721670 */
[----:B---3--:R-:W-:-:S05]  /*1cc00*/  FMUL R6, R226, UR18 ;  /* 0x00000012e2067c20 */ /* 0x008fca0008400000 */
[----:B-1----:R-:W-:-:S05]  /*1cc10*/  F2FP.SATFINITE.E4M3.F32.PACK_AB_MERGE_C R9, RZ, R6, RZ ;  /* 0x00000006ff09723e */ /* 0x002fca00048070ff */
[----:B------:R1:W-:Y:S01]  /*1cc20*/  @!P4 STG.E.U8 desc[UR30][R4.64+0x1], R9 ;  /* 0x000001090400c986 */ /* 0x0003e2000c10111e */
[----:B0-----:R-:W-:Y:S01]  /*1cc30*/  @!P2 IMAD.MOV.U32 R2, RZ, RZ, R26 ;  /* 0x000000ffff02a224 */ /* 0x001fe200078e001a */
[----:B------:R-:W-:Y:S01]  /*1cc40*/  BSSY B1, `(.L_x_40) ;  /* 0x0000011000017945 */ /* 0x000fe20003800000 */
[----:B------:R-:W-:Y:S02]  /*1cc50*/  @!P2 IMAD.MOV.U32 R3, RZ, RZ, R35 ;  /* 0x000000ffff03a224 */ /* 0x000fe400078e0023 */
[----:B------:R-:W-:-:S04]  /*1cc60*/  @!P2 IMAD.WIDE.U32 R6, R24, 0x180, R2 ;  /* 0x000001801806a825 */ /* 0x000fc800078e0002 */
[----:B--2---:R-:W-:-:S05]  /*1cc70*/  FMUL R8, R227, UR18 ;  /* 0x00000012e3087c20 */ /* 0x004fca0008400000 */
[----:B------:R-:W-:Y:S01]  /*1cc80*/  F2FP.SATFINITE.E4M3.F32.PACK_AB_MERGE_C R13, RZ, R8, RZ ;  /* 0x00000008ff0d723e */ /* 0x000fe200048070ff */
[----:B-1----:R-:W-:Y:S06]  /*1cc90*/  @P1 BRA `(.L_x_41) ;  /* 0x00000000002c1947 */ /* 0x002fec0003800000 */
[----:B------:R-:W-:Y:S01]  /*1cca0*/  IMAD.MOV.U32 R2, RZ, RZ, R26 ;  /* 0x000000ffff027224 */ /* 0x000fe200078e001a */
[----:B------:R-:W-:Y:S01]  /*1ccb0*/  ULDC.64 UR20, c[0x0][0x5c0] ;  /* 0x0001700000147ab9 */ /* 0x000fe20000000a00 */
[----:B------:R-:W-:Y:S02]  /*1ccc0*/  IMAD.MOV.U32 R3, RZ, RZ, R35 ;  /* 0x000000ffff037224 */ /* 0x000fe400078e0023 */
[----:B------:R-:W-:Y:S02]  /*1ccd0*/  IMAD R5, R25, 0x180, RZ ;  /* 0x0000018019057824 */ /* 0x000fe400078e02ff */
[----:B------:R-:W-:-:S04]  /*1cce0*/  IMAD.WIDE.U32 R2, R24, 0x180, R2 ;  /* 0x0000018018027825 */ /* 0x000fc800078e0002 */
[----:B------:R-:W-:Y:S02]  /*1ccf0*/  IMAD.U32 R9, RZ, RZ, UR20 ;  /* 0x00000014ff097e24 */ /* 0x000fe4000f8e00ff */
[----:B------:R-:W-:Y:S02]  /*1cd00*/  IMAD.U32 R4, RZ, RZ, UR21 ;  /* 0x00000015ff047e24 */ /* 0x000fe4000f8e00ff */
[----:B------:R-:W-:Y:S01]  /*1cd10*/  IMAD.IADD R5, R3, 0x1, R5 ;  /* 0x0000000103057824 */ /* 0x000fe200078e0205 */
[----:B------:R-:W-:-:S04]  /*1cd20*/  IADD3 R2, P1, P4, R2, UR10, R9 ;  /* 0x0000000a02027c10 */ /* 0x000fc8000fc3e009 */
[----:B------:R-:W-:-:S05]  /*1cd30*/  IADD3.X R3, R5, UR9, R4, P1, P4 ;  /* 0x0000000905037c10 */ /* 0x000fca0008fe8404 */
[----:B------:R0:W-:Y:S04]  /*1cd40*/  STG.E.U8 desc[UR30][R2.64], R13 ;  /* 0x0000000d02007986 */ /* 0x0001e8000c10111e */
.L_x_41:
[----:B------:R-:W-:Y:S05]  /*1cd50*/  BSYNC B1 ;  /* 0x0000000000017941 */ /* 0x000fea0003800000 */
.L_x_40:
[----:B0-----:R-:W2:Y:S01]  /*1cd60*/  LDL.LU R2, [R1+0x1c4] ;  /* 0x0001c40001027983 */ /* 0x001ea20000300800 */
[----:B------:R-:W-:Y:S01]  /*1cd70*/  ISETP.LT.OR P1, PT, R34, 0x2, !P0 ;  /* 0x000000022200780c */ /* 0x000fe20004721670 */
[----:B------:R-:W-:Y:S01]  /*1cd80*/  @!P2 IMAD R3, R25, 0x180, RZ ;  /* 0x000001801903a824 */ /* 0x000fe200078e02ff */
[----:B------:R-:W-:Y:S01]  /*1cd90*/  @!P2 IADD3 R4, P4, R6, R14, RZ ;  /* 0x0000000e0604a210 */ /* 0x000fe20007f9e0ff */
[----:B------:R-:W-:Y:S03]  /*1cda0*/  BSSY B1, `(.L_x_42) ;  /* 0x0000010000017945 */ /* 0x000fe60003800000 */
[----:B------:R-:W-:Y:S01]  /*1cdb0*/  @!P2 IADD3.X R5, R15, R7, R3, P4, !PT ;  /* 0x000000070f05a210 */ /* 0x000fe200027fe403 */
[----:B--2---:R-:W-:-:S05]  /*1cdc0*/  FMUL R2, R2, UR18 ;  /* 0x0000001202027c20 */ /* 0x004fca0008400000 */
[----:B------:R-:W-:Y:S01]  /*1cdd0*/  F2FP.SATFINITE.E4M3.F32.PACK_AB_MERGE_C R7, RZ, R2, RZ ;  /* 0x00000002ff07723e */ /* 0x000fe200048070ff */
[----:B------:R-:W-:Y:S06]  /*1cde0*/  @P1 BRA `(.L_x_43) ;  /* 0x00000000002c1947 */ /* 0x000fec0003800000 */
        /* <DEDUP_REMOVED lines=11> */
.L_x_43:
[----:B------:R-:W-:Y:S05]  /*1cea0*/  BSYNC B1 ;  /* 0x0000000000017941 */ /* 0x000fea0003800000 */
.L_x_42:
[----:B0-----:R-:W2:Y:S04]  /*1ceb0*/  LDL.LU R2, [R1+0x1c8] ;  /* 0x0001c80001027983 */ /* 0x001ea80000300800 */
[----:B------:R-:W3:Y:S04]  /*1cec0*/  LDL.LU R6, [R1+0x1cc] ;  /* 0x0001cc0001067983 */ /* 0x000ee80000300800 */
[----:B------:R-:W4:Y:S01]  /*1ced0*/  LDL.LU R8, [R1+0x1d0] ;  /* 0x0001d00001087983 */ /* 0x000f220000300800 */
[C---:B------:R-:W-:Y:S01]  /*1cee0*/  ISETP.LT.OR P4, PT, R34.reuse, 0x11, !P3 ;  /* 0x000000112200780c */ /* 0x040fe20005f81670 */
[----:B------:R-:W-:Y:S01]  /*1cef0*/  @!P5 IMAD.MOV.U32 R3, RZ, RZ, R35 ;  /* 0x000000ffff03d224 */ /* 0x000fe200078e0023 */
[----:B------:R-:W-:Y:S01]  /*1cf00*/  ISETP.LT.OR P1, PT, R34, 0x12, !P3 ;  /* 0x000000122200780c */ /* 0x000fe20005f21670 */
[----:B------:R-:W-:Y:S01]  /*1cf10*/  @!P5 IMAD R7, R25, 0x180, RZ ;  /* 0x000001801907d824 */ /* 0x000fe200078e02ff */
[----:B------:R-:W-:Y:S09]  /*1cf20*/  BSSY B1, `(.L_x_44) ;  /* 0x000001f000017945 */ /* 0x000ff20003800000 */
[----:B------:R-:W0:Y:S08]  /*1cf30*/  @!P4 LDC.64 R12, c[0x0][0x5c0] ;  /* 0x00017000ff0ccb82 */ /* 0x000e300000000a00 */
[----:B------:R-:W1:Y:S01]  /*1cf40*/  @!P1 LDC.64 R14, c[0x0][0x5c0] ;  /* 0x00017000ff0e9b82 */ /* 0x000e620000000a00 */
[----:B--2---:R-:W-:Y:S01]  /*1cf50*/  FMUL R2, R2, UR18 ;  /* 0x0000001202027c20 */ /* 0x004fe20008400000 */
[----:B---3--:R-:W-:-:S04]  /*1cf60*/  FMUL R6, R6, UR18 ;  /* 0x0000001206067c20 */ /* 0x008fc80008400000 */
[----:B------:R-:W-:Y:S01]  /*1cf70*/  F2FP.SATFINITE.E4M3.F32.PACK_AB_MERGE_C R9, RZ, R2, RZ ;  /* 0x00000002ff09723e */ /* 0x000fe200048070ff */
[----:B------:R-:W-:Y:S02]  /*1cf80*/  @!P5 IMAD.MOV.U32 R2, RZ, RZ, R26 ;  /* 0x000000ffff02d224 */ /* 0x000fe400078e001a */
[----:B----4-:R-:W-:Y:S01]  /*1cf90*/  FMUL R8, R8, UR18 ;  /* 0x0000001208087c20 */ /* 0x010fe20008400000 */
[----:B------:R-:W-:Y:S01]  /*1cfa0*/  F2FP.SATFINITE.E4M3.F32.PACK_AB_MERGE_C R11, RZ, R6, RZ ;  /* 0x00000006ff0b723e */ /* 0x000fe200048070ff */
[----:B------:R-:W-:Y:S01]  /*1cfb0*/  @!P5 IMAD.WIDE.U32 R2, R24, 0x180, R2 ;  /* 0x000001801802d825 */ /* 0x000fe200078e0002 */
[----:B------:R2:W-:Y:S02]  /*1cfc0*/  @!P2 STG.E.U8 desc[UR30][R4.64+0x8], R9 ;  /* 0x000008090400a986 */ /* 0x0005e4000c10111e */
[----:B------:R-:W-:-:S04]  /*1cfd0*/  @!P5 IADD3 R2, P2, R2, R16, RZ ;  /* 0x000000100202d210 */ /* 0x000fc80007f5e0ff */
[----:B------:R-:W-:Y:S02]  /*1cfe0*/  @!P5 IADD3.X R3, R17, R3, R7, P2, !PT ;  /* 0x000000031103d210 */ /* 0x000fe400017fe407 */
[----:B------:R-:W-:Y:S02]  /*1cff0*/  ISETP.LT.OR P2, PT, R34, 0x9, !P0 ;  /* 0x000000092200780c */ /* 0x000fe40004741670 */
[----:B--2---:R-:W-:Y:S01]  /*1d000*/  F2FP.SATFINITE.E4M3.F32.PACK_AB_MERGE_C R5, RZ, R8, RZ ;  /* 0x00000008ff05723e */ /* 0x004fe200048070ff */
[----:B------:R2:W-:Y:S02]  /*1d010*/  @!P5 STG.E.U8 desc[UR30][R2.64+0x9], R11 ;  /* 0x0000090b0200d986 */ /* 0x0005e4000c10111e */
[----:B--2---:R-:W-:Y:S02]  /*1d020*/  @!P4 IMAD.MOV.U32 R2, RZ, RZ, R26 ;  /* 0x000000ffff02c224 */ /* 0x004fe400078e001a */
[----:B------:R-:W-:Y:S02]  /*1d030*/  @!P4 IMAD.MOV.U32 R3, RZ, RZ, R35 ;  /* 0x000000ffff03c224 */ /* 0x000fe400078e0023 */
[----:B------:R-:W-:-:S04]  /*1d040*/  @!P4 IMAD.WIDE.U32 R6, R24, 0x180, R2 ;  /* 0x000001801806c825 */ /* 0x000fc800078e0002 */
[----:B01----:R-:W-:Y:S05]  /*1d050*/  @P2 BRA `(.L_x_45) ;  /* 0x00000000002c2947 */ /* 0x003fea0003800000 */
        /* <DEDUP_REMOVED lines=11> */
.L_x_45:
[----:B------:R-:W-:Y:S05]  /*1d110*/  BSYNC B1 ;  /* 0x0000000000017941 */ /* 0x000fea0003800000 */
.L_x_44:
        /* <DEDUP_REMOVED lines=20> */
.L_x_47:
[----:B------:R-:W-:Y:S05]  /*1d260*/  BSYNC B1 ;  /* 0x0000000000017941 */ /* 0x000fea0003800000 */
.L_x_46:
        /* <DEDUP_REMOVED lines=38> */
.L_x_49:
[----:B------:R-:W-:Y:S05]  /*1d4d0*/  BSYNC B1 ;  /* 0x0000000000017941 */ /* 0x000fea0003800000 */
.L_x_48:
        /* <DEDUP_REMOVED lines=20> */
.L_x_51:
[----:B------:R-:W-:Y:S05]  /*1d620*/  BSYNC B1 ;  /* 0x0000000000017941 */ /* 0x000fea0003800000 */
.L_x_50:
        /* <DEDUP_REMOVED lines=38> */
.L_x_53:
[----:B------:R-:W-:Y:S05]  /*1d890*/  BSYNC B1 ;  /* 0x0000000000017941 */ /* 0x000fea0003800000 */
.L_x_52:
        /* <DEDUP_REMOVED lines=20> */
.L_x_55:
[----:B------:R-:W-:Y:S05]  /*1d9e0*/  BSYNC B1 ;  /* 0x0000000000017941 */ /* 0x000fea0003800000 */
.L_x_54:
        /* <DEDUP_REMOVED lines=38> */
.L_x_57:
[----:B------:R-:W-:Y:S05]  /*1dc50*/  BSYNC B1 ;  /* 0x0000000000017941 */ /* 0x000fea0003800000 */
.L_x_56:
        /* <DEDUP_REMOVED lines=20> */
.L_x_59:
[----:B------:R-:W-:Y:S05]  /*1dda0*/  BSYNC B1 ;  /* 0x0000000000017941 */ /* 0x000fea0003800000 */
.L_x_58:
        /* <DEDUP_REMOVED lines=38> */
.L_x_61:
[----:B------:R-:W-:Y:S05]  /*1e010*/  BSYNC B1 ;  /* 0x0000000000017941 */ /* 0x000fea0003800000 */
.L_x_60:
        /* <DEDUP_REMOVED lines=20> */
.L_x_63:
[----:B------:R-:W-:Y:S05]  /*1e160*/  BSYNC B1 ;  /* 0x0000000000017941 */ /* 0x000fea0003800000 */
.L_x_62:
        /* <DEDUP_REMOVED lines=38> */
.L_x_65:
[----:B------:R-:W-:Y:S05]  /*1e3d0*/  BSYNC B1 ;  /* 0x0000000000017941 */ /* 0x000fea0003800000 */
.L_x_64:
        /* <DEDUP_REMOVED lines=20> */
.L_x_67:
[----:B------:R-:W-:Y:S05]  /*1e520*/  BSYNC B1 ;  /* 0x0000000000017941 */ /* 0x000fea0003800000 */
.L_x_66:
        /* <DEDUP_REMOVED lines=38> */
.L_x_69:
[----:B------:R-:W-:Y:S05]  /*1e790*/  BSYNC B1 ;  /* 0x0000000000017941 */ /* 0x000fea0003800000 */
.L_x_68:
        /* <DEDUP_REMOVED lines=20> */
.L_x_71:
[----:B------:R-:W-:Y:S05]  /*1e8e0*/  BSYNC B1 ;  /* 0x0000000000017941 */ /* 0x000fea0003800000 */
.L_x_70:
        /* <DEDUP_REMOVED lines=38> */
.L_x_73:
[----:B------:R-:W-:Y:S05]  /*1eb50*/  BSYNC B1 ;  /* 0x0000000000017941 */ /* 0x000fea0003800000 */
.L_x_72:
        /* <DEDUP_REMOVED lines=20> */
.L_x_75:
[----:B------:R-:W-:Y:S05]  /*1eca0*/  BSYNC B1 ;  /* 0x0000000000017941 */ /* 0x000fea0003800000 */
.L_x_74:
[----:B0-----:R-:W2:Y:S04]  /*1ecb0*/  LDL.LU R2, [R1+0x248] ;  /* 0x0002480001027983 */ /* 0x001ea80000300800 */
[----:B------:R-:W3:Y:S04]  /*1ecc0*/  LDL.LU R6, [R1+0x24c] ;  /* 0x00024c0001067983 */ /* 0x000ee80000300800 */
[----:B------:R-:W4:Y:S01]  /*1ecd0*/  LDL.LU R10, [R1+0x250] ;  /* 0x00025000010a7983 */ /* 0x000f220000300800 */
[----:B------:R-:W-:Y:S01]  /*1ece0*/  @!P2 IMAD.MOV.U32 R3, RZ, RZ, R35 ;  /* 0x000000ffff03a224 */ /* 0x000fe200078e0023 */
[C---:B------:R-:W-:Y:S01]  /*1ecf0*/  ISETP.LT.OR P4, PT, R34.reuse, 0x51, !P3 ;  /* 0x000000512200780c */ /* 0x040fe20005f81670 */
[----:B------:R-:W-:Y:S01]  /*1ed00*/  @!P2 IMAD R8, R25, 0x180, RZ ;  /* 0x000001801908a824 */ /* 0x000fe200078e02ff */
[----:B------:R-:W-:Y:S01]  /*1ed10*/  ISETP.LT.OR P1, PT, R34, 0x52, !P3 ;  /* 0x000000522200780c */ /* 0x000fe20005f21670 */
[----:B------:R-:W-:Y:S10]  /*1ed20*/  BSSY B1, `(.L_x_76) ;  /* 0x000001c000017945 */ /* 0x000ff40003800000 */
[----:B------:R-:W0:Y:S08]  /*1ed30*/  @!P4 LDC.64 R12, c[0x0][0x5c0] ;  /* 0x00017000ff0ccb82 */ /* 0x000e300000000a00 */
[----:B------:R-:W1:Y:S01]  /*1ed40*/  @!P1 LDC.64 R14, c[0x0][0x5c0] ;  /* 0x00017000ff0e9b82 */ /* 0x000e620000000a00 */
[----:B--2---:R-:W-:Y:S01]  /*1ed50*/  FMUL R2, R2, UR18 ;  /* 0x0000001202027c20 */ /* 0x004fe20008400000 */
[----:B---3--:R-:W-:-:S04]  /*1ed60*/  FMUL R6, R6, UR18 ;  /* 0x0000001206067c20 */ /* 0x008fc80008400000 */
[----:B------:R-:W-:Y:S01]  /*1ed70*/  F2FP.SATFINITE.E4M3.F32.PACK_AB_MERGE_C R7, RZ, R2, RZ ;  /* 0x00000002ff07723e */ /* 0x000fe200048070ff */
[----:B------:R-:W-:Y:S01]  /*1ed80*/  @!P2 IMAD.MOV.U32 R2, RZ, RZ, R26 ;  /* 0x000000ffff02a224 */ /* 0x000fe200078e001a */
[----:B------:R-:W-:-:S03]  /*1ed90*/  F2FP.SATFINITE.E4M3.F32.PACK_AB_MERGE_C R9, RZ, R6, RZ ;  /* 0x00000006ff09723e */ /* 0x000fc600048070ff */
[----:B------:R-:W-:Y:S01]  /*1eda0*/  @!P2 IMAD.WIDE.U32 R2, R24, 0x180, R2 ;  /* 0x000001801802a825 */ /* 0x000fe200078e0002 */
[----:B------:R2:W-:Y:S03]  /*1edb0*/  @!P5 STG.E.U8 desc[UR30][R4.64+0x48], R7 ;  /* 0x000048070400d986 */ /* 0x0005e6000c10111e */
[----:B----4-:R-:W-:Y:S01]  /*1edc0*/  FMUL R6, R10, UR18 ;  /* 0x000000120a067c20 */ /* 0x010fe20008400000 */
[----:B------:R-:W-:-:S04]  /*1edd0*/  @!P2 IADD3 R2, P5, R2, R16, RZ ;  /* 0x000000100202a210 */ /* 0x000fc80007fbe0ff */
[----:B------:R-:W-:Y:S02]  /*1ede0*/  F2FP.SATFINITE.E4M3.F32.PACK_AB_MERGE_C R11, RZ, R6, RZ ;  /* 0x00000006ff0b723e */ /* 0x000fe400048070ff */
[----:B------:R-:W-:Y:S02]  /*1edf0*/  @!P2 IADD3.X R3, R17, R3, R8, P5, !PT ;  /* 0x000000031103a210 */ /* 0x000fe40002ffe408 */
[----:B------:R-:W-:-:S03]  /*1ee00*/  ISETP.LT.OR P5, PT, R34, 0x49, !P0 ;  /* 0x000000492200780c */ /* 0x000fc600047a1670 */
[----:B------:R2:W-:Y:S10]  /*1ee10*/  @!P2 STG.E.U8 desc[UR30][R2.64+0x49], R9 ;  /* 0x000049090200a986 */ /* 0x0005f4000c10111e */
[----:B01----:R-:W-:Y:S05]  /*1ee20*/  @P5 BRA `(.L_x_77) ;  /* 0x00000000002c5947 */ /* 0x003fea0003800000 */
[----:B--2---:R-:W-:Y:S01]  /*1ee30*/  IMAD.MOV.U32 R2, RZ, RZ, R26 ;  /* 0x000000ffff027224 */ /* 0x004fe200078e001a */
        /* <DEDUP_REMOVED lines=10> */
.L_x_77:
[----:B------:R-:W-:Y:S05]  /*1eee0*/  BSYNC B1 ;  /* 0x0000000000017941 */ /* 0x000fea0003800000 */
.L_x_76:
[----:B0-2---:R-:W2:Y:S01]  /*1eef0*/  LDL.LU R2, [R1+0x254] ;  /* 0x0002540001027983 */ /* 0x005ea20000300800 */
[----:B------:R-:W-:Y:S01]  /*1ef00*/  ISETP.LT.OR P2, PT, R34, 0x4a, !P0 ;  /* 0x0000004a2200780c */ /* 0x000fe20004741670 */
[----:B------:R-:W-:Y:S01]  /*1ef10*/  BSSY B1, `(.L_x_78) ;  /* 0x000000f000017945 */ /* 0x000fe20003800000 */
[----:B--2---:R-:W-:-:S05]  /*1ef20*/  FMUL R2, R2, UR18 ;  /* 0x0000001202027c20 */ /* 0x004fca0008400000 */
[----:B------:R-:W-:-:S06]  /*1ef30*/  F2FP.SATFINITE.E4M3.F32.PACK_AB_MERGE_C R5, RZ, R2, RZ ;  /* 0x00000002ff05723e */ /* 0x000fcc00048070ff */
[----:B------:R-:W-:Y:S05]  /*1ef40*/  @P2 BRA `(.L_x_79) ;  /* 0x00000000002c2947 */ /* 0x000fea0003800000 */
        /* <DEDUP_REMOVED lines=11> */
.L_x_79:
[----:B------:R-:W-:Y:S05]  /*1f000*/  BSYNC B1 ;  /* 0x0000000000017941 */ /* 0x000fea0003800000 */
.L_x_78:
[----:B------:R-:W2:Y:S04]  /*1f010*/  LDL.LU R4, [R1+0x258] ;  /* 0x0002580001047983 */ /* 0x000ea80000300800 */
[----:B------:R-:W3:Y:S04]  /*1f020*/  LDL.LU R8, [R1+0x25c] ;  /* 0x00025c0001087983 */ /* 0x000ee80000300800 */
[----:B------:R-:W4:Y:S01]  /*1f030*/  LDL.LU R10, [R1+0x260] ;  /* 0x00026000010a7983 */ /* 0x000f220000300800 */
[----:B0-----:R-:W-:Y:S01]  /*1f040*/  @!P4 IMAD.MOV.U32 R2, RZ, RZ, R26 ;  /* 0x000000ffff02c224 */ /* 0x001fe200078e001a */
[C---:B------:R-:W-:Y:S01]  /*1f050*/  ISETP.LT.OR P2, PT, R34.reuse, 0x59, !P3 ;  /* 0x000000592200780c */ /* 0x040fe20005f41670 */
[----:B------:R-:W-:Y:S01]  /*1f060*/  @!P4 IMAD.MOV.U32 R3, RZ, RZ, R35 ;  /* 0x000000ffff03c224 */ /* 0x000fe200078e0023 */
[----:B------:R-:W-:Y:S01]  /*1f070*/  ISETP.LT.OR P3, PT, R34, 0x5a, !P3 ;  /* 0x0000005a2200780c */ /* 0x000fe20005f61670 */
[----:B------:R-:W-:Y:S01]  /*1f080*/  @!P4 IMAD R7, R25, 0x180, RZ ;  /* 0x000001801907c824 */ /* 0x000fe200078e02ff */
[----:B------:R-:W-:Y:S01]  /*1f090*/  BSSY B1, `(.L_x_80) ;  /* 0x0000021000017945 */ /* 0x000fe20003800000 */
[----:B------:R-:W-:-:S04]  /*1f0a0*/  @!P4 IMAD.WIDE.U32 R2, R24, 0x180, R2 ;  /* 0x000001801802c825 */ /* 0x000fc800078e0002 */
[----:B------:R-:W-:Y:S01]  /*1f0b0*/  @!P1 IMAD.MOV.U32 R5, RZ, RZ, R35 ;  /* 0x000000ffff059224 */ /* 0x000fe200078e0023 */
[----:B------:R-:W-:-:S03]  /*1f0c0*/  @!P4 IADD3 R2, P5, R2, R12, RZ ;  /* 0x0000000c0202c210 */ /* 0x000fc60007fbe0ff */
[----:B------:R-:W0:Y:S01]  /*1f0d0*/  @!P2 LDC.64 R16, c[0x0][0x5c0] ;  /* 0x00017000ff10ab82 */ /* 0x000e220000000a00 */
[----:B------:R-:W-:-:S07]  /*1f0e0*/  @!P4 IADD3.X R3, R13, R3, R7, P5, !PT ;  /* 0x000000030d03c210 */ /* 0x000fce0002ffe407 */
[----:B------:R-:W1:Y:S01]  /*1f0f0*/  @!P3 LDC.64 R18, c[0x0][0x5c0] ;  /* 0x00017000ff12bb82 */ /* 0x000e620000000a00 */
[----:B--2---:R-:W-:Y:S01]  /*1f100*/  FMUL R6, R4, UR18 ;  /* 0x0000001204067c20 */ /* 0x004fe20008400000 */
[----:B------:R-:W-:-:S04]  /*1f110*/  @!P1 IMAD.MOV.U32 R4, RZ, RZ, R26 ;  /* 0x000000ffff049224 */ /* 0x000fc800078e001a */
[----:B------:R-:W-:Y:S01]  /*1f120*/  @!P1 IMAD.WIDE.U32 R4, R24, 0x180, R4 ;  /* 0x0000018018049825 */ /* 0x000fe200078e0004 */
[----:B------:R-:W-:-:S03]  /*1f130*/  F2FP.SATFINITE.E4M3.F32.PACK_AB_MERGE_C R7, RZ, R6, RZ ;  /* 0x00000006ff07723e */ /* 0x000fc600048070ff */
[----:B---3--:R-:W-:Y:S01]  /*1f140*/  FMUL R6, R8, UR18 ;  /* 0x0000001208067c20 */ /* 0x008fe20008400000 */
[----:B------:R-:W-:Y:S01]  /*1f150*/  @!P1 IMAD R8, R25, 0x180, RZ ;  /* 0x0000018019089824 */ /* 0x000fe200078e02ff */
[----:B------:R-:W-:Y:S01]  /*1f160*/  @!P1 IADD3 R4, P5, R4, R14, RZ ;  /* 0x0000000e04049210 */ /* 0x000fe20007fbe0ff */
[----:B------:R2:W-:Y:S02]  /*1f170*/  @!P4 STG.E.U8 desc[UR30][R2.64+0x50], R7 ;  /* 0x000050070200c986 */ /* 0x0005e4000c10111e */
[----:B------:R-:W-:Y:S01]  /*1f180*/  F2FP.SATFINITE.E4M3.F32.PACK_AB_MERGE_C R9, RZ, R6, RZ ;  /* 0x00000006ff09723e */ /* 0x000fe200048070ff */
[----:B----4-:R-:W-:Y:S01]  /*1f190*/  FMUL R6, R10, UR18 ;  /* 0x000000120a067c20 */ /* 0x010fe20008400000 */
[----:B------:R-:W-:Y:S02]  /*1f1a0*/  @!P1 IADD3.X R5, R15, R5, R8, P5, !PT ;  /* 0x000000050f059210 */ /* 0x000fe40002ffe408 */
[----:B------:R-:W-:Y:S02]  /*1f1b0*/  ISETP.LT.OR P4, PT, R34, 0x51, !P0 ;  /* 0x000000512200780c */ /* 0x000fe40004781670 */
[----:B------:R-:W-:Y:S01]  /*1f1c0*/  F2FP.SATFINITE.E4M3.F32.PACK_AB_MERGE_C R11, RZ, R6, RZ ;  /* 0x00000006ff0b723e */ /* 0x000fe200048070ff */
        /* <DEDUP_REMOVED lines=13> */
.L_x_81:
[----:B------:R-:W-:Y:S05]  /*1f2a0*/  BSYNC B1 ;  /* 0x0000000000017941 */ /* 0x000fea0003800000 */
.L_x_80:
[----:B0-2---:R-:W2:Y:S04]  /*1f2b0*/  LDL.LU R2, [R1+0x268] ;  /* 0x0002680001027983 */ /* 0x005ea80000300800 */
[----:B------:R-:W3:Y:S04]  /*1f2c0*/  LDL.LU R9, [R1+0x26c] ;  /* 0x00026c0001097983 */ /* 0x000ee80000300800 */
[----:B------:R-:W4:Y:S01]  /*1f2d0*/  LDL.LU R11, [R1+0x264] ;  /* 0x00026400010b7983 */ /* 0x000f220000300800 */
[--C-:B------:R-:W-:Y:S01]  /*1f2e0*/  @!P2 IMAD.MOV.U32 R3, RZ, RZ, R35.reuse ;  /* 0x000000ffff03a224 */ /* 0x100fe200078e0023 */
[----:B------:R-:W-:Y:S01]  /*1f2f0*/  ISETP.LT.OR P1, PT, R34, 0x52, !P0 ;  /* 0x000000522200780c */ /* 0x000fe20004721670 */
[----:B------:R-:W-:Y:S01]  /*1f300*/  @!P3 IMAD.MOV.U32 R4, RZ, RZ, R26 ;  /* 0x000000ffff04b224 */ /* 0x000fe200078e001a */
[----:B------:R-:W-:Y:S01]  /*1f310*/  BSSY B1, `(.L_x_82) ;  /* 0x000001d000017945 */ /* 0x000fe20003800000 */
[----:B------:R-:W-:-:S02]  /*1f320*/  @!P3 IMAD.MOV.U32 R5, RZ, RZ, R35 ;  /* 0x000000ffff05b224 */ /* 0x000fc400078e0023 */
[----:B------:R-:W-:Y:S02]  /*1f330*/  @!P3 IMAD R10, R25, 0x180, RZ ;  /* 0x00000180190ab824 */ /* 0x000fe400078e02ff */
[----:B------:R-:W-:-:S04]  /*1f340*/  @!P3 IMAD.WIDE.U32 R6, R24, 0x180, R4 ;  /* 0x000001801806b825 */ /* 0x000fc800078e0004 */
[----:B------:R-:W-:Y:S01]  /*1f350*/  @!P2 IMAD R5, R25, 0x180, RZ ;  /* 0x000001801905a824 */ /* 0x000fe200078e02ff */
[----:B------:R-:W-:-:S04]  /*1f360*/  @!P3 IADD3 R6, P5, R6, R18, RZ ;  /* 0x000000120606b210 */ /* 0x000fc80007fbe0ff */
[----:B------:R-:W-:Y:S01]  /*1f370*/  @!P3 IADD3.X R7, R19, R7, R10, P5, !PT ;  /* 0x000000071307b210 */ /* 0x000fe20002ffe40a */
[----:B--2---:R-:W-:Y:S01]  /*1f380*/  FMUL R8, R2, UR18 ;  /* 0x0000001202087c20 */ /* 0x004fe20008400000 */
[----:B------:R-:W-:Y:S02]  /*1f390*/  @!P2 IMAD.MOV.U32 R2, RZ, RZ, R26 ;  /* 0x000000ffff02a224 */ /* 0x000fe400078e001a */
[----:B---3--:R-:W-:Y:S02]  /*1f3a0*/  FMUL R9, R9, UR18 ;  /* 0x0000001209097c20 */ /* 0x008fe40008400000 */
[----:B------:R-:W-:-:S03]  /*1f3b0*/  @!P2 IMAD.WIDE.U32 R2, R24, 0x180, R2 ;  /* 0x000001801802a825 */ /* 0x000fc600078e0002 */
[----:B------:R-:W-:Y:S02]  /*1f3c0*/  F2FP.SATFINITE.E4M3.F32.PACK_AB_MERGE_C R13, RZ, R9, RZ ;  /* 0x00000009ff0d723e */ /* 0x000fe400048070ff */
[----:B------:R-:W-:Y:S01]  /*1f3d0*/  @!P2 IADD3 R4, P4, R2, R16, RZ ;  /* 0x000000100204a210 */ /* 0x000fe20007f9e0ff */
[----:B----4-:R-:W-:Y:S01]  /*1f3e0*/  FMUL R2, R11, UR18 ;  /* 0x000000120b027c20 */ /* 0x010fe20008400000 */
[----:B------:R-:W-:Y:S02]  /*1f3f0*/  F2FP.SATFINITE.E4M3.F32.PACK_AB_MERGE_C R11, RZ, R8, RZ ;  /* 0x00000008ff0b723e */ /* 0x000fe400048070ff */
[----:B------:R-:W-:Y:S02]  /*1f400*/  @!P2 IADD3.X R5, R17, R3, R5, P4, !PT ;  /* 0x000000031105a210 */ /* 0x000fe400027fe405 */
        /* <DEDUP_REMOVED lines=13> */
.L_x_83:
[----:B------:R-:W-:Y:S05]  /*1f4e0*/  BSYNC B1 ;  /* 0x0000000000017941 */ /* 0x000fea0003800000 */
.L_x_82:
[----:B0-----:R-:W2:Y:S04]  /*1f4f0*/  LDL.LU R2, [R1+0x270] ;  /* 0x0002700001027983 */ /* 0x001ea80000300800 */
[----:B------:R-:W3:Y:S01]  /*1f500*/  LDL.LU R3, [R1+0x274] ;  /* 0x0002740001037983 */ /* 0x000ee20000300800 */
[C---:B------:R-:W-:Y:S01]  /*1f510*/  ISETP.LT.OR P1, PT, R34.reuse, 0x59, !P0 ;  /* 0x000000592200780c */ /* 0x040fe20004721670 */
[----:B------:R-:W-:Y:S01]  /*1f520*/  BSSY B1, `(.L_x_84) ;  /* 0x0000012000017945 */ /* 0x000fe20003800000 */
[----:B------:R-:W-:Y:S01]  /*1f530*/  ISETP.LT.OR P0, PT, R34, 0x5a, !P0 ;  /* 0x0000005a2200780c */ /* 0x000fe20004701670 */
[----:B------:R0:W-:Y:S04]  /*1f540*/  @!P2 STG.E.U8 desc[UR30][R4.64+0x58], R11 ;  /* 0x0000580b0400a986 */ /* 0x0001e8000c10111e */
[----:B------:R0:W-:Y:S01]  /*1f550*/  @!P3 STG.E.U8 desc[UR30][R6.64+0x59], R13 ;  /* 0x0000590d0600b986 */ /* 0x0001e2000c10111e */
[----:B--2---:R-:W-:Y:S01]  /*1f560*/  FMUL R2, R2, UR18 ;  /* 0x0000001202027c20 */ /* 0x004fe20008400000 */
[----:B---3--:R-:W-:-:S04]  /*1f570*/  FMUL R8, R3, UR18 ;  /* 0x0000001203087c20 */ /* 0x008fc80008400000 */
[----:B------:R-:W-:Y:S01]  /*1f580*/  F2FP.SATFINITE.E4M3.F32.PACK_AB_MERGE_C R9, RZ, R2, RZ ;  /* 0x00000002ff09723e */ /* 0x000fe200048070ff */
[----:B0-----:R-:W-:Y:S06]  /*1f590*/  @P1 BRA `(.L_x_85) ;  /* 0x0000000000281947 */ /* 0x001fec0003800000 */
[----:B------:R-:W-:Y:S01]  /*1f5a0*/  IMAD.MOV.U32 R34, RZ, RZ, R26 ;  /* 0x000000ffff227224 */ /* 0x000fe200078e001a */
[----:B------:R-:W-:Y:S01]  /*1f5b0*/  ULDC.64 UR20, c[0x0][0x5c0] ;  /* 0x0001700000147ab9 */ /* 0x000fe20000000a00 */
        /* <DEDUP_REMOVED lines=8> */
.L_x_85:
[----:B------:R-:W-:Y:S05]  /*1f640*/  BSYNC B1 ;  /* 0x0000000000017941 */ /* 0x000fea0003800000 */
.L_x_84:
[----:B0-----:R-:W-:Y:S01]  /*1f650*/  F2FP.SATFINITE.E4M3.F32.PACK_AB_MERGE_C R3, RZ, R8, RZ ;  /* 0x00000008ff03723e */ /* 0x001fe200048070ff */
[----:B------:R-:W-:Y:S06]  /*1f660*/  @P0 BRA `(.L_x_39) ;  /* 0x0000000000280947 */ /* 0x000fec0003800000 */
        /* <DEDUP_REMOVED lines=10> */
.L_x_39:
[----:B------:R-:W-:Y:S05]  /*1f710*/  BSYNC B0 ;  /* 0x0000000000007941 */ /* 0x000fea0003800000 */
.L_x_35:
[----:B0-2--5:R-:W2:Y:S04]  /*1f720*/  LDL.LU R3, [R1+0x280] ;  /* 0x0002800001037983 */ /* 0x025ea80000300800 */
[----:B------:R-:W2:Y:S01]  /*1f730*/  LDL.LU R2, [R1+0x284] ;  /* 0x0002840001027983 */ /* 0x000ea20000300800 */
[----:B------:R-:W-:Y:S01]  /*1f740*/  ULDC UR20, c[0x0][0xc] ;  /* 0x0000030000147ab9 */ /* 0x000fe20000000800 */
[----:B------:R-:W-:Y:S01]  /*1f750*/  ULDC UR21, c[0x0][0x10] ;  /* 0x0000040000157ab9 */ /* 0x000fe20000000800 */
[----:B-1----:R-:W2:Y:S01]  /*1f760*/  LDC R5, c[0x0][0x14] ;  /* 0x00000500ff057b82 */ /* 0x002ea20000000800 */
[----:B------:R-:W-:Y:S01]  /*1f770*/  UIMAD.WIDE.U32 UR20, UR20, UR21, URZ ;  /* 0x00000015141472a5 */ /* 0x000fe2000f8e003f */
[----:B------:R-:W-:-:S05]  /*1f780*/  UMOV UR19, 0xffffffff ;  /* 0xffffffff00137882 */ /* 0x000fca0000000000 */
[----:B--2---:R-:W-:-:S04]  /*1f790*/  IMAD.WIDE.U32 R2, R5, UR20, R2 ;  /* 0x0000001405027c25 */ /* 0x004fc8000f8e0002 */
[----:B------:R-:W-:Y:S01]  /*1f7a0*/  IMAD R5, R5, UR21, RZ ;  /* 0x0000001505057c24 */ /* 0x000fe2000f8e02ff */
[----:B------:R-:W-:Y:S01]  /*1f7b0*/  ULDC.64 UR20, c[0x0][0x650] ;  /* 0x0001940000147ab9 */ /* 0x000fe20000000a00 */
[----:B------:R-:W-:Y:S01]  /*1f7c0*/  IMAD.MOV.U32 R14, RZ, RZ, R2 ;  /* 0x000000ffff0e7224 */ /* 0x000fe200078e0002 */
[----:B------:R-:W-:Y:S01]  /*1f7d0*/  ISETP.GE.U32.AND P0, PT, R2, UR20, PT ;  /* 0x0000001402007c0c */ /* 0x000fe2000bf06070 */
[----:B------:R-:W-:Y:S01]  /*1f7e0*/  IMAD.IADD R15, R3, 0x1, R5 ;  /* 0x00000001030f7824 */ /* 0x000fe200078e0205 */
[----:B------:R-:W-:Y:S01]  /*1f7f0*/  PRMT R3, RZ, 0x7610, R3 ;  /* 0x00007610ff037816 */ /* 0x000fe20000000003 */
[----:B------:R-:W-:-:S03]  /*1f800*/  IMAD.MOV.U32 R2, RZ, RZ, -0x1 ;  /* 0xffffffffff027424 */ /* 0x000fc600078e00ff */
[----:B------:R0:W-:Y:S01]  /*1f810*/  STL [R1+0x280], R15 ;  /* 0x0002800f01007387 */ /* 0x0001e20000100800 */
[----:B------:R-:W-:-:S03]  /*1f820*/  ISETP.GE.U32.AND.EX P0, PT, R15, UR21, PT, P0 ;  /* 0x000000150f007c0c */ /* 0x000fc6000bf06100 */
[----:B------:R0:W-:Y:S04]  /*1f830*/  STL [R1+0x284], R14 ;  /* 0x0002840e01007387 */ /* 0x0001e80000100800 */
[----:B------:R0:W-:Y:S06]  /*1f840*/  STL [R1+0x288], R2 ;  /* 0x0002880201007387 */ /* 0x0001ec0000100800 */
[----:B------:R-:W-:Y:S05]  /*1f850*/  @P0 BRA `(.L_x_86) ;  /* 0x0000000400780947 */ /* 0x000fea0003800000 */
[----:B------:R-:W0:Y:S01]  /*1f860*/  S2R R9, SR_CTAID.X ;  /* 0x0000000000097919 */ /* 0x000e220000002500 */
[----:B------:R-:W-:Y:S01]  /*1f870*/  ULDC.64 UR26, c[0x0][0x628] ;  /* 0x00018a00001a7ab9 */ /* 0x000fe20000000a00 */
[----:B------:R-:W1:Y:S01]  /*1f880*/  LDC R10, c[0x0][0x144] ;  /* 0x00005100ff0a7b82 */ /* 0x000e620000000800 */
[----:B------:R-:W-:Y:S01]  /*1f890*/  ULDC UR15, c[0x0][0x150] ;  /* 0x00005400000f7ab9 */ /* 0x000fe20000000800 */
[----:B------:R-:W2:Y:S01]  /*1f8a0*/  S2R R13, SR_CTAID.Y ;  /* 0x00000000000d7919 */ /* 0x000ea20000002600 */
[----:B------:R-:W-:Y:S01]  /*1f8b0*/  ISETP.NE.U32.AND P0, PT, RZ, UR26, PT ;  /* 0x0000001aff007c0c */ /* 0x000fe2000bf05070 */
[----:B------:R-:W-:Y:S01]  /*1f8c0*/  ULDC UR28, c[0x0][0x630] ;  /* 0x00018c00001c7ab9 */ /* 0x000fe20000000800 */
[----:B------:R-:W-:Y:S02]  /*1f8d0*/  R2UR UR24, R14 ;  /* 0x000000000e1872ca */ /* 0x000fe400000e0000 */
[----:B------:R-:W-:Y:S01]  /*1f8e0*/  ISETP.NE.AND.EX P0, PT, RZ, UR27, PT, P0 ;  /* 0x0000001bff007c0c */ /* 0x000fe2000bf05300 */
[----:B------:R-:W3:Y:S01]  /*1f8f0*/  LDC.64 R6, c[0x0][0x620] ;  /* 0x00018800ff067b82 */ /* 0x000ee20000000a00 */
[----:B------:R-:W-:-:S02]  /*1f900*/  R2UR UR25, R15 ;  /* 0x000000000f1972ca */ /* 0x000fc400000e0000 */
[----:B0-----:R-:W-:-:S05]  /*1f910*/  I2FP.F32.U32 R2, R9 ;  /* 0x0000000900027245 */ /* 0x001fca0000201000 */
[----:B------:R-:W-:-:S06]  /*1f920*/  FMUL R2, R2, UR15 ;  /* 0x0000000f02027c20 */ /* 0x000fcc0008400000 */
[----:B------:R-:W0:Y:S01]  /*1f930*/  F2I.U32.TRUNC.NTZ R2, R2 ;  /* 0x0000000200027305 */ /* 0x000e22000020f000 */
[----:B--2---:R-:W-:Y:S05]  /*1f940*/  @!P0 BRA `(.L_x_87) ;  /* 0x0000000000308947 */ /* 0x004fea0003800000 */
        /* <DEDUP_REMOVED lines=12> */
.L_x_87:
[----:B------:R-:W-:Y:S01]  /*1fa10*/  USHF.R.U64 UR19, UR24, UR28, UR25 ;  /* 0x0000001c18137299 */ /* 0x000fe20008001219 */
[----:B------:R-:W2:Y:S01]  /*1fa20*/  LDC.64 R20, c[0x0][0x640] ;  /* 0x00019000ff147b82 */ /* 0x000ea20000000a00 */
[----:B------:R-:W-:Y:S01]  /*1fa30*/  USHF.R.U32.HI UR15, URZ, UR28, UR25 ;  /* 0x0000001c3f0f7299 */ /* 0x000fe20008011619 */
[----:B0-----:R-:W-:Y:S02]  /*1fa40*/  IMAD.MOV R11, RZ, RZ, -R2 ;  /* 0x000000ffff0b7224 */ /* 0x001fe400078e0a02 */
[----:B------:R-:W-:Y:S01]  /*1fa50*/  IMAD.MOV.U32 R2, RZ, RZ, R14 ;  /* 0x000000ffff027224 */ /* 0x000fe200078e000e */
[----:B------:R-:W-:Y:S01]  /*1fa60*/  IADD3 R5, P0, RZ, -UR19, RZ ;  /* 0x80000013ff057c10 */ /* 0x000fe2000ff1e0ff */
[----:B-1----:R-:W-:Y:S02]  /*1fa70*/  IMAD R16, R10, R11, R9 ;  /* 0x0000000b0a107224 */ /* 0x002fe400078e0209 */
[----:B------:R-:W0:Y:S02]  /*1fa80*/  LDC R8, c[0x0][0x618] ;  /* 0x00018600ff087b82 */ /* 0x000e240000000800 */
[----:B------:R-:W-:Y:S01]  /*1fa90*/  IMAD.X R3, RZ, RZ, ~UR15, P0 ;  /* 0x8000000fff037e24 */ /* 0x000fe200080e06ff */
[----:B------:R-:W-:-:S03]  /*1faa0*/  ULDC UR15, c[0x0][0x154] ;  /* 0x00005500000f7ab9 */ /* 0x000fc60000000800 */
[-C--:B---3--:R-:W-:Y:S02]  /*1fab0*/  IMAD R4, R3, R6.reuse, RZ ;  /* 0x0000000603047224 */ /* 0x088fe400078e02ff */
[----:B------:R-:W1:Y:S01]  /*1fac0*/  LDC R12, c[0x0][0x608] ;  /* 0x00018200ff0c7b82 */ /* 0x000e620000000800 */
[----:B------:R-:W-:Y:S02]  /*1fad0*/  IMAD.MOV.U32 R3, RZ, RZ, R15 ;  /* 0x000000ffff037224 */ /* 0x000fe400078e000f */
[----:B------:R-:W-:-:S05]  /*1fae0*/  IMAD.WIDE.U32 R2, R5, R6, R2 ;  /* 0x0000000605027225 */ /* 0x000fca00078e0002 */
[----:B------:R-:W3:Y:S01]  /*1faf0*/  LDC R18, c[0x0][0x658] ;  /* 0x00019600ff127b82 */ /* 0x000ee20000000800 */
[----:B------:R-:W-:Y:S01]  /*1fb00*/  IMAD R5, R5, R7, R4 ;  /* 0x0000000705057224 */ /* 0x000fe200078e0204 */
[----:B------:R-:W-:Y:S01]  /*1fb10*/  I2FP.F32.U32 R4, R13 ;  /* 0x0000000d00047245 */ /* 0x000fe20000201000 */
[----:B------:R-:W-:Y:S01]  /*1fb20*/  IMAD.MOV.U32 R7, RZ, RZ, 0x1 ;  /* 0x00000001ff077424 */ /* 0x000fe200078e00ff */
[----:B--2---:R-:W-:Y:S01]  /*1fb30*/  ISETP.NE.U32.AND P0, PT, R20, RZ, PT ;  /* 0x000000ff1400720c */ /* 0x004fe20003f05070 */
[----:B------:R-:W-:Y:S02]  /*1fb40*/  IMAD.IADD R3, R3, 0x1, R5 ;  /* 0x0000000103037824 */ /* 0x000fe400078e0205 */
[----:B------:R-:W-:Y:S01]  /*1fb50*/  FMUL R4, R4, UR15 ;  /* 0x0000000f04047c20 */ /* 0x000fe20008400000 */
[----:B------:R-:W2:Y:S01]  /*1fb60*/  LDC R14, c[0x0][0x148] ;  /* 0x00005200ff0e7b82 */ /* 0x000ea20000000800 */
[----:B------:R-:W-:Y:S01]  /*1fb70*/  ISETP.NE.AND.EX P0, PT, R21, RZ, PT, P0 ;  /* 0x000000ff1500720c */ /* 0x000fe20003f05300 */
[----:B------:R-:W-:Y:S01]  /*1fb80*/  IMAD.MOV.U32 R5, RZ, RZ, -0x1 ;  /* 0xffffffffff057424 */ /* 0x000fe200078e00ff */
[-CC-:B0-----:R-:W-:Y:S01]  /*1fb90*/  SHF.R.U64 R10, R2, R8.reuse, R3.reuse ;  /* 0x00000008020a7219 */ /* 0x181fe20000001203 */
[----:B------:R0:W4:Y:S01]  /*1fba0*/  F2I.U32.TRUNC.NTZ R11, R4 ;  /* 0x00000004000b7305 */ /* 0x000122000020f000 */
[----:B------:R-:W-:-:S03]  /*1fbb0*/  SHF.R.U32.HI R3, RZ, R8, R3 ;  /* 0x00000008ff037219 */ /* 0x000fc60000011603 */
[----:B------:R-:W0:Y:S01]  /*1fbc0*/  LDC R15, c[0x0][0x600] ;  /* 0x00018000ff0f7b82 */ /* 0x000e220000000800 */
[-CC-:B-1----:R-:W-:Y:S02]  /*1fbd0*/  SHF.R.U64 R8, R10, R12.reuse, R3.reuse ;  /* 0x0000000c0a087219 */ /* 0x182fe40000001203 */
[----:B------:R-:W-:-:S05]  /*1fbe0*/  SHF.R.U32.HI R3, RZ, R12, R3 ;  /* 0x0000000cff037219 */ /* 0x000fca0000011603 */
[----:B------:R-:W1:Y:S01]  /*1fbf0*/  LDC R17, c[0x0][0x648] ;  /* 0x00019200ff117b82 */ /* 0x000e620000000800 */
[-CC-:B---3--:R-:W-:Y:S02]  /*1fc00*/  SHF.R.U64 R12, R8, R18.reuse, R3.reuse ;  /* 0x00000012080c7219 */ /* 0x188fe40000001203 */
[-C--:B------:R-:W-:Y:S02]  /*1fc10*/  SHF.L.U32 R5, R5, R18.reuse, RZ ;  /* 0x0000001205057219 */ /* 0x080fe400000006ff */
[-C--:B------:R-:W-:Y:S01]  /*1fc20*/  SHF.R.U32.HI R3, RZ, R18.reuse, R3 ;  /* 0x00000012ff037219 */ /* 0x080fe20000011603 */
[----:B------:R-:W-:Y:S01]  /*1fc30*/  IMAD.MOV.U32 R2, RZ, RZ, R12 ;  /* 0x000000ffff027224 */ /* 0x000fe200078e000c */
[----:B------:R-:W-:Y:S01]  /*1fc40*/  SHF.L.U32 R18, R7, R18, RZ ;  /* 0x0000001207127219 */ /* 0x000fe200000006ff */
[----:B------:R-:W3:Y:S01]  /*1fc50*/  LDC R19, c[0x0][0x638] ;  /* 0x00018e00ff137b82 */ /* 0x000ee20000000800 */
[----:B------:R-:W-:-:S07]  /*1fc60*/  LOP3.LUT R129, RZ, R5, RZ, 0x33, !PT ;  /* 0x00000005ff817212 */ /* 0x000fce00078e33ff */
[----:B------:R-:W0:Y:S01]  /*1fc70*/  LDC R22, c[0x0][0x610] ;  /* 0x00018400ff167b82 */ /* 0x000e220000000800 */
[----:B----4-:R-:W-:Y:S05]  /*1fc80*/  @!P0 BRA `(.L_x_88) ;  /* 0x0000000000288947 */ /* 0x010fea0003800000 */
[----:B------:R-:W4:Y:S02]  /*1fc90*/  LDC R7, c[0x0][0x64c] ;  /* 0x00019300ff077b82 */ /* 0x000f240000000800 */
[----:B----4-:R-:W-:-:S05]  /*1fca0*/  IADD3 R7, P0, R12, R7, RZ ;  /* 0x000000070c077210 */ /* 0x010fca0007f1e0ff */
[----:B------:R-:W-:-:S04]  /*1fcb0*/  IMAD.X R9, RZ, RZ, R3, P0 ;  /* 0x000000ffff097224 */ /* 0x000fc800000e0603 */
[----:B------:R-:W-:-:S04]  /*1fcc0*/  IMAD.WIDE.U32 R2, R9, R20, RZ ;  /* 0x0000001409027225 */ /* 0x000fc800078e00ff */
[----:B0-----:R-:W-:-:S04]  /*1fcd0*/  IMAD.WIDE.U32 R4, P0, R7, R21, R2 ;  /* 0x0000001507047225 */ /* 0x001fc80007800002 */
[----:B------:R-:W-:-:S04]  /*1fce0*/  IMAD.WIDE.U32 R2, R7, R20, RZ ;  /* 0x0000001407027225 */ /* 0x000fc800078e00ff */
[----:B------:R-:W-:Y:S01]  /*1fcf0*/  IMAD.X R7, RZ, RZ, RZ, P0 ;  /* 0x000000ffff077224 */ /* 0x000fe200000e06ff */
[----:B------:R-:W-:Y:S01]  /*1fd00*/  IADD3 RZ, P0, R3, R4, RZ ;  /* 0x0000000403ff7210 */ /* 0x000fe20007f1e0ff */
[----:B------:R-:W-:-:S04]  /*1fd10*/  IMAD.MOV.U32 R6, RZ, RZ, R5 ;  /* 0x000000ffff067224 */ /* 0x000fc800078e0005 */
[----:B------:R-:W-:-:S08]  /*1fd20*/  IMAD.WIDE.U32.X R2, R9, R21, R6, P0 ;  /* 0x0000001509027225 */ /* 0x000fd000000e0406 */
.L_x_88:
[----:B0-----:R-:W0:Y:S01]  /*1fd30*/  LDC R4, c[0x0][0x65c] ;  /* 0x00019700ff047b82 */ /* 0x001e220000000800 */
[----:B-1----:R-:W-:Y:S01]  /*1fd40*/  SHF.R.U64 R2, R2, R17, R3 ;  /* 0x0000001102027219 */ /* 0x002fe20000001203 */
[----:B------:R-:W-:Y:S01]  /*1fd50*/  VIADD R5, R15, 0xffffffff ;  /* 0xffffffff0f057836 */ /* 0x000fe20000000000 */
[----:B------:R-:W-:Y:S01]  /*1fd60*/  LOP3.LUT R129, R8, R129, RZ, 0xc0, !PT ;  /* 0x0000008108817212 */ /* 0x000fe200078ec0ff */
[----:B------:R-:W-:Y:S02]  /*1fd70*/  IMAD.MOV R11, RZ, RZ, -R11 ;  /* 0x000000ffff0b7224 */ /* 0x000fe400078e0a0b */
[----:B------:R-:W-:Y:S01]  /*1fd80*/  IMAD.MOV R3, RZ, RZ, -R2 ;  /* 0x000000ffff037224 */ /* 0x000fe200078e0a02 */
[----:B------:R-:W-:Y:S01]  /*1fd90*/  LOP3.LUT R5, R10, R5, RZ, 0xc0, !PT ;  /* 0x000000050a057212 */ /* 0x000fe200078ec0ff */
[----:B------:R-:W-:Y:S02]  /*1fda0*/  IMAD R129, R18, R2, R129 ;  /* 0x0000000212817224 */ /* 0x000fe400078e0281 */
[----:B---3--:R-:W-:-:S02]  /*1fdb0*/  IMAD R2, R3, R19, R12 ;  /* 0x0000001303027224 */ /* 0x008fc400078e020c */
[----:B------:R-:W-:Y:S02]  /*1fdc0*/  IMAD.MOV.U32 R3, RZ, RZ, 0x1 ;  /* 0x00000001ff037424 */ /* 0x000fe400078e00ff */
[----:B------:R-:W-:Y:S01]  /*1fdd0*/  IMAD R2, R2, R15, R5 ;  /* 0x0000000f02027224 */ /* 0x000fe200078e0205 */
[----:B0-----:R-:W-:-:S13]  /*1fde0*/  ISETP.NE.AND P0, PT, R4, 0x1, PT ;  /* 0x000000010400780c */ /* 0x001fda0003f05270 */
[----:B--2---:R-:W-:-:S04]  /*1fdf0*/  @P0 IMAD R16, R14, R11, R13 ;  /* 0x0000000b0e100224 */ /* 0x004fc800078e020d */
[----:B------:R-:W-:-:S05]  /*1fe00*/  IMAD R129, R129, R22, R16 ;  /* 0x0000001681817224 */ /* 0x000fca00078e0210 */
[----:B------:R-:W-:Y:S02]  /*1fe10*/  SEL R4, R2, R129, !P0 ;  /* 0x0000008102047207 */ /* 0x000fe40004000000 */
[----:B------:R-:W-:-:S03]  /*1fe20*/  SEL R129, R129, R2, !P0 ;  /* 0x0000000281817207 */ /* 0x000fc60004000000 */
[----:B------:R1:W-:Y:S04]  /*1fe30*/  STL [R1+0x288], R4 ;  /* 0x0002880401007387 */ /* 0x0003e80000100800 */
.L_x_86:
[----:B------:R-:W-:Y:S01]  /*1fe40*/  UIADD3 UR5, UR14, UR5, URZ ;  /* 0x000000050e057290 */ /* 0x000fe2000fffe03f */
[----:B------:R2:W-:Y:S01]  /*1fe50*/  STL [R1+0x28c], R129 ;  /* 0x00028c8101007387 */ /* 0x0005e20000100800 */
[----:B------:R-:W-:Y:S02]  /*1fe60*/  LOP3.LUT P0, RZ, R3, 0xff, RZ, 0xc0, !PT ;  /* 0x000000ff03ff7812 */ /* 0x000fe4000780c0ff */
[----:B------:R-:W-:Y:S02]  /*1fe70*/  USHF.R.U32.HI UR15, URZ, 0x1, UR5 ;  /* 0x000000013f0f7899 */ /* 0x000fe40008011605 */
[----:B------:R-:W-:Y:S02]  /*1fe80*/  UISETP.GT.U32.AND UP0, UPT, UR5, 0x1, UPT ;  /* 0x000000010500788c */ /* 0x000fe4000bf04070 */
[----:B------:R-:W-:Y:S02]  /*1fe90*/  ULOP3.LUT UR15, UR15, 0x1, URZ, 0xc0, !UPT ;  /* 0x000000010f0f7892 */ /* 0x000fe4000f8ec03f */
[----:B------:R-:W-:-:S02]  /*1fea0*/  UISETP.LT.U32.AND UP0, UPT, UR14, 0x2, UP0 ;  /* 0x000000020e00788c */ /* 0x000fc40008701070 */
[----:B------:R-:W-:Y:S02]  /*1feb0*/  UISETP.NE.U32.AND UP1, UPT, UR15, 0x1, UPT ;  /* 0x000000010f00788c */ /* 0x000fe4000bf25070 */
[----:B------:R-:W-:Y:S02]  /*1fec0*/  USEL UR16, URZ, 0x1, !UP0 ;  /* 0x000000013f107887 */ /* 0x000fe4000c000000 */
[----:B------:R-:W-:Y:S02]  /*1fed0*/  UISETP.GT.U32.AND UP1, UPT, UR14, 0x1, !UP1 ;  /* 0x000000010e00788c */ /* 0x000fe4000cf24070 */
[----:B------:R-:W-:Y:S02]  /*1fee0*/  ULOP3.LUT UR5, UR5, 0x1, URZ, 0xc0, !UPT ;  /* 0x0000000105057892 */ /* 0x000fe4000f8ec03f */
[----:B------:R-:W-:-:S04]  /*1fef0*/  USEL UR15, URZ, 0x1, !UP1 ;  /* 0x000000013f0f7887 */ /* 0x000fc8000c800000 */
[----:B------:R-:W-:Y:S01]  /*1ff00*/  ULOP3.LUT UR4, UR15, UR4, UR16, 0x96, !UPT ;  /* 0x000000040f047292 */ /* 0x000fe2000f8e9610 */
[----:B--2---:R-:W-:Y:S11]  /*1ff10*/  @P0 BRA `(.L_x_89) ;  /* 0xfffffe14000c0947 */ /* 0x004ff6000383ffff */
[----:B------:R-:W-:Y:S05]  /*1ff20*/  EXIT ;  /* 0x000000000000794d */ /* 0x000fea0003800000 */
.L_x_7:
[----:B------:R-:W2:Y:S01]  /*1ff30*/  LDL R16, [R1+0x284] ;  /* 0x0002840001107983 */ /* 0x000ea20000100800 */
[----:B------:R-:W-:-:S03]  /*1ff40*/  ULDC.64 UR4, c[0x0][0x650] ;  /* 0x0001940000047ab9 */ /* 0x000fc60000000a00 */
[----:B------:R-:W3:Y:S01]  /*1ff50*/  LDL R20, [R1+0x280] ;  /* 0x0002800001147983 */ /* 0x000ee20000100800 */
[----:B------:R-:W-:Y:S01]  /*1ff60*/  PRMT R0, RZ, 0x7610, R0 ;  /* 0x00007610ff007816 */ /* 0x000fe20000000000 */
[----:B------:R-:W-:Y:S02]  /*1ff70*/  IMAD.MOV.U32 R4, RZ, RZ, -0x1 ;  /* 0xffffffffff047424 */ /* 0x000fe400078e00ff */
[----:B------:R-:W-:Y:S02]  /*1ff80*/  IMAD.MOV.U32 R5, RZ, RZ, -0x1 ;  /* 0xffffffffff057424 */ /* 0x000fe400078e00ff */
[----:B------:R-:W-:Y:S01]  /*1ff90*/  IMAD.MOV.U32 R6, RZ, RZ, -0x1 ;  /* 0xffffffffff067424 */ /* 0x000fe200078e00ff */
[----:B--2---:R-:W-:-:S04]  /*1ffa0*/  ISETP.GE.U32.AND P0, PT, R16, UR4, PT ;  /* 0x0000000410007c0c */ /* 0x004fc8000bf06070 */
[----:B---3--:R-:W-:-:S13]  /*1ffb0*/  ISETP.GE.U32.AND.EX P0, PT, R20, UR5, PT, P0 ;  /* 0x0000000514007c0c */ /* 0x008fda000bf06100 */
[----:B------:R-:W-:Y:S05]  /*1ffc0*/  @P0 BRA `(.L_x_90) ;  /* 0x0000000400380947 */ /* 0x000fea0003800000 */
[----:B------:R-:W1:Y:S01]  /*1ffd0*/  LDC.64 R14, c[0x0][0x628] ;  /* 0x00018a00ff0e7b82 */ /* 0x000e620000000a00 */
[----:B------:R-:W-:Y:S02]  /*1ffe0*/  IMAD.MOV.U32 R8, RZ, RZ, R16 ;  /* 0x000000ffff087224 */ /* 0x000fe400078e0010 */
[----:B------:R-:W-:-:S05]  /*1fff0*/  IMAD.MOV.U32 R9, RZ, RZ, R20 ;  /* 0x000000ffff097224 */ /* 0x000fca00078e0014 */
[----:B0-----:R-:W0:Y:S08]  /*20000*/  LDC R10, c[0x0][0x630] ;  /* 0x00018c00ff0a7b82 */ /* 0x001e300000000800 */
[----:B------:R-:W2:Y:S01]  /*20010*/  LDC.64 R18, c[0x0][0x620] ;  /* 0x00018800ff127b82 */ /* 0x000ea20000000a00 */
[----:B-1----:R-:W-:-:S04]  /*20020*/  ISETP.NE.U32.AND P0, PT, R14, RZ, PT ;  /* 0x000000ff0e00720c */ /* 0x002fc80003f05070 */
[----:B------:R-:W-:-:S13]  /*20030*/  ISETP.NE.AND.EX P0, PT, R15, RZ, PT, P0 ;  /* 0x000000ff0f00720c */ /* 0x000fda0003f05300 */
[----:B0-2---:R-:W-:Y:S05]  /*20040*/  @!P0 BRA `(.L_x_91) ;  /* 0x0000000000288947 */ /* 0x005fea0003800000 */
[----:B------:R-:W0:Y:S02]  /*20050*/  LDC R0, c[0x0][0x634] ;  /* 0x00018d00ff007b82 */ /* 0x000e240000000800 */
[----:B0-----:R-:W-:-:S05]  /*20060*/  IADD3 R9, P0, R16, R0, RZ ;  /* 0x0000000010097210 */ /* 0x001fca0007f1e0ff */
        /* <DEDUP_REMOVED lines=8> */
.L_x_91:
[----:B------:R-:W0:Y:S01]  /*200f0*/  LDC.64 R22, c[0x0][0x640] ;  /* 0x00019000ff167b82 */ /* 0x000e220000000a00 */
[-CC-:B------:R-:W-:Y:S01]  /*20100*/  SHF.R.U64 R14, R8, R10.reuse, R9.reuse ;  /* 0x0000000a080e7219 */ /* 0x180fe20000001209 */
[----:B------:R-:W-:Y:S01]  /*20110*/  IMAD.MOV.U32 R4, RZ, RZ, R16 ;  /* 0x000000ffff047224 */ /* 0x000fe200078e0010 */
[----:B------:R-:W-:Y:S02]  /*20120*/  SHF.R.U32.HI R0, RZ, R10, R9 ;  /* 0x0000000aff007219 */ /* 0x000fe40000011609 */
[----:B------:R-:W-:-:S03]  /*20130*/  IADD3 R7, P0, RZ, -R14, RZ ;  /* 0x8000000eff077210 */ /* 0x000fc60007f1e0ff */
[----:B------:R-:W1:Y:S02]  /*20140*/  LDC R6, c[0x0][0x618] ;  /* 0x00018600ff067b82 */ /* 0x000e640000000800 */
[----:B------:R-:W-:-:S04]  /*20150*/  IMAD.X R5, RZ, RZ, ~R0, P0 ;  /* 0x000000ffff057224 */ /* 0x000fc800000e0e00 */
[-C--:B------:R-:W-:Y:S02]  /*20160*/  IMAD R0, R5, R18.reuse, RZ ;  /* 0x0000001205007224 */ /* 0x080fe400078e02ff */
[----:B------:R-:W2:Y:S01]  /*20170*/  LDC R8, c[0x0][0x608] ;  /* 0x00018200ff087b82 */ /* 0x000ea20000000800 */
[----:B------:R-:W-:Y:S02]  /*20180*/  IMAD.MOV.U32 R5, RZ, RZ, R20 ;  /* 0x000000ffff057224 */ /* 0x000fe400078e0014 */
[----:B------:R-:W-:-:S05]  /*20190*/  IMAD.WIDE.U32 R4, R7, R18, R4 ;  /* 0x0000001207047225 */ /* 0x000fca00078e0004 */
[----:B------:R-:W3:Y:S01]  /*201a0*/  LDC R21, c[0x0][0x658] ;  /* 0x00019600ff157b82 */ /* 0x000ee20000000800 */
[----:B------:R-:W-:Y:S01]  /*201b0*/  IMAD R7, R7, R19, R0 ;  /* 0x0000001307077224 */ /* 0x000fe200078e0200 */
[----:B0-----:R-:W-:-:S03]  /*201c0*/  ISETP.NE.U32.AND P0, PT, R22, RZ, PT ;  /* 0x000000ff1600720c */ /* 0x001fc60003f05070 */
[----:B------:R-:W-:Y:S01]  /*201d0*/  IMAD.IADD R5, R5, 0x1, R7 ;  /* 0x0000000105057824 */ /* 0x000fe200078e0207 */
[----:B------:R-:W-:Y:S02]  /*201e0*/  ISETP.NE.AND.EX P0, PT, R23, RZ, PT, P0 ;  /* 0x000000ff1700720c */ /* 0x000fe40003f05300 */
[----:B------:R-:W0:Y:S02]  /*201f0*/  LDC R18, c[0x0][0x600] ;  /* 0x00018000ff127b82 */ /* 0x000e240000000800 */
[-CC-:B-1----:R-:W-:Y:S01]  /*20200*/  SHF.R.U64 R10, R4, R6.reuse, R5.reuse ;  /* 0x00000006040a7219 */ /* 0x182fe20000001205 */
[----:B------:R-:W-:Y:S01]  /*20210*/  IMAD.MOV.U32 R4, RZ, RZ, -0x1 ;  /* 0xffffffffff047424 */ /* 0x000fe200078e00ff */
[----:B------:R-:W-:-:S04]  /*20220*/  SHF.R.U32.HI R5, RZ, R6, R5 ;  /* 0x00000006ff057219 */ /* 0x000fc80000011605 */
[----:B------:R-:W1:Y:S01]  /*20230*/  LDC R19, c[0x0][0x648] ;  /* 0x00019200ff137b82 */ /* 0x000e620000000800 */
[-CC-:B--2---:R-:W-:Y:S02]  /*20240*/  SHF.R.U64 R17, R10, R8.reuse, R5.reuse ;  /* 0x000000080a117219 */ /* 0x184fe40000001205 */
[----:B------:R-:W-:-:S05]  /*20250*/  SHF.R.U32.HI R0, RZ, R8, R5 ;  /* 0x00000008ff007219 */ /* 0x000fca0000011605 */
[----:B------:R-:W2:Y:S01]  /*20260*/  LDC R20, c[0x0][0x638] ;  /* 0x00018e00ff147b82 */ /* 0x000ea20000000800 */
[-C--:B---3--:R-:W-:Y:S02]  /*20270*/  SHF.L.U32 R4, R4, R21.reuse, RZ ;  /* 0x0000001504047219 */ /* 0x088fe400000006ff */
[-CC-:B------:R-:W-:Y:S02]  /*20280*/  SHF.R.U64 R16, R17, R21.reuse, R0.reuse ;  /* 0x0000001511107219 */ /* 0x180fe40000001200 */
[----:B------:R-:W-:Y:S01]  /*20290*/  SHF.R.U32.HI R5, RZ, R21, R0 ;  /* 0x00000015ff057219 */ /* 0x000fe20000011600 */
[----:B------:R-:W-:Y:S01]  /*202a0*/  IMAD.MOV.U32 R0, RZ, RZ, 0x1 ;  /* 0x00000001ff007424 */ /* 0x000fe200078e00ff */
[----:B------:R-:W-:Y:S01]  /*202b0*/  LOP3.LUT R24, RZ, R4, RZ, 0x33, !PT ;  /* 0x00000004ff187212 */ /* 0x000fe200078e33ff */
        /* <DEDUP_REMOVED lines=13> */
.L_x_92:
[----:B------:R-:W4:Y:S01]  /*20390*/  LDC R6, c[0x0][0x65c] ;  /* 0x00019700ff067b82 */ /* 0x000f220000000800 */
[----:B-1----:R-:W-:Y:S01]  /*203a0*/  SHF.R.U64 R3, R4, R19, R5 ;  /* 0x0000001304037219 */ /* 0x002fe20000001205 */
[----:B0-----:R-:W-:Y:S01]  /*203b0*/  VIADD R7, R18, 0xffffffff ;  /* 0xffffffff12077836 */ /* 0x001fe20000000000 */
[----:B------:R-:W-:Y:S02]  /*203c0*/  SHF.L.U32 R4, R0, R21, RZ ;  /* 0x0000001500047219 */ /* 0x000fe400000006ff */
[----:B------:R-:W-:Y:S01]  /*203d0*/  LOP3.LUT R0, R17, R24, RZ, 0xc0, !PT ;  /* 0x0000001811007212 */ /* 0x000fe200078ec0ff */
[----:B------:R-:W-:-:S04]  /*203e0*/  IMAD.MOV R5, RZ, RZ, -R3 ;  /* 0x000000ffff057224 */ /* 0x000fc800078e0a03 */
[----:B------:R-:W-:Y:S01]  /*203f0*/  IMAD R4, R4, R3, R0 ;  /* 0x0000000304047224 */ /* 0x000fe200078e0200 */
[----:B------:R-:W-:Y:S01]  /*20400*/  LOP3.LUT R3, R10, R7, RZ, 0xc0, !PT ;  /* 0x000000070a037212 */ /* 0x000fe200078ec0ff */
[----:B--2---:R-:W-:-:S04]  /*20410*/  IMAD R0, R5, R20, R16 ;  /* 0x0000001405007224 */ /* 0x004fc800078e0210 */
[----:B------:R-:W-:Y:S01]  /*20420*/  IMAD R3, R0, R18, R3 ;  /* 0x0000001200037224 */ /* 0x000fe200078e0203 */
[----:B----4-:R-:W-:Y:S01]  /*20430*/  ISETP.NE.AND P0, PT, R6, 0x1, PT ;  /* 0x000000010600780c */ /* 0x010fe20003f05270 */
[----:B------:R-:W-:-:S12]  /*20440*/  IMAD.MOV.U32 R6, RZ, RZ, R14 ;  /* 0x000000ffff067224 */ /* 0x000fd800078e000e */
[----:B------:R-:W-:Y:S02]  /*20450*/  @P0 IMAD R11, R13, R12, R2 ;  /* 0x0000000c0d0b0224 */ /* 0x000fe400078e0202 */
[----:B------:R-:W-:Y:S02]  /*20460*/  IMAD.MOV.U32 R2, RZ, RZ, 0x1 ;  /* 0x00000001ff027424 */ /* 0x000fe400078e00ff */
[----:B---3--:R-:W-:-:S03]  /*20470*/  IMAD R4, R4, R25, R11 ;  /* 0x0000001904047224 */ /* 0x008fc600078e020b */
[----:B------:R-:W-:Y:S02]  /*20480*/  PRMT R0, R2, 0x7610, R0 ;  /* 0x0000761002007816 */ /* 0x000fe40000000000 */
[----:B------:R-:W-:Y:S02]  /*20490*/  SEL R5, R3, R4, !P0 ;  /* 0x0000000403057207 */ /* 0x000fe40004000000 */
[----:B------:R-:W-:-:S07]  /*204a0*/  SEL R4, R4, R3, !P0 ;  /* 0x0000000304047207 */ /* 0x000fce0004000000 */
.L_x_90:
[----:B------:R-:W-:-:S08]  /*204b0*/  NOP ;  /* 0x0000000000007918 */ /* 0x000fd00000000000 */
[----:B0-----:R-:W0:-:S00]  /*204c0*/  USETMAXREG.DEALLOC.CTAPOOL 0x28 ;  /* 0x00000028000079c8 */ /* 0x001e0000080e0500 */
[----:B------:R-:W-:-:S13]  /*204d0*/  ISETP.NE.AND P0, PT, RZ, UR7, PT ;  /* 0x00000007ff007c0c */ /* 0x000fda000bf05270 */
[----:B------:R-:W-:Y:S05]  /*204e0*/  @P0 EXIT ;  /* 0x000000000000094d */ /* 0x000fea0003800000 */
[----:B0-----:R-:W-:Y:S01]  /*204f0*/  LOP3.LUT P0, RZ, R0, 0xff, RZ, 0xc0, !PT ;  /* 0x000000ff00ff7812 */ /* 0x001fe2000780c0ff */
[----:B------:R-:W-:Y:S02]  /*20500*/  IMAD.MOV.U32 R13, RZ, RZ, 0x1 ;  /* 0x00000001ff0d7424 */ /* 0x000fe400078e00ff */
[----:B------:R-:W-:-:S10]  /*20510*/  IMAD.MOV.U32 R12, RZ, RZ, RZ ;  /* 0x000000ffff0c7224 */ /* 0x000fd400078e00ff */
[----:B------:R-:W-:Y:S05]  /*20520*/  @!P0 BRA `(.L_x_93) ;  /* 0x0000000c005c8947 */ /* 0x000fea0003800000 */
[----:B------:R-:W0:Y:S01]  /*20530*/  LDC R0, c[0x0][0x28c] ;  /* 0x0000a300ff007b82 */ /* 0x000e220000000800 */
[----:B------:R-:W1:Y:S01]  /*20540*/  S2R R10, SR_CgaCtaId ;  /* 0x00000000000a7919 */ /* 0x000e620000008800 */
[----:B------:R-:W-:Y:S01]  /*20550*/  ULDC UR5, c[0x0][0x658] ;  /* 0x0001960000057ab9 */ /* 0x000fe20000000800 */
[----:B------:R-:W-:Y:S01]  /*20560*/  UMOV UR7, 0xffffffff ;  /* 0xffffffff00077882 */ /* 0x000fe20000000000 */
[----:B------:R-:W-:Y:S01]  /*20570*/  UMOV UR9, 0x1 ;  /* 0x0000000100097882 */ /* 0x000fe20000000000 */
[----:B------:R-:W-:Y:S01]  /*20580*/  USHF.L.U32 UR10, UR7, UR5, URZ ;  /* 0x00000005070a7299 */ /* 0x000fe2000800063f */
[----:B------:R-:W-:Y:S01]  /*20590*/  BSSY B0, `(.L_x_93) ;  /* 0x00000d0000007945 */ /* 0x000fe20003800000 */
[----:B------:R-:W-:Y:S01]  /*205a0*/  ULDC UR8, c[0x0][0xc] ;  /* 0x0000030000087ab9 */ /* 0x000fe20000000800 */
[----:B------:R-:W-:Y:S01]  /*205b0*/  USHF.L.U32 UR5, UR9, UR5, URZ ;  /* 0x0000000509057299 */ /* 0x000fe2000800063f */
[----:B------:R-:W-:Y:S01]  /*205c0*/  IMAD.MOV.U32 R9, RZ, RZ, 0x1 ;  /* 0x00000001ff097424 */ /* 0x000fe200078e00ff */
[----:B------:R-:W-:Y:S01]  /*205d0*/  ULDC UR4, c[0x0][0x600] ;  /* 0x0001800000047ab9 */ /* 0x000fe20000000800 */
[----:B------:R-:W-:Y:S01]  /*205e0*/  ULDC UR9, c[0x0][0x10] ;  /* 0x0000040000097ab9 */ /* 0x000fe20000000800 */
[----:B------:R-:W-:Y:S01]  /*205f0*/  ULDC UR7, c[0x0][0x14] ;  /* 0x0000050000077ab9 */ /* 0x000fe20000000800 */
[----:B------:R-:W-:Y:S01]  /*20600*/  UIMAD.WIDE.U32 UR8, UR8, UR9, URZ ;  /* 0x00000009080872a5 */ /* 0x000fe2000f8e003f */
[----:B------:R-:W-:Y:S01]  /*20610*/  IMAD.MOV.U32 R13, RZ, RZ, 0x1 ;  /* 0x00000001ff0d7424 */ /* 0x000fe200078e00ff */
[----:B------:R-:W-:Y:S01]  /*20620*/  ULOP3.LUT UR21, UR6, 0x2, URZ, 0xfc, !UPT ;  /* 0x0000000206157892 */ /* 0x000fe2000f8efc3f */
[----:B------:R-:W-:Y:S01]  /*20630*/  IMAD.MOV.U32 R12, RZ, RZ, RZ ;  /* 0x000000ffff0c7224 */ /* 0x000fe200078e00ff */
[----:B------:R-:W-:-:S02]  /*20640*/  UIMAD.WIDE.U32 UR22, UR8, UR7, URZ ;  /* 0x00000007081672a5 */ /* 0x000fc4000f8e003f */
[----:B------:R-:W-:Y:S02]  /*20650*/  UIMAD UR13, UR9, UR7, URZ ;  /* 0x00000007090d72a4 */ /* 0x000fe4000f8e023f */
[----:B------:R-:W-:Y:S02]  /*20660*/  UIADD3 UR4, UR4, -0x1, URZ ;  /* 0xffffffff04047890 */ /* 0x000fe4000fffe03f */
[----:B------:R-:W-:Y:S01]  /*20670*/  ULOP3.LUT UR19, URZ, UR10, URZ, 0x33, !UPT ;  /* 0x0000000a3f137292 */ /* 0x000fe2000f8e333f */
[----:B0-----:R-:W-:Y:S01]  /*20680*/  VIADD R0, R0, 0x7f ;  /* 0x0000007f00007836 */ /* 0x001fe20000000000 */
[----:B------:R-:W-:Y:S01]  /*20690*/  UIADD3 UR13, UR23, UR13, URZ ;  /* 0x0000000d170d7290 */ /* 0x000fe2000fffe03f */
[----:B------:R-:W-:-:S03]  /*206a0*/  ULDC.64 UR24, c[0x0][0x198] ;  /* 0x0000660000187ab9 */ /* 0x000fc60000000a00 */
[----:B------:R-:W-:-:S04]  /*206b0*/  SHF.R.S32.HI R3, RZ, 0x1f, R0 ;  /* 0x0000001fff037819 */ /* 0x000fc80000011400 */
[----:B------:R-:W-:Y:S02]  /*206c0*/  LEA.HI R3, R3, R0, RZ, 0x7 ;  /* 0x0000000003037211 */ /* 0x000fe400078f38ff */
[----:B-1----:R-:W-:Y:S02]  /*206d0*/  LOP3.LUT R10, R10, 0x1, RZ, 0xc0, !PT ;  /* 0x000000010a0a7812 */ /* 0x002fe400078ec0ff */
[----:B------:R-:W-:-:S05]  /*206e0*/  SHF.R.S32.HI R11, RZ, 0x7, R3 ;  /* 0x00000007ff0b7819 */ /* 0x000fca0000011403 */
[----:B------:R-:W-:-:S07]  /*206f0*/  VIADD R8, R11, 0x1 ;  /* 0x000000010b087836 */ /* 0x000fce0000000000 */
.L_x_104:
[----:B------:R-:W-:-:S03]  /*20700*/  UMOV UR7, 0xffffffff ;  /* 0xffffffff00077882 */ /* 0x000fc60000000000 */
[----:B------:R-:W-:Y:S05]  /*20710*/  BRA.DIV UR7, `(.L_x_94) ;  /* 0x0000000e07947947 */ /* 0x000fea000b800000 */
[----:B------:R-:W-:-:S13]  /*20720*/  ELECT P0, URZ, PT ;  /* 0x00000000003f782f */ /* 0x000fda0003800000 */
.L_x_113:
[----:B------:R-:W0:Y:S01]  /*20730*/  LDC R0, c[0x0][0x28c] ;  /* 0x0000a300ff007b82 */ /* 0x000e220000000800 */
[----:B------:R-:W-:Y:S01]  /*20740*/  BSSY B1, `(.L_x_95) ;  /* 0x000003b000017945 */ /* 0x000fe20003800000 */
[----:B0-----:R-:W-:-:S13]  /*20750*/  ISETP.LT.OR P0, PT, R0, 0x1, !P0 ;  /* 0x000000010000780c */ /* 0x001fda0004701670 */
[----:B------:R-:W-:Y:S05]  /*20760*/  @P0 BRA `(.L_x_96) ;  /* 0x0000000000e00947 */ /* 0x000fea0003800000 */
[----:B------:R-:W-:Y:S02]  /*20770*/  IMAD R5, R5, 0x2, R10 ;  /* 0x0000000205057824 */ /* 0x000fe400078e020a */
[----:B------:R-:W-:Y:S02]  /*20780*/  IMAD.SHL.U32 R14, R4, 0x200, RZ ;  /* 0x00000200040e7824 */ /* 0x000fe400078e00ff */
[----:B------:R-:W-:Y:S02]  /*20790*/  IMAD.MOV.U32 R17, RZ, RZ, RZ ;  /* 0x000000ffff117224 */ /* 0x000fe400078e00ff */
[----:B------:R-:W-:Y:S02]  /*207a0*/  IMAD.MOV.U32 R0, RZ, RZ, R8 ;  /* 0x000000ffff007224 */ /* 0x000fe400078e0008 */
[----:B------:R-:W-:Y:S02]  /*207b0*/  IMAD.MOV.U32 R2, RZ, RZ, R13 ;  /* 0x000000ffff027224 */ /* 0x000fe400078e000d */
[----:B------:R-:W-:-:S02]  /*207c0*/  IMAD.MOV.U32 R3, RZ, RZ, R12 ;  /* 0x000000ffff037224 */ /* 0x000fc400078e000c */
[----:B------:R-:W-:-:S07]  /*207d0*/  IMAD R7, R5, 0x30, RZ ;  /* 0x0000003005077824 */ /* 0x000fce00078e02ff */
.L_x_99:
[----:B------:R-:W0:Y:S01]  /*207e0*/  S2R R5, SR_CgaCtaId ;  /* 0x0000000000057919 */ /* 0x000e220000008800 */
[----:B------:R-:W-:Y:S01]  /*207f0*/  MOV R4, 0x400 ;  /* 0x0000040000047802 */ /* 0x000fe20000000f00 */
[----:B------:R-:W1:Y:S03]  /*20800*/  S2R R18, SR_TID.X ;  /* 0x0000000000127919 */ /* 0x000e660000002100 */
[----:B0-----:R-:W-:Y:S02]  /*20810*/  LEA R16, R5, R4, 0x18 ;  /* 0x0000000405107211 */ /* 0x001fe400078ec0ff */
[----:B------:R-:W-:Y:S02]  /*20820*/  SHF.L.U32 R4, R2, 0x1f, RZ ;  /* 0x0000001f02047819 */ /* 0x000fe400000006ff */
[----:B-1----:R-:W-:Y:S01]  /*20830*/  LOP3.LUT P1, RZ, R18, 0x7f, RZ, 0xc0, !PT ;  /* 0x0000007f12ff7812 */ /* 0x002fe2000782c0ff */
[----:B------:R-:W-:-:S04]  /*20840*/  IMAD R15, R3, 0x8, R16 ;  /* 0x00000008030f7824 */ /* 0x000fc800078e0210 */
[----:B------:R-:W0:Y:S08]  /*20850*/  SYNCS.PHASECHK.TRANS64.TRYWAIT P0, [R15+URZ+0x10], R4 ;  /* 0x000010040f0075a7 */ /* 0x000e30000800017f */
[----:B------:R-:W1:Y:S01]  /*20860*/  @!P1 LDC R5, c[0x0][0x500] ;  /* 0x00014000ff059b82 */ /* 0x000e620000000800 */
[----:B0-----:R-:W-:Y:S05]  /*20870*/  @!P0 BRA `(.L_x_97) ;  /* 0x0000000c005c8947 */ /* 0x001fea0003800000 */
.L_x_114:
[----:B------:R-:W-:Y:S01]  /*20880*/  UPRMT UR7, UR21, 0x9910, URZ ;  /* 0x0000991015077896 */ /* 0x000fe2000800003f */
[----:B-1----:R1:W-:Y:S03]  /*20890*/  @!P1 SYNCS.ARRIVE.TRANS64 RZ, [R15+URZ], R5 ;  /* 0x000000050fff99a7 */ /* 0x0023e6000800003f */
[----:B------:R-:W-:-:S06]  /*208a0*/  UISETP.NE.AND UP0, UPT, UR7, 0x2, UPT ;  /* 0x000000020700788c */ /* 0x000fcc000bf05270 */
[----:B------:R-:W-:-:S13]  /*208b0*/  PLOP3.LUT P0, PT, PT, PT, UP0, 0x80, 0x0 ;  /* 0x000000000000781c */ /* 0x000fda0003f0f008 */
[----:B-1----:R-:W-:Y:S05]  /*208c0*/  @P0 BRA `(.L_x_98) ;  /* 0x0000000000040947 */ /* 0x002fea0003800000 */
[----:B------:R-:W-:Y:S01]  /*208d0*/  BPT.TRAP 0x1 ;  /* 0x000000040000795c */ /* 0x000fe20000300000 */
.L_x_98:
[----:B0-----:R-:W-:Y:S01]  /*208e0*/  IMAD R4, R3, 0x2, R10 ;  /* 0x0000000203047824 */ /* 0x001fe200078e020a */
[----:B------:R-:W-:Y:S01]  /*208f0*/  R2UR UR9, R15 ;  /* 0x000000000f0972ca */ /* 0x000fe200000e0000 */
[--C-:B------:R-:W-:Y:S01]  /*20900*/  IMAD R5, R3, 0x10000, R16.reuse ;  /* 0x0001000003057824 */ /* 0x100fe200078e0210 */
[----:B------:R-:W-:Y:S01]  /*20910*/  UIADD3 UR14, UP0, UR24, 0xf0, URZ ;  /* 0x000000f0180e7890 */ /* 0x000fe2000ff1e03f */
[----:B------:R-:W-:Y:S01]  /*20920*/  IMAD R4, R4, 0x1800, R16 ;  /* 0x0000180004047824 */ /* 0x000fe200078e0210 */
[----:B------:R-:W-:Y:S01]  /*20930*/  R2UR UR11, R14 ;  /* 0x000000000e0b72ca */ /* 0x000fe200000e0000 */
[----:B------:R-:W-:Y:S01]  /*20940*/  VIADD R0, R0, 0xffffffff ;  /* 0xffffffff00007836 */ /* 0x000fe20000000000 */
[----:B------:R-:W-:Y:S01]  /*20950*/  R2UR UR7, R5 ;  /* 0x00000000050772ca */ /* 0x000fe200000e0000 */
[----:B------:R-:W-:Y:S01]  /*20960*/  UIADD3 UR26, UP1, UR24, 0x1f0, URZ ;  /* 0x000001f0181a7890 */ /* 0x000fe2000ff3e03f */
[----:B------:R-:W-:Y:S01]  /*20970*/  R2UR UR8, R4 ;  /* 0x00000000040872ca */ /* 0x000fe200000e0000 */
[----:B------:R-:W-:Y:S01]  /*20980*/  UIADD3.X UR15, URZ, UR25, URZ, UP0, !UPT ;  /* 0x000000193f0f7290 */ /* 0x000fe200087fe43f */
[----:B------:R-:W-:Y:S01]  /*20990*/  R2UR UR10, R17 ;  /* 0x00000000110a72ca */ /* 0x000fe200000e0000 */
[----:B------:R-:W-:Y:S01]  /*209a0*/  VIADD R3, R3, 0x1 ;  /* 0x0000000103037836 */ /* 0x000fe20000000000 */
[----:B------:R-:W-:Y:S01]  /*209b0*/  R2UR UR12, R6 ;  /* 0x00000000060c72ca */ /* 0x000fe200000e0000 */
[----:B------:R-:W-:Y:S01]  /*209c0*/  UIADD3.X UR27, URZ, UR25, URZ, UP1, !UPT ;  /* 0x000000193f1b7290 */ /* 0x000fe20008ffe43f */
[----:B------:R-:W-:Y:S01]  /*209d0*/  R2UR UR20, R7 ;  /* 0x00000000071472ca */ /* 0x000fe200000e0000 */
[----:B------:R-:W-:Y:S01]  /*209e0*/  UMOV UR16, 0x0 ;  /* 0x0000000000107882 */ /* 0x000fe20000000000 */
[----:B------:R-:W-:Y:S01]  /*209f0*/  ISETP.GT.AND P1, PT, R0, 0x1, PT ;  /* 0x000000010000780c */ /* 0x000fe20003f24270 */
[----:B------:R-:W-:Y:S01]  /*20a00*/  UMOV UR17, 0x10000000 ;  /* 0x1000000000117882 */ /* 0x000fe20000000000 */
[----:B------:R-:W-:Y:S01]  /*20a10*/  ISETP.NE.AND P0, PT, R3, 0x2, PT ;  /* 0x000000020300780c */ /* 0x000fe20003f05270 */
[----:B------:R-:W-:Y:S01]  /*20a20*/  UIADD3 UR7, UR7, 0x100, URZ ;  /* 0x0000010007077890 */ /* 0x000fe2000fffe03f */
[----:B------:R-:W-:Y:S01]  /*20a30*/  VIADD R17, R17, 0x80 ;  /* 0x0000008011117836 */ /* 0x000fe20000000000 */
[----:B------:R-:W-:Y:S01]  /*20a40*/  UIADD3 UR18, UR8, 0x20100, URZ ;  /* 0x0002010008127890 */ /* 0x000fe2000fffe03f */
[----:B------:R-:W-:Y:S01]  /*20a50*/  SEL R5, RZ, 0x1, P0 ;  /* 0x00000001ff057807 */ /* 0x000fe20000000000 */
[----:B------:R-:W-:Y:S01]  /*20a60*/  UMOV UR28, 0x30000 ;  /* 0x00030000001c7882 */ /* 0x000fe20000000000 */
[----:B------:R-:W-:-:S02]  /*20a70*/  SEL R3, R3, RZ, P0 ;  /* 0x000000ff03037207 */ /* 0x000fc40000000000 */
[----:B------:R-:W-:Y:S01]  /*20a80*/  UMOV UR8, UR7 ;  /* 0x0000000700087c82 */ /* 0x000fe20008000000 */
[----:B------:R-:W-:Y:S01]  /*20a90*/  LOP3.LUT R2, R2, R5, RZ, 0x3c, !PT ;  /* 0x0000000502027212 */ /* 0x000fe200078e3cff */
[----:B------:R0:W-:Y:S02]  /*20aa0*/  UTMALDG.3D [UR8], [UR14], desc[UR16] ;  /* 0x000010080e0075b4 */ /* 0x0001e40008011000 */
[----:B0-----:R-:W-:Y:S01]  /*20ab0*/  UMOV UR8, UR18 ;  /* 0x0000001200087c82 */ /* 0x001fe20008000000 */
[----:B------:R-:W-:Y:S02]  /*20ac0*/  UMOV UR11, UR20 ;  /* 0x00000014000b7c82 */ /* 0x000fe40008000000 */
[----:B------:R0:W-:Y:S02]  /*20ad0*/  UTMALDG.3D.MULTICAST [UR8], [UR26], UR28, desc[UR16] ;  /* 0x000010081a0073b4 */ /* 0x0001e4000801181c */
[----:B0-----:R-:W-:Y:S05]  /*20ae0*/  @P1 BRA `(.L_x_99) ;  /* 0xfffffffc003c1947 */ /* 0x001fea000383ffff */
.L_x_96:
[----:B------:R-:W-:Y:S05]  /*20af0*/  BSYNC B1 ;  /* 0x0000000000017941 */ /* 0x000fea0003800000 */
.L_x_95:
[----:B------:R-:W2:Y:S01]  /*20b00*/  LDL.LU R18, [R1+0x280] ;  /* 0x0002800001127983 */ /* 0x000ea20000300800 */
[----:B------:R-:W-:Y:S01]  /*20b10*/  LOP3.LUT P1, RZ, R9, 0xff, RZ, 0xc0, !PT ;  /* 0x000000ff09ff7812 */ /* 0x000fe2000782c0ff */
[----:B------:R-:W-:Y:S01]  /*20b20*/  IMAD.IADD R12, R11, 0x1, R12 ;  /* 0x000000010b0c7824 */ /* 0x000fe200078e020c */
[----:B------:R-:W-:Y:S01]  /*20b30*/  ULDC.64 UR8, c[0x0][0x650] ;  /* 0x0001940000087ab9 */ /* 0x000fe20000000a00 */
[----:B------:R-:W3:Y:S01]  /*20b40*/  LDL.LU R16, [R1+0x284] ;  /* 0x0002840001107983 */ /* 0x000ee20000300800 */
[----:B------:R-:W-:Y:S01]  /*20b50*/  BSSY B1, `(.L_x_100) ;  /* 0x0000071000017945 */ /* 0x000fe20003800000 */
[----:B------:R-:W-:Y:S01]  /*20b60*/  IMAD.MOV.U32 R4, RZ, RZ, -0x1 ;  /* 0xffffffffff047424 */ /* 0x000fe200078e00ff */
[----:B------:R-:W-:Y:S01]  /*20b70*/  SHF.R.U32.HI R0, RZ, 0x1, R12 ;  /* 0x00000001ff007819 */ /* 0x000fe2000001160c */
[----:B------:R-:W-:Y:S01]  /*20b80*/  IMAD.MOV.U32 R5, RZ, RZ, -0x1 ;  /* 0xffffffffff057424 */ /* 0x000fe200078e00ff */
[----:B------:R-:W-:Y:S01]  /*20b90*/  ISETP.GT.U32.AND P0, PT, R12, 0x1, PT ;  /* 0x000000010c00780c */ /* 0x000fe20003f04070 */
[----:B------:R-:W-:Y:S01]  /*20ba0*/  IMAD.MOV.U32 R6, RZ, RZ, -0x1 ;  /* 0xffffffffff067424 */ /* 0x000fe200078e00ff */
[----:B------:R-:W-:-:S02]  /*20bb0*/  LOP3.LUT R0, R0, 0x1, RZ, 0xc0, !PT ;  /* 0x0000000100007812 */ /* 0x000fc400078ec0ff */
[----:B------:R-:W-:Y:S01]  /*20bc0*/  ISETP.LT.U32.AND P0, PT, R11, 0x2, P0 ;  /* 0x000000020b00780c */ /* 0x000fe20000701070 */
[----:B------:R-:W0:Y:S01]  /*20bd0*/  @P1 S2R R3, SR_CgaCtaId ;  /* 0x0000000000031919 */ /* 0x000e220000008800 */
[----:B------:R-:W-:Y:S02]  /*20be0*/  @P1 MOV R2, 0x400 ;  /* 0x0000040000021802 */ /* 0x000fe40000000f00 */
[----:B------:R-:W-:Y:S02]  /*20bf0*/  LOP3.LUT R12, R12, 0x1, RZ, 0xc0, !PT ;  /* 0x000000010c0c7812 */ /* 0x000fe400078ec0ff */
[----:B------:R-:W-:Y:S02]  /*20c00*/  PRMT R9, RZ, 0x7610, R9 ;  /* 0x00007610ff097816 */ /* 0x000fe40000000009 */
[----:B0-----:R-:W-:-:S04]  /*20c10*/  @P1 LEA R2, R3, R2, 0x18 ;  /* 0x0000000203021211 */ /* 0x001fc800078ec0ff */
[----:B------:R0:W-:Y:S01]  /*20c20*/  @P1 SYNCS.ARRIVE.TRANS64.A1T0 RZ, [R2+URZ+0x38], RZ ;  /* 0x000038ff02ff19a7 */ /* 0x0001e2000810003f */
[----:B------:R-:W-:Y:S02]  /*20c30*/  ISETP.NE.U32.AND P1, PT, R0, 0x1, PT ;  /* 0x000000010000780c */ /* 0x000fe40003f25070 */
[----:B------:R-:W-:Y:S02]  /*20c40*/  SEL R0, RZ, 0x1, !P0 ;  /* 0x00000001ff007807 */ /* 0x000fe40004000000 */
[----:B------:R-:W-:-:S04]  /*20c50*/  ISETP.GT.U32.AND P1, PT, R11, 0x1, !P1 ;  /* 0x000000010b00780c */ /* 0x000fc80004f24070 */
[----:B0-----:R-:W-:-:S04]  /*20c60*/  SEL R2, RZ, 0x1, !P1 ;  /* 0x00000001ff027807 */ /* 0x001fc80004800000 */
[--C-:B------:R-:W-:Y:S02]  /*20c70*/  LOP3.LUT R13, R2, R13, R0.reuse, 0x96, !PT ;  /* 0x0000000d020d7212 */ /* 0x100fe400078e9600 */
[----:B------:R-:W-:Y:S02]  /*20c80*/  PRMT R0, RZ, 0x7610, R0 ;  /* 0x00007610ff007816 */ /* 0x000fe40000000000 */
[----:B---3--:R-:W-:-:S04]  /*20c90*/  IADD3 R16, P2, R16, UR22, RZ ;  /* 0x0000001610107c10 */ /* 0x008fc8000ff5e0ff */
[----:B--2---:R-:W-:Y:S01]  /*20ca0*/  IADD3.X R18, R18, UR13, RZ, P2, !PT ;  /* 0x0000000d12127c10 */ /* 0x004fe200097fe4ff */
[----:B------:R0:W-:Y:S01]  /*20cb0*/  STL [R1+0x284], R16 ;  /* 0x0002841001007387 */ /* 0x0001e20000100800 */
[----:B------:R-:W-:-:S03]  /*20cc0*/  ISETP.GE.U32.AND P2, PT, R16, UR8, PT ;  /* 0x0000000810007c0c */ /* 0x000fc6000bf46070 */
[----:B------:R0:W-:Y:S01]  /*20cd0*/  STL [R1+0x280], R18 ;  /* 0x0002801201007387 */ /* 0x0001e20000100800 */
[----:B------:R-:W-:-:S13]  /*20ce0*/  ISETP.GE.U32.AND.EX P0, PT, R18, UR9, PT, P2 ;  /* 0x0000000912007c0c */ /* 0x000fda000bf06120 */
[----:B0-----:R-:W-:Y:S05]  /*20cf0*/  @P0 BRA `(.L_x_101) ;  /* 0x0000000400580947 */ /* 0x001fea0003800000 */
[----:B------:R-:W-:Y:S01]  /*20d00*/  ULDC.64 UR8, c[0x0][0x628] ;  /* 0x00018a0000087ab9 */ /* 0x000fe20000000a00 */
[----:B------:R-:W0:Y:S01]  /*20d10*/  S2R R14, SR_CTAID.X ;  /* 0x00000000000e7919 */ /* 0x000e220000002500 */
[----:B------:R-:W-:Y:S01]  /*20d20*/  ISETP.NE.U32.AND P0, PT, RZ, UR8, PT ;  /* 0x00000008ff007c0c */ /* 0x000fe2000bf05070 */
[----:B------:R-:W-:Y:S01]  /*20d30*/  ULDC UR10, c[0x0][0x630] ;  /* 0x00018c00000a7ab9 */ /* 0x000fe20000000800 */
[----:B------:R-:W-:Y:S01]  /*20d40*/  IMAD.MOV.U32 R2, RZ, RZ, R16 ;  /* 0x000000ffff027224 */ /* 0x000fe200078e0010 */
[----:B------:R-:W1:Y:S01]  /*20d50*/  S2R R0, SR_CTAID.Y ;  /* 0x0000000000007919 */ /* 0x000e620000002600 */
[----:B------:R-:W-:Y:S01]  /*20d60*/  ISETP.NE.AND.EX P0, PT, RZ, UR9, PT, P0 ;  /* 0x00000009ff007c0c */ /* 0x000fe2000bf05300 */
[----:B------:R-:W-:-:S12]  /*20d70*/  IMAD.MOV.U32 R3, RZ, RZ, R18 ;  /* 0x000000ffff037224 */ /* 0x000fd800078e0012 */
[----:B------:R-:W-:Y:S05]  /*20d80*/  @!P0 BRA `(.L_x_102) ;  /* 0x0000000000288947 */ /* 0x000fea0003800000 */
[----:B------:R-:W-:Y:S02]  /*20d90*/  ULDC UR7, c[0x0][0x634] ;  /* 0x00018d0000077ab9 */ /* 0x000fe40000000800 */
[----:B------:R-:W-:-:S05]  /*20da0*/  IADD3 R7, P0, R16, UR7, RZ ;  /* 0x0000000710077c10 */ /* 0x000fca000ff1e0ff */
[----:B------:R-:W-:-:S04]  /*20db0*/  IMAD.X R15, RZ, RZ, R18, P0 ;  /* 0x000000ffff0f7224 */ /* 0x000fc800000e0612 */
[----:B------:R-:W-:-:S04]  /*20dc0*/  IMAD.WIDE.U32 R4, R15, UR8, RZ ;  /* 0x000000080f047c25 */ /* 0x000fc8000f8e00ff */
[----:B------:R-:W-:-:S04]  /*20dd0*/  IMAD.WIDE.U32 R4, P0, R7, UR9, R4 ;  /* 0x0000000907047c25 */ /* 0x000fc8000f800004 */
[----:B------:R-:W-:-:S04]  /*20de0*/  IMAD.WIDE.U32 R6, R7, UR8, RZ ;  /* 0x0000000807067c25 */ /* 0x000fc8000f8e00ff */
[----:B------:R-:W-:Y:S01]  /*20df0*/  IMAD.X R3, RZ, RZ, RZ, P0 ;  /* 0x000000ffff037224 */ /* 0x000fe200000e06ff */
[----:B------:R-:W-:Y:S01]  /*20e00*/  IADD3 RZ, P0, R7, R4, RZ ;  /* 0x0000000407ff7210 */ /* 0x000fe20007f1e0ff */
[----:B------:R-:W-:-:S04]  /*20e10*/  IMAD.MOV.U32 R2, RZ, RZ, R5 ;  /* 0x000000ffff027224 */ /* 0x000fc800078e0005 */
[----:B------:R-:W-:-:S08]  /*20e20*/  IMAD.WIDE.U32.X R2, R15, UR9, R2, P0 ;  /* 0x000000090f027c25 */ /* 0x000fd000080e0402 */
.L_x_102:
[--C-:B------:R-:W-:Y:S01]  /*20e30*/  SHF.R.U64 R6, R2, UR10, R3.reuse ;  /* 0x0000000a02067c19 */ /* 0x100fe20008001203 */
[----:B------:R-:W-:Y:S01]  /*20e40*/  ULDC.64 UR8, c[0x0][0x620] ;  /* 0x0001880000087ab9 */ /* 0x000fe20000000a00 */
[----:B------:R-:W-:Y:S01]  /*20e50*/  SHF.R.U32.HI R2, RZ, UR10, R3 ;  /* 0x0000000aff027c19 */ /* 0x000fe20008011603 */
[----:B------:R-:W-:Y:S01]  /*20e60*/  IMAD.MOV.U32 R3, RZ, RZ, R18 ;  /* 0x000000ffff037224 */ /* 0x000fe200078e0012 */
[----:B------:R-:W-:Y:S01]  /*20e70*/  IADD3 R5, P0, RZ, -R6, RZ ;  /* 0x80000006ff057210 */ /* 0x000fe20007f1e0ff */
[----:B------:R-:W-:Y:S01]  /*20e80*/  ULDC UR7, c[0x0][0x150] ;  /* 0x0000540000077ab9 */ /* 0x000fe20000000800 */
[----:B0-----:R-:W-:Y:S01]  /*20e90*/  I2FP.F32.U32 R7, R14 ;  /* 0x0000000e00077245 */ /* 0x001fe20000201000 */
[----:B------:R-:W0:Y:S01]  /*20ea0*/  LDC R21, c[0x0][0x144] ;  /* 0x00005100ff157b82 */ /* 0x000e220000000800 */
[----:B------:R-:W-:Y:S01]  /*20eb0*/  ULDC.64 UR10, c[0x0][0x640] ;  /* 0x00019000000a7ab9 */ /* 0x000fe20000000a00 */
[----:B------:R-:W-:Y:S01]  /*20ec0*/  IMAD.X R2, RZ, RZ, ~R2, P0 ;  /* 0x000000ffff027224 */ /* 0x000fe200000e0e02 */
[----:B------:R-:W-:-:S03]  /*20ed0*/  ISETP.NE.U32.AND P0, PT, RZ, UR10, PT ;  /* 0x0000000aff007c0c */ /* 0x000fc6000bf05070 */
[----:B------:R-:W-:Y:S01]  /*20ee0*/  IMAD R4, R2, UR8, RZ ;  /* 0x0000000802047c24 */ /* 0x000fe2000f8e02ff */
[----:B------:R-:W-:Y:S01]  /*20ef0*/  ISETP.NE.AND.EX P0, PT, RZ, UR11, PT, P0 ;  /* 0x0000000bff007c0c */ /* 0x000fe2000bf05300 */
[----:B------:R-:W-:Y:S01]  /*20f00*/  IMAD.MOV.U32 R2, RZ, RZ, R16 ;  /* 0x000000ffff027224 */ /* 0x000fe200078e0010 */
[----:B------:R-:W2:Y:S03]  /*20f10*/  LDC R17, c[0x0][0x148] ;  /* 0x00005200ff117b82 */ /* 0x000ea60000000800 */
[----:B------:R-:W-:Y:S01]  /*20f20*/  IMAD.WIDE.U32 R2, R5, UR8, R2 ;  /* 0x0000000805027c25 */ /* 0x000fe2000f8e0002 */
[----:B------:R-:W-:-:S03]  /*20f30*/  ULDC UR8, c[0x0][0x154] ;  /* 0x0000550000087ab9 */ /* 0x000fc60000000800 */
[----:B------:R-:W-:Y:S02]  /*20f40*/  IMAD R5, R5, UR9, R4 ;  /* 0x0000000905057c24 */ /* 0x000fe4000f8e0204 */
[----:B------:R-:W-:Y:S01]  /*20f50*/  FMUL R4, R7, UR7 ;  /* 0x0000000707047c20 */ /* 0x000fe20008400000 */
[----:B------:R-:W-:Y:S01]  /*20f60*/  ULDC UR7, c[0x0][0x618] ;  /* 0x0001860000077ab9 */ /* 0x000fe20000000800 */
[----:B------:R-:W-:Y:S01]  /*20f70*/  ULDC UR9, c[0x0][0x608] ;  /* 0x0001820000097ab9 */ /* 0x000fe20000000800 */
[----:B------:R-:W-:-:S03]  /*20f80*/  IMAD.IADD R3, R3, 0x1, R5 ;  /* 0x0000000103037824 */ /* 0x000fc600078e0205 */
[----:B------:R-:W3:Y:S02]  /*20f90*/  F2I.U32.TRUNC.NTZ R4, R4 ;  /* 0x0000000400047305 */ /* 0x000ee4000020f000 */
[----:B------:R-:W-:Y:S02]  /*20fa0*/  SHF.R.U64 R7, R2, UR7, R3 ;  /* 0x0000000702077c19 */ /* 0x000fe40008001203 */
[----:B-1----:R-:W-:-:S05]  /*20fb0*/  I2FP.F32.U32 R2, R0 ;  /* 0x0000000000027245 */ /* 0x002fca0000201000 */
[----:B------:R-:W-:Y:S01]  /*20fc0*/  FMUL R18, R2, UR8 ;  /* 0x0000000802127c20 */ /* 0x000fe20008400000 */
[----:B------:R-:W-:Y:S01]  /*20fd0*/  SHF.R.U32.HI R2, RZ, UR7, R3 ;  /* 0x00000007ff027c19 */ /* 0x000fe20008011603 */
[----:B------:R-:W-:-:S03]  /*20fe0*/  ULDC UR7, c[0x0][0x658] ;  /* 0x0001960000077ab9 */ /* 0x000fc60000000800 */
[--C-:B------:R-:W-:Y:S01]  /*20ff0*/  SHF.R.U64 R16, R7, UR9, R2.reuse ;  /* 0x0000000907107c19 */ /* 0x100fe20008001202 */
[----:B------:R-:W1:Y:S01]  /*21000*/  F2I.U32.TRUNC.NTZ R18, R18 ;  /* 0x0000001200127305 */ /* 0x000e62000020f000 */
[----:B------:R-:W-:Y:S01]  /*21010*/  SHF.R.U32.HI R3, RZ, UR9, R2 ;  /* 0x00000009ff037c19 */ /* 0x000fe20008011602 */
[----:B---3--:R-:W-:-:S03]  /*21020*/  IMAD.MOV R4, RZ, RZ, -R4 ;  /* 0x000000ffff047224 */ /* 0x008fc600078e0a04 */
[--C-:B------:R-:W-:Y:S01]  /*21030*/  SHF.R.U64 R15, R16, UR7, R3.reuse ;  /* 0x00000007100f7c19 */ /* 0x100fe20008001203 */
[----:B0-----:R-:W-:Y:S01]  /*21040*/  IMAD R14, R21, R4, R14 ;  /* 0x00000004150e7224 */ /* 0x001fe200078e020e */
[----:B------:R-:W-:-:S03]  /*21050*/  SHF.R.U32.HI R19, RZ, UR7, R3 ;  /* 0x00000007ff137c19 */ /* 0x000fc60008011603 */
[----:B------:R-:W-:Y:S02]  /*21060*/  IMAD.MOV.U32 R2, RZ, RZ, R15 ;  /* 0x000000ffff027224 */ /* 0x000fe400078e000f */
[----:B------:R-:W-:Y:S01]  /*21070*/  IMAD.MOV.U32 R3, RZ, RZ, R19 ;  /* 0x000000ffff037224 */ /* 0x000fe200078e0013 */
[----:B-1----:R-:W-:Y:S06]  /*21080*/  @!P0 BRA `(.L_x_103) ;  /* 0x0000000000288947 */ /* 0x002fec0003800000 */
[----:B------:R-:W-:Y:S02]  /*21090*/  ULDC UR7, c[0x0][0x64c] ;  /* 0x0001930000077ab9 */ /* 0x000fe40000000800 */
[----:B------:R-:W-:-:S05]  /*210a0*/  IADD3 R3, P0, R15, UR7, RZ ;  /* 0x000000070f037c10 */ /* 0x000fca000ff1e0ff */
[----:B------:R-:W-:-:S04]  /*210b0*/  IMAD.X R19, RZ, RZ, R19, P0 ;  /* 0x000000ffff137224 */ /* 0x000fc800000e0613 */
[----:B------:R-:W-:-:S04]  /*210c0*/  IMAD.WIDE.U32 R4, R19, UR10, RZ ;  /* 0x0000000a13047c25 */ /* 0x000fc8000f8e00ff */
[----:B------:R-:W-:-:S04]  /*210d0*/  IMAD.WIDE.U32 R4, P0, R3, UR11, R4 ;  /* 0x0000000b03047c25 */ /* 0x000fc8000f800004 */
[----:B------:R-:W-:-:S04]  /*210e0*/  IMAD.WIDE.U32 R2, R3, UR10, RZ ;  /* 0x0000000a03027c25 */ /* 0x000fc8000f8e00ff */
[----:B------:R-:W-:Y:S01]  /*210f0*/  IMAD.MOV.U32 R2, RZ, RZ, R5 ;  /* 0x000000ffff027224 */ /* 0x000fe200078e0005 */
[----:B------:R-:W-:Y:S01]  /*21100*/  IADD3 RZ, P1, R3, R4, RZ ;  /* 0x0000000403ff7210 */ /* 0x000fe20007f3e0ff */
[----:B------:R-:W-:-:S04]  /*21110*/  IMAD.X R3, RZ, RZ, RZ, P0 ;  /* 0x000000ffff037224 */ /* 0x000fc800000e06ff */
[----:B------:R-:W-:-:S08]  /*21120*/  IMAD.WIDE.U32.X R2, R19, UR11, R2, P1 ;  /* 0x0000000b13027c25 */ /* 0x000fd000088e0402 */
.L_x_103:
[----:B------:R-:W0:Y:S01]  /*21130*/  LDC R4, c[0x0][0x65c] ;  /* 0x00019700ff047b82 */ /* 0x000e220000000800 */
[----:B------:R-:W-:Y:S01]  /*21140*/  ULDC UR7, c[0x0][0x648] ;  /* 0x0001920000077ab9 */ /* 0x000fe20000000800 */
[----:B------:R-:W-:Y:S01]  /*21150*/  IMAD.MOV R18, RZ, RZ, -R18 ;  /* 0x000000ffff127224 */ /* 0x000fe200078e0a12 */
[----:B------:R-:W-:Y:S01]  /*21160*/  SHF.R.U64 R3, R2, UR7, R3 ;  /* 0x0000000702037c19 */ /* 0x000fe20008001203 */
[----:B------:R-:W-:Y:S01]  /*21170*/  ULDC UR7, c[0x0][0x638] ;  /* 0x00018e0000077ab9 */ /* 0x000fe20000000800 */
[----:B------:R-:W-:Y:S01]  /*21180*/  LOP3.LUT R16, R16, UR19, RZ, 0xc0, !PT ;  /* 0x0000001310107c12 */ /* 0x000fe2000f8ec0ff */
[----:B------:R-:W-:Y:S01]  /*21190*/  ULDC UR8, c[0x0][0x610] ;  /* 0x0001840000087ab9 */ /* 0x000fe20000000800 */
[----:B------:R-:W-:Y:S02]  /*211a0*/  LOP3.LUT R2, R7, UR4, RZ, 0xc0, !PT ;  /* 0x0000000407027c12 */ /* 0x000fe4000f8ec0ff */
[----:B0-----:R-:W-:-:S13]  /*211b0*/  ISETP.NE.AND P0, PT, R4, 0x1, PT ;  /* 0x000000010400780c */ /* 0x001fda0003f05270 */
[----:B--2---:R-:W-:Y:S02]  /*211c0*/  @P0 IMAD R14, R17, R18, R0 ;  /* 0x00000012110e0224 */ /* 0x004fe400078e0200 */
[----:B------:R-:W-:Y:S02]  /*211d0*/  IMAD.MOV R0, RZ, RZ, -R3 ;  /* 0x000000ffff007224 */ /* 0x000fe400078e0a03 */
[----:B------:R-:W-:Y:S02]  /*211e0*/  IMAD R3, R3, UR5, R16 ;  /* 0x0000000503037c24 */ /* 0x000fe4000f8e0210 */
[----:B------:R-:W-:Y:S01]  /*211f0*/  IMAD R15, R0, UR7, R15 ;  /* 0x00000007000f7c24 */ /* 0x000fe2000f8e020f */
[----:B------:R-:W-:Y:S01]  /*21200*/  ULDC UR7, c[0x0][0x600] ;  /* 0x0001800000077ab9 */ /* 0x000fe20000000800 */
[----:B------:R-:W-:Y:S02]  /*21210*/  IMAD R14, R3, UR8, R14 ;  /* 0x00000008030e7c24 */ /* 0x000fe4000f8e020e */
[----:B------:R-:W-:-:S02]  /*21220*/  IMAD R15, R15, UR7, R2 ;  /* 0x000000070f0f7c24 */ /* 0x000fc4000f8e0202 */
[----:B------:R-:W-:-:S03]  /*21230*/  IMAD.MOV.U32 R0, RZ, RZ, 0x1 ;  /* 0x00000001ff007424 */ /* 0x000fc600078e00ff */
[----:B------:R-:W-:Y:S02]  /*21240*/  SEL R5, R15, R14, !P0 ;  /* 0x0000000e0f057207 */ /* 0x000fe40004000000 */
[----:B------:R-:W-:-:S07]  /*21250*/  SEL R4, R14, R15, !P0 ;  /* 0x0000000f0e047207 */ /* 0x000fce0004000000 */
.L_x_101:
[----:B------:R-:W-:Y:S05]  /*21260*/  BSYNC B1 ;  /* 0x0000000000017941 */ /* 0x000fea0003800000 */
.L_x_100:
[----:B------:R-:W-:-:S13]  /*21270*/  LOP3.LUT P0, RZ, R0, 0xff, RZ, 0xc0, !PT ;  /* 0x000000ff00ff7812 */ /* 0x000fda000780c0ff */
[----:B------:R-:W-:Y:S05]  /*21280*/  @P0 BRA `(.L_x_104) ;  /* 0xfffffff4001c0947 */ /* 0x000fea000383ffff */
[----:B------:R-:W-:Y:S05]  /*21290*/  BSYNC B0 ;  /* 0x0000000000007941 */ /* 0x000fea0003800000 */
.L_x_93:
[----:B------:R-:W-:-:S03]  /*212a0*/  UMOV UR7, 0xffffffff ;  /* 0xffffffff00077882 */ /* 0x000fc60000000000 */
[----:B------:R-:W-:Y:S05]  /*212b0*/  BRA.DIV UR7, `(.L_x_105) ;  /* 0x0000000207e07947 */ /* 0x000fea000b800000 */
[----:B------:R-:W-:-:S13]  /*212c0*/  ELECT P0, URZ, PT ;  /* 0x00000000003f782f */ /* 0x000fda0003800000 */
.L_x_117:
[----:B------:R-:W-:Y:S04]  /*212d0*/  BSSY B0, `(.L_x_106) ;  /* 0x000001a000007945 */ /* 0x000fe80003800000 */
[----:B------:R-:W-:Y:S05]  /*212e0*/  @!P0 BRA `(.L_x_107) ;  /* 0x0000000000608947 */ /* 0x000fea0003800000 */
[----:B------:R-:W-:-:S04]  /*212f0*/  ULOP3.LUT UR7, UR6, 0x2, URZ, 0xfc, !UPT ;  /* 0x0000000206077892 */ /* 0x000fc8000f8efc3f */
[----:B------:R-:W-:-:S06]  /*21300*/  UISETP.NE.AND UP0, UPT, UR7, 0x3, UPT ;  /* 0x000000030700788c */ /* 0x000fcc000bf05270 */
[----:B------:R-:W-:-:S13]  /*21310*/  PLOP3.LUT P0, PT, PT, PT, UP0, 0x80, 0x0 ;  /* 0x000000000000781c */ /* 0x000fda0003f0f008 */
[----:B------:R-:W-:Y:S05]  /*21320*/  @!P0 BRA `(.L_x_108) ;  /* 0x0000000000048947 */ /* 0x000fea0003800000 */
[----:B------:R-:W-:Y:S01]  /*21330*/  BPT.TRAP 0x1 ;  /* 0x000000040000795c */ /* 0x000fe20000300000 */
.L_x_108:
[----:B------:R-:W0:Y:S01]  /*21340*/  S2R R3, SR_CgaCtaId ;  /* 0x0000000000037919 */ /* 0x000e220000008800 */
[----:B------:R-:W-:Y:S02]  /*21350*/  MOV R0, 0x400 ;  /* 0x0000040000007802 */ /* 0x000fe40000000f00 */
[----:B------:R-:W-:Y:S02]  /*21360*/  SHF.L.U32 R2, R13, 0x1f, RZ ;  /* 0x0000001f0d027819 */ /* 0x000fe400000006ff */
[----:B0-----:R-:W-:-:S05]  /*21370*/  LEA R3, R3, R0, 0x18 ;  /* 0x0000000003037211 */ /* 0x001fca00078ec0ff */
[----:B------:R-:W-:-:S04]  /*21380*/  VIADD R3, R3, 0x10 ;  /* 0x0000001003037836 */ /* 0x000fc80000000000 */
[C---:B------:R-:W-:Y:S02]  /*21390*/  IMAD R5, R12.reuse, 0x8, R3 ;  /* 0x000000080c057824 */ /* 0x040fe400078e0203 */
[----:B------:R-:W-:Y:S02]  /*213a0*/  VIADD R12, R12, 0x1 ;  /* 0x000000010c0c7836 */ /* 0x000fe40000000000 */
[----:B------:R-:W0:Y:S03]  /*213b0*/  SYNCS.PHASECHK.TRANS64.TRYWAIT P0, [R5+URZ], R2 ;  /* 0x00000002050075a7 */ /* 0x000e26000800017f */
[----:B------:R-:W-:-:S04]  /*213c0*/  ISETP.NE.AND P1, PT, R12, 0x2, PT ;  /* 0x000000020c00780c */ /* 0x000fc80003f25270 */
[----:B------:R-:W-:Y:S02]  /*213d0*/  SEL R0, RZ, 0x1, P1 ;  /* 0x00000001ff007807 */ /* 0x000fe40000800000 */
[----:B------:R-:W-:Y:S02]  /*213e0*/  SEL R12, R12, RZ, P1 ;  /* 0x000000ff0c0c7207 */ /* 0x000fe40000800000 */
[----:B------:R-:W-:Y:S01]  /*213f0*/  LOP3.LUT R0, R13, R0, RZ, 0x3c, !PT ;  /* 0x000000000d007212 */ /* 0x000fe200078e3cff */
[----:B0-----:R-:W-:Y:S06]  /*21400*/  @!P0 BRA `(.L_x_109) ;  /* 0x0000000000ac8947 */ /* 0x001fec0003800000 */
.L_x_118:
[----:B------:R-:W-:Y:S01]  /*21410*/  IMAD R3, R12, 0x8, R3 ;  /* 0x000000080c037824 */ /* 0x000fe200078e0203 */
[----:B------:R-:W-:-:S07]  /*21420*/  SHF.L.U32 R0, R0, 0x1f, RZ ;  /* 0x0000001f00007819 */ /* 0x000fce00000006ff */
.L_x_110:
[----:B-1----:R1:W2:Y:S02]  /*21430*/  SYNCS.PHASECHK.TRANS64.TRYWAIT P0, [R3+URZ], R0 ;  /* 0x00000000030075a7 */ /* 0x0022a4000800017f */
[----:B--2---:R-:W-:Y:S05]  /*21440*/  @!P0 NANOSLEEP.SYNCS 0x989680 ;  /* 0x009896800000895d */ /* 0x004fea0003900000 */
[----:B------:R-:W2:Y:S02]  /*21450*/  @!P0 SYNCS.PHASECHK.TRANS64 P0, [R3+URZ], R0 ;  /* 0x00000000030085a7 */ /* 0x000ea4000800007f */
[----:B--2---:R-:W-:Y:S05]  /*21460*/  @!P0 BRA `(.L_x_110) ;  /* 0xfffffffc00f08947 */ /* 0x004fea000383ffff */
.L_x_107:
[----:B------:R-:W-:Y:S05]  /*21470*/  BSYNC B0 ;  /* 0x0000000000007941 */ /* 0x000fea0003800000 */
.L_x_106:
[----:B------:R-:W-:Y:S05]  /*21480*/  EXIT ;  /* 0x000000000000794d */ /* 0x000fea0003800000 */
.L_x_21:
[----:B--2---:R-:W-:-:S04]  /*21490*/  IMAD.U32 R3, RZ, RZ, UR20 ;  /* 0x00000014ff037e24 */ /* 0x004fc8000f8e00ff */
[----:B------:R2:W3:Y:S03]  /*214a0*/  SYNCS.PHASECHK.TRANS64.TRYWAIT P0, [R3+URZ], R2 ;  /* 0x00000002030075a7 */ /* 0x0004e6000800017f */
[----:B---3--:R-:W-:Y:S05]  /*214b0*/  @!P0 NANOSLEEP.SYNCS 0x989680 ;  /* 0x009896800000895d */ /* 0x008fea0003900000 */
[----:B------:R-:W3:Y:S02]  /*214c0*/  @!P0 SYNCS.PHASECHK.TRANS64 P0, [R3+URZ], R2 ;  /* 0x00000002030085a7 */ /* 0x000ee4000800007f */
[----:B---3--:R-:W-:Y:S05]  /*214d0*/  @!P0 BRA `(.L_x_21) ;  /* 0xfffffffc00ec8947 */ /* 0x008fea000383ffff */
[----:B------:R-:W-:Y:S05]  /*214e0*/  BRA `(.L_x_20) ;  /* 0xfffffe1000647947 */ /* 0x000fea000383ffff */
.L_x_27:
[----:B-----5:R4:W-:Y:S02]  /*214f0*/  STL [R1+0x290], R0 ;  /* 0x0002900001007387 */ /* 0x0209e40000100800 */
[----:B----4-:R-:W-:-:S04]  /*21500*/  IMAD.U32 R0, RZ, RZ, UR22 ;  /* 0x00000016ff007e24 */ /* 0x010fc8000f8e00ff */
[----:B------:R4:W0:Y:S03]  /*21510*/  SYNCS.PHASECHK.TRANS64.TRYWAIT P0, [R0+URZ], R229 ;  /* 0x000000e5000075a7 */ /* 0x000826000800017f */
[----:B0-----:R-:W-:Y:S05]  /*21520*/  @!P0 NANOSLEEP.SYNCS 0x989680 ;  /* 0x009896800000895d */ /* 0x001fea0003900000 */
[----:B------:R4:W0:Y:S02]  /*21530*/  @!P0 SYNCS.PHASECHK.TRANS64 P0, [R0+URZ], R229 ;  /* 0x000000e5000085a7 */ /* 0x000824000800007f */
[----:B----4-:R4:W5:Y:S02]  /*21540*/  LDL.LU R0, [R1+0x290] ;  /* 0x0002900001007983 */ /* 0x0109640000300800 */
[----:B0---4-:R-:W-:Y:S05]  /*21550*/  @!P0 BRA `(.L_x_27) ;  /* 0xfffffffc00e48947 */ /* 0x011fea000383ffff */
[----:B------:R-:W-:Y:S05]  /*21560*/  BRA `(.L_x_26) ;  /* 0xfffffe3800187947 */ /* 0x000fea000383ffff */
.L_x_94:
[----:B------:R-:W-:Y:S01]  /*21570*/  BSSY B1, `(.L_x_111) ;  /* 0x0000006000017945 */ /* 0x000fe20003800000 */
[----:B------:R-:W-:-:S07]  /*21580*/  IMAD.MOV.U32 R0, RZ, RZ, -0x1 ;  /* 0xffffffffff007424 */ /* 0x000fce00078e00ff */
[----:B------:R-:W-:Y:S05]  /*21590*/  WARPSYNC.COLLECTIVE R0, `(.L_x_112) ;  /* 0x00000000000c7348 */ /* 0x000fea0003c00000 */
[----:B------:R-:W-:Y:S02]  /*215a0*/  ELECT P0, UR62, PT ;  /* 0x00000000003e782f */ /* 0x000fe40003800000 */
[----:B------:R-:W-:Y:S01]  /*215b0*/  MOV R0, UR62 ;  /* 0x0000003e00007c02 */ /* 0x000fe20008000f00 */
[----:B------:R-:W-:Y:S10]  /*215c0*/  ENDCOLLECTIVE ;  /* 0x000000000000791b */ /* 0x000ff40003800000 */
.L_x_112:
[----:B------:R-:W-:Y:S05]  /*215d0*/  BSYNC B1 ;  /* 0x0000000000017941 */ /* 0x000fea0003800000 */
.L_x_111:
[----:B------:R-:W-:Y:S05]  /*215e0*/  BRA `(.L_x_113) ;  /* 0xfffffff000507947 */ /* 0x000fea000383ffff */
.L_x_97:
[----:B0-----:R0:W2:Y:S02]  /*215f0*/  SYNCS.PHASECHK.TRANS64.TRYWAIT P0, [R15+URZ+0x10], R4 ;  /* 0x000010040f0075a7 */ /* 0x0010a4000800017f */
[----:B--2---:R-:W-:Y:S05]  /*21600*/  @!P0 NANOSLEEP.SYNCS 0x989680 ;  /* 0x009896800000895d */ /* 0x004fea0003900000 */
[----:B------:R-:W2:Y:S02]  /*21610*/  @!P0 SYNCS.PHASECHK.TRANS64 P0, [R15+URZ+0x10], R4 ;  /* 0x000010040f0085a7 */ /* 0x000ea4000800007f */
[----:B--2---:R-:W-:Y:S05]  /*21620*/  @!P0 BRA `(.L_x_97) ;  /* 0xfffffffc00f08947 */ /* 0x004fea000383ffff */
[----:B------:R-:W-:Y:S05]  /*21630*/  BRA `(.L_x_114) ;  /* 0xfffffff000907947 */ /* 0x000fea000383ffff */
.L_x_105:
[----:B------:R-:W-:Y:S01]  /*21640*/  BSSY B0, `(.L_x_115) ;  /* 0x0000006000007945 */ /* 0x000fe20003800000 */
[----:B------:R-:W-:-:S07]  /*21650*/  IMAD.MOV.U32 R0, RZ, RZ, -0x1 ;  /* 0xffffffffff007424 */ /* 0x000fce00078e00ff */
[----:B------:R-:W-:Y:S05]  /*21660*/  WARPSYNC.COLLECTIVE R0, `(.L_x_116) ;  /* 0x00000000000c7348 */ /* 0x000fea0003c00000 */
[----:B------:R-:W-:Y:S02]  /*21670*/  ELECT P0, UR62, PT ;  /* 0x00000000003e782f */ /* 0x000fe40003800000 */
[----:B------:R-:W-:Y:S01]  /*21680*/  MOV R0, UR62 ;  /* 0x0000003e00007c02 */ /* 0x000fe20008000f00 */
[----:B------:R-:W-:Y:S10]  /*21690*/  ENDCOLLECTIVE ;  /* 0x000000000000791b */ /* 0x000ff40003800000 */
.L_x_116:
[----:B------:R-:W-:Y:S05]  /*216a0*/  BSYNC B0 ;  /* 0x0000000000007941 */ /* 0x000fea0003800000 */
.L_x_115:
[----:B------:R-:W-:Y:S05]  /*216b0*/  BRA `(.L_x_117) ;  /* 0xfffffffc00047947 */ /* 0x000fea000383ffff */
.L_x_109:
[----:B0-----:R0:W1:Y:S02]  /*216c0*/  SYNCS.PHASECHK.TRANS64.TRYWAIT P0, [R5+URZ], R2 ;  /* 0x00000002050075a7 */ /* 0x001064000800017f */
[----:B-1----:R-:W-:Y:S05]  /*216d0*/  @!P0 NANOSLEEP.SYNCS 0x989680 ;  /* 0x009896800000895d */ /* 0x002fea0003900000 */
[----:B------:R-:W1:Y:S02]  /*216e0*/  @!P0 SYNCS.PHASECHK.TRANS64 P0, [R5+URZ], R2 ;  /* 0x00000002050085a7 */ /* 0x000e64000800007f */
[----:B-1----:R-:W-:Y:S05]  /*216f0*/  @!P0 BRA `(.L_x_109) ;  /* 0xfffffffc00f08947 */ /* 0x002fea000383ffff */
[----:B------:R-:W-:Y:S05]  /*21700*/  BRA `(.L_x_118) ;  /* 0xfffffffc00407947 */ /* 0x000fea000383ffff */
.L_x_119:
[----:B------:R-:W-:-:S00]  /*21710*/  BRA `(.L_x_119) ;  /* 0xfffffffc00fc7947 */ /* 0x000fc0000383ffff */
[----:B------:R-:W-:-:S00]  /*21720*/  NOP ;  /* 0x0000000000007918 */ /* 0x000fc00000000000 */
        /* <DEDUP_REMOVED lines=13> */
.L_x_120:


//--------------------- .nv.shared._ZN7cutlass13device_kernelINS_4gemm6kernel13GemmUniversalIN4cute5tupleIJiiiiEEENS1_10collective13CollectiveMmaINS1_37MainloopSm90TmaGmmaWarpSpecializedFP8ILi2ENS5_IJNS4_1CILi2EEENSA_ILi1EEESC_EEENS1_35KernelTmaWarpSpecializedCooperativeEEENS5_IJNSA_ILi512EEENSA_ILi96EEENSA_ILi128EEEEEENS_12float_e4m3_tENS5_IJlSC_lEEESK_SL_NS4_8TiledMMAINS4_8MMA_AtomIJNS4_4SM904GMMA30MMA_64x96x32_F32E4M3E4M3_SS_TNILNSP_7ScaleInE1ELSR_1EEEEEENS4_6LayoutISD_NS5_IJSC_NSA_ILi0EEESV_EEEEENS5_IJNS4_10UnderscoreESY_SY_EEEEENS4_13SM90_TMA_LOADENS4_14ComposedLayoutINS4_7SwizzleILi3ELi4ELi3EEENS4_18smem_ptr_flag_bitsILi8EEENSU_INS5_IJNSA_ILi8EEESI_EEENS5_IJSI_SC_EEEEEEEvNS4_8identityENS4_23SM90_TMA_LOAD_MULTICASTES1B_vS1C_EENS_8epilogue10collective6detail29Sm90TmaWarpSpecializedAdapterINS1G_15DefaultEpilogueISK_SL_SL_NS1F_6thread17LinearCombinationISK_Li1EffLNS1K_9ScaleType4KindE0ELNS_15FloatRoundStyleE2ESK_EENS1_15EpilogueDefaultEEEEEvvEEEEvNT_6ParamsE --------------------------
	.section	.nv.shared._ZN7cutlass13device_kernelINS_4gemm6kernel13GemmUniversalIN4cute5tupleIJiiiiEEENS1_10collective13CollectiveMmaINS1_37MainloopSm90TmaGmmaWarpSpecializedFP8ILi2ENS5_IJNS4_1CILi2EEENSA_ILi1EEESC_EEENS1_35KernelTmaWarpSpecializedCooperativeEEENS5_IJNSA_ILi512EEENSA_ILi96EEENSA_ILi128EEEEEENS_12float_e4m3_tENS5_IJlSC_lEEESK_SL_NS4_8TiledMMAINS4_8MMA_AtomIJNS4_4SM904GMMA30MMA_64x96x32_F32E4M3E4M3_SS_TNILNSP_7ScaleInE1ELSR_1EEEEEENS4_6LayoutISD_NS5_IJSC_NSA_ILi0EEESV_EEEEENS5_IJNS4_10UnderscoreESY_SY_EEEEENS4_13SM90_TMA_LOADENS4_14ComposedLayoutINS4_7SwizzleILi3ELi4ELi3EEENS4_18smem_ptr_flag_bitsILi8EEENSU_INS5_IJNSA_ILi8EEESI_EEENS5_IJSI_SC_EEEEEEEvNS4_8identityENS4_23SM90_TMA_LOAD_MULTICASTES1B_vS1C_EENS_8epilogue10collective6detail29Sm90TmaWarpSpecializedAdapterINS1G_15DefaultEpilogueISK_SL_SL_NS1F_6thread17LinearCombinationISK_Li1EffLNS1K_9ScaleType4KindE0ELNS_15FloatRoundStyleE2ESK_EENS1_15EpilogueDefaultEEEEEvvEEEEvNT_6ParamsE,"aw",@nobits
	.sectionflags	@""
	.align	16
	.zero		1024


//--------------------- .nv.shared.reserved.0     --------------------------
	.section	.nv.shared.reserved.0,"aw",@nobits
	.weak		__nv_reservedSMEM_offset_0_alias
	.size		__nv_reservedSMEM_offset_0_alias, 0, 0
	.other		__nv_reservedSMEM_offset_0_alias,@"STO_CUDA_RESERVED_SHARED STV_DEFAULT"
__nv_reservedSMEM_offset_0_alias:
	.zero		0


//--------------------- .nv.global                --------------------------
	.section	.nv.global,"aw",@nobits
.nv.global:
	.type		_ZN39_INTERNAL_5bbae6bc_4_k_cu_c4a66ca0_35034cute1_E,@object
	.size		_ZN39_INTERNAL_5bbae6bc_4_k_cu_c4a66ca0_35034cute1_E,(_ZN39_INTERNAL_5bbae6bc_4_k_cu_c4a66ca0_35034cuda3std3__45__cpo6cbeginE - _ZN39_INTERNAL_5bbae6bc_4_k_cu_c4a66ca0_35034cute1_E)
_ZN39_INTERNAL_5bbae6bc_4_k_cu_c4a66ca0_35034cute1_E:
	.zero		1
	.type		_ZN39_INTERNAL_5bbae6bc_4_k_cu_c4a66ca0_35034cuda3std3__45__cpo6cbeginE,@object
	.size		_ZN39_INTERNAL_5bbae6bc_4_k_cu_c4a66ca0_35034cuda3std3__45__cpo6cbeginE,(_ZN39_INTERNAL_5bbae6bc_4_k_cu_c4a66ca0_35034cuda3std3__48in_placeE - _ZN39_INTERNAL_5bbae6bc_4_k_cu_c4a66ca0_35034cuda3std3__45__cpo6cbeginE)
_ZN39_INTERNAL_5bbae6bc_4_k_cu_c4a66ca0_35034cuda3std3__45__cpo6cbeginE:
	.zero		1
	.type		_ZN39_INTERNAL_5bbae6bc_4_k_cu_c4a66ca0_35034cuda3std3__48in_placeE,@object
	.size		_ZN39_INTERNAL_5bbae6bc_4_k_cu_c4a66ca0_35034cuda3std3__48in_placeE,(_ZN39_INTERNAL_5bbae6bc_4_k_cu_c4a66ca0_35034cuda3std6ranges3__45__cpo9iter_moveE - _ZN39_INTERNAL_5bbae6bc_4_k_cu_c4a66ca0_35034cuda3std3__48in_placeE)
_ZN39_INTERNAL_5bbae6bc_4_k_cu_c4a66ca0_35034cuda3std3__48in_placeE:
	.zero		1
	.type		_ZN39_INTERNAL_5bbae6bc_4_k_cu_c4a66ca0_35034cuda3std6ranges3__45__cpo9iter_moveE,@object
	.size		_ZN39_INTERNAL_5bbae6bc_4_k_cu_c4a66ca0_35034cuda3std6ranges3__45__cpo9iter_moveE,(_ZN39_INTERNAL_5bbae6bc_4_k_cu_c4a66ca0_35034cuda3std3__45__cpo5beginE - _ZN39_INTERNAL_5bbae6bc_4_k_cu_c4a66ca0_35034cuda3std6ranges3__45__cpo9iter_moveE)
_ZN39_INTERNAL_5bbae6bc_4_k_cu_c4a66ca0_35034cuda3std6ranges3__45__cpo9iter_moveE:
	.zero		1
	.type		_ZN39_INTERNAL_5bbae6bc_4_k_cu_c4a66ca0_35034cuda3std3__45__cpo5beginE,@object
	.size		_ZN39_INTERNAL_5bbae6bc_4_k_cu_c4a66ca0_35034cuda3std3__45__cpo5beginE,(_ZN39_INTERNAL_5bbae6bc_4_k_cu_c4a66ca0_35034cuda3std3__441_GLOBAL__N__5bbae6bc_4_k_cu_c4a66ca0_35036ignoreE - _ZN39_INTERNAL_5bbae6bc_4_k_cu_c4a66ca0_35034cuda3std3__45__cpo5beginE)
_ZN39_INTERNAL_5bbae6bc_4_k_cu_c4a66ca0_35034cuda3std3__45__cpo5beginE:
	.zero		1
	.type		_ZN39_INTERNAL_5bbae6bc_4_k_cu_c4a66ca0_35034cuda3std3__441_GLOBAL__N__5bbae6bc_4_k_cu_c4a66ca0_35036ignoreE,@object
	.size		_ZN39_INTERNAL_5bbae6bc_4_k_cu_c4a66ca0_35034cuda3std3__441_GLOBAL__N__5bbae6bc_4_k_cu_c4a66ca0_35036ignoreE,(_ZN39_INTERNAL_5bbae6bc_4_k_cu_c4a66ca0_35034cute7productE - _ZN39_INTERNAL_5bbae6bc_4_k_cu_c4a66ca0_35034cuda3std3__441_GLOBAL__N__5bbae6bc_4_k_cu_c4a66ca0_35036ignoreE)
_ZN39_INTERNAL_5bbae6bc_4_k_cu_c4a66ca0_35034cuda3std3__441_GLOBAL__N__5bbae6bc_4_k_cu_c4a66ca0_35036ignoreE:
	.zero		1
	.type		_ZN39_INTERNAL_5bbae6bc_4_k_cu_c4a66ca0_35034cute7productE,@object
	.size		_ZN39_INTERNAL_5bbae6bc_4_k_cu_c4a66ca0_35034cute7productE,(_ZN39_INTERNAL_5bbae6bc_4_k_cu_c4a66ca0_35034cuda3std3__45__cpo3endE - _ZN39_INTERNAL_5bbae6bc_4_k_cu_c4a66ca0_35034cute7productE)
_ZN39_INTERNAL_5bbae6bc_4_k_cu_c4a66ca0_35034cute7productE:
	.zero		1
	.type		_ZN39_INTERNAL_5bbae6bc_4_k_cu_c4a66ca0_35034cuda3std3__45__cpo3endE,@object
	.size		_ZN39_INTERNAL_5bbae6bc_4_k_cu_c4a66ca0_35034cuda3std3__45__cpo3endE,(_ZN39_INTERNAL_5bbae6bc_4_k_cu_c4a66ca0_35034cuda3std3__419piecewise_constructE - _ZN39_INTERNAL_5bbae6bc_4_k_cu_c4a66ca0_35034cuda3std3__45__cpo3endE)
_ZN39_INTERNAL_5bbae6bc_4_k_cu_c4a66ca0_35034cuda3std3__45__cpo3endE:
	.zero		1
	.type		_ZN39_INTERNAL_5bbae6bc_4_k_cu_c4a66ca0_35034cuda3std3__419piecewise_constructE,@object
	.size		_ZN39_INTERNAL_5bbae6bc_4_k_cu_c4a66ca0_35034cuda3std3__419piecewise_constructE,(_ZN39_INTERNAL_5bbae6bc_4_k_cu_c4a66ca0_35034cuda3std3__45__cpo4cendE - _ZN39_INTERNAL_5bbae6bc_4_k_cu_c4a66ca0_35034cuda3std3__419piecewise_constructE)
_ZN39_INTERNAL_5bbae6bc_4_k_cu_c4a66ca0_35034cuda3std3__419piecewise_constructE:
	.zero		1
	.type		_ZN39_INTERNAL_5bbae6bc_4_k_cu_c4a66ca0_35034cuda3std3__45__cpo4cendE,@object
	.size		_ZN39_INTERNAL_5bbae6bc_4_k_cu_c4a66ca0_35034cuda3std3__45__cpo4cendE,(_ZN39_INTERNAL_5bbae6bc_4_k_cu_c4a66ca0_35034cuda3std6ranges3__45__cpo4swapE - _ZN39_INTERNAL_5bbae6bc_4_k_cu_c4a66ca0_35034cuda3std3__45__cpo4cendE)
_ZN39_INTERNAL_5bbae6bc_4_k_cu_c4a66ca0_35034cuda3std3__45__cpo4cendE:
	.zero		1
	.type		_ZN39_INTERNAL_5bbae6bc_4_k_cu_c4a66ca0_35034cuda3std6ranges3__45__cpo4swapE,@object
	.size		_ZN39_INTERNAL_5bbae6bc_4_k_cu_c4a66ca0_35034cuda3std6ranges3__45__cpo4swapE,(.L_7 - _ZN39_INTERNAL_5bbae6bc_4_k_cu_c4a66ca0_35034cuda3std6ranges3__45__cpo4swapE)
_ZN39_INTERNAL_5bbae6bc_4_k_cu_c4a66ca0_35034cuda3std6ranges3__45__cpo4swapE:
	.zero		1
.L_7:


//--------------------- .nv.constant0._ZN7cutlass13device_kernelINS_4gemm6kernel13GemmUniversalIN4cute5tupleIJiiiiEEENS1_10collective13CollectiveMmaINS1_37MainloopSm90TmaGmmaWarpSpecializedFP8ILi2ENS5_IJNS4_1CILi2EEENSA_ILi1EEESC_EEENS1_35KernelTmaWarpSpecializedCooperativeEEENS5_IJNSA_ILi512EEENSA_ILi96EEENSA_ILi128EEEEEENS_12float_e4m3_tENS5_IJlSC_lEEESK_SL_NS4_8TiledMMAINS4_8MMA_AtomIJNS4_4SM904GMMA30MMA_64x96x32_F32E4M3E4M3_SS_TNILNSP_7ScaleInE1ELSR_1EEEEEENS4_6LayoutISD_NS5_IJSC_NSA_ILi0EEESV_EEEEENS5_IJNS4_10UnderscoreESY_SY_EEEEENS4_13SM90_TMA_LOADENS4_14ComposedLayoutINS4_7SwizzleILi3ELi4ELi3EEENS4_18smem_ptr_flag_bitsILi8EEENSU_INS5_IJNSA_ILi8EEESI_EEENS5_IJSI_SC_EEEEEEEvNS4_8identityENS4_23SM90_TMA_LOAD_MULTICASTES1B_vS1C_EENS_8epilogue10collective6detail29Sm90TmaWarpSpecializedAdapterINS1G_15DefaultEpilogueISK_SL_SL_NS1F_6thread17LinearCombinationISK_Li1EffLNS1K_9ScaleType4KindE0ELNS_15FloatRoundStyleE2ESK_EENS1_15EpilogueDefaultEEEEEvvEEEEvNT_6ParamsE --------------------------
	.section	.nv.constant0._ZN7cutlass13device_kernelINS_4gemm6kernel13GemmUniversalIN4cute5tupleIJiiiiEEENS1_10collective13CollectiveMmaINS1_37MainloopSm90TmaGmmaWarpSpecializedFP8ILi2ENS5_IJNS4_1CILi2EEENSA_ILi1EEESC_EEENS1_35KernelTmaWarpSpecializedCooperativeEEENS5_IJNSA_ILi512EEENSA_ILi96EEENSA_ILi128EEEEEENS_12float_e4m3_tENS5_IJlSC_lEEESK_SL_NS4_8TiledMMAINS4_8MMA_AtomIJNS4_4SM904GMMA30MMA_64x96x32_F32E4M3E4M3_SS_TNILNSP_7ScaleInE1ELSR_1EEEEEENS4_6LayoutISD_NS5_IJSC_NSA_ILi0EEESV_EEEEENS5_IJNS4_10UnderscoreESY_SY_EEEEENS4_13SM90_TMA_LOADENS4_14ComposedLayoutINS4_7SwizzleILi3ELi4ELi3EEENS4_18smem_ptr_flag_bitsILi8EEENSU_INS5_IJNSA_ILi8EEESI_EEENS5_IJSI_SC_EEEEEEEvNS4_8identityENS4_23SM90_TMA_LOAD_MULTICASTES1B_vS1C_EENS_8epilogue10collective6detail29Sm90TmaWarpSpecializedAdapterINS1G_15DefaultEpilogueISK_SL_SL_NS1F_6thread17LinearCombinationISK_Li1EffLNS1K_9ScaleType4KindE0ELNS_15FloatRoundStyleE2ESK_EENS1_15EpilogueDefaultEEEEEvvEEEEvNT_6ParamsE,"a",@progbits
	.sectionflags	@""
	.align	4
.nv.constant0._ZN7cutlass13device_kernelINS_4gemm6kernel13GemmUniversalIN4cute5tupleIJiiiiEEENS1_10collective13CollectiveMmaINS1_37MainloopSm90TmaGmmaWarpSpecializedFP8ILi2ENS5_IJNS4_1CILi2EEENSA_ILi1EEESC_EEENS1_35KernelTmaWarpSpecializedCooperativeEEENS5_IJNSA_ILi512EEENSA_ILi96EEENSA_ILi128EEEEEENS_12float_e4m3_tENS5_IJlSC_lEEESK_SL_NS4_8TiledMMAINS4_8MMA_AtomIJNS4_4SM904GMMA30MMA_64x96x32_F32E4M3E4M3_SS_TNILNSP_7ScaleInE1ELSR_1EEEEEENS4_6LayoutISD_NS5_IJSC_NSA_ILi0EEESV_EEEEENS5_IJNS4_10UnderscoreESY_SY_EEEEENS4_13SM90_TMA_LOADENS4_14ComposedLayoutINS4_7SwizzleILi3ELi4ELi3EEENS4_18smem_ptr_flag_bitsILi8EEENSU_INS5_IJNSA_ILi8EEESI_EEENS5_IJSI_SC_EEEEEEEvNS4_8identityENS4_23SM90_TMA_LOAD_MULTICASTES1B_vS1C_EENS_8epilogue10collective6detail29Sm90TmaWarpSpecializedAdapterINS1G_15DefaultEpilogueISK_SL_SL_NS1F_6thread17LinearCombinationISK_Li1EffLNS1K_9ScaleType4KindE0ELNS_15FloatRoundStyleE2ESK_EENS1_15EpilogueDefaultEEEEEvvEEEEvNT_6ParamsE:
	.zero		1664


//--------------------- SYMBOLS --------------------------

	.type		.nv.reservedSmem.offset0,@object
	.size		.nv.reservedSmem.offset0,0x4
